def attn_fwd(
    Q,
    K,
    V,
    Out,
    Lse,
    sm_scale,
    stride_qz,
    stride_qh,
    stride_qm,
    stride_qk,
    stride_kz,
    stride_kh,
    stride_kn,
    stride_kk,
    stride_vz,
    stride_vh,
    stride_vn,
    stride_vk,
    stride_oz,
    stride_oh,
    stride_om,
    stride_ok,
    seqlen_q,
    seqlen_k,
    BLOCK_M: tl.constexpr,
    BLOCK_N: tl.constexpr,
    HEAD_DIM: tl.constexpr,
    CAUSAL: tl.constexpr,
):
    start_m = tl.program_id(0)
    off_hz = tl.program_id(1)
    q_off = off_hz * stride_qh
    k_off = off_hz * stride_kh
    v_off = off_hz * stride_vh
    offs_m = start_m * BLOCK_M + tl.arange(0, BLOCK_M)
    offs_d = tl.arange(0, HEAD_DIM)
    offs_n = tl.arange(0, BLOCK_N)
    q_ptrs = Q + q_off + offs_m[:, None] * stride_qm + offs_d[None, :] * stride_qk
    k_ptrs = K + k_off + offs_d[:, None] * stride_kk + offs_n[None, :] * stride_kn
    v_ptrs = V + v_off + offs_n[:, None] * stride_vn + offs_d[None, :] * stride_vk
    m_i = tl.full([BLOCK_M], float("-inf"), dtype=tl.float32)
    l_i = tl.zeros([BLOCK_M], dtype=tl.float32) + 1.0
    acc = tl.zeros([BLOCK_M, HEAD_DIM], dtype=tl.float32)
    q = tl.load(q_ptrs)
    acc, l_i, m_i = _attn_fwd_inner(
        acc,
        l_i,
        m_i,
        q,
        k_ptrs,
        v_ptrs,
        sm_scale,
        stride_kn,
        stride_vn,
        start_m,
        seqlen_k,
        BLOCK_M,
        BLOCK_N,
        HEAD_DIM,
        CAUSAL,
    )
    acc = acc / l_i[:, None]
    lse = m_i + tl.math.log2(l_i) / 1.4426950408889634
    o_ptrs = (
        Out
        + off_hz * stride_oh
        + offs_m[:, None] * stride_om
        + offs_d[None, :] * stride_ok
    )
    tl.store(o_ptrs, acc.to(Out.dtype.element_ty))
    tl.store(Lse + off_hz * seqlen_q + offs_m, lse)

# config = {"BLOCK_M": 64, "BLOCK_N": 32, "HEAD_DIM": 512, "arch": "sm_100", "causal": false, "dtype": "fp16", "num_stages": 2, "num_warps": 8}
# arch = sm_100


// ===== COMPILED SASS (sm_100a) =====

	.target	sm_100a

	.elftype	@"ET_EXEC"


//--------------------- .note.nv.tkinfo           --------------------------
	.section	.note.nv.tkinfo,"",@"SHT_NOTE"
	.sectionflags	@"SHF_NOTE_NV_TKINFO"
	.tkinfo
        /*0018*/ 	.word	0x00000081
        /*0030*/ 	.string	""
        /*0030*/ 	.string	"ptxas-blackwell"
        /*0030*/ 	.string	"Cuda compilation tools, release 12.9, V12.9.86"
        /*0030*/ 	.string	"Build cuda_12.9.r12.9/compiler.36037853_0"
        /*0030*/ 	.string	"-v  -suppress-debug-info  -lineinfo  -arch sm_100a "



//--------------------- .note.nv.cuver            --------------------------
	.section	.note.nv.cuver,"",@"SHT_NOTE"
	.sectionflags	@"SHF_NOTE_NV_CUVER"
        /*0018*/ 	.short	0x0001
        /*001a*/ 	.short	0x0064
        /*001c*/ 	.short	0x0001
        /*001e*/ 	.short	0x0000
        /*0020*/ 	.short	0x0001
        /*0022*/ 	.short	0x0000


//--------------------- .nv.info                  --------------------------
	.section	.nv.info,"",@"SHT_CUDA_INFO"
	.align	4


	//----- nvinfo : EIATTR_REGCOUNT
	.align		4
        /*0000*/ 	.byte	0x04, 0x2f
        /*0002*/ 	.short	(.L_5 - .L_4)
	.align		4
.L_4:
        /*0004*/ 	.word	index@(attn_fwd)
        /*0008*/ 	.word	0x000000ff


	//----- nvinfo : EIATTR_FRAME_SIZE
	.align		4
.L_5:
        /*000c*/ 	.byte	0x04, 0x11
        /*000e*/ 	.short	(.L_7 - .L_6)
	.align		4
.L_6:
        /*0010*/ 	.word	index@($__internal_2_$__cuda_sm10x_tcgen05_guardrail_trap_unallocated_columns_being_dealloced)
        /*0014*/ 	.word	0x00000348


	//----- nvinfo : EIATTR_FRAME_SIZE
	.align		4
.L_7:
        /*0018*/ 	.byte	0x04, 0x11
        /*001a*/ 	.short	(.L_9 - .L_8)
	.align		4
.L_8:
        /*001c*/ 	.word	index@($__internal_1_$__cuda_sm10x_tcgen05_guardrail_trap_phase_invalid_during_alloc)
        /*0020*/ 	.word	0x00000348


	//----- nvinfo : EIATTR_FRAME_SIZE
	.align		4
.L_9:
        /*0024*/ 	.byte	0x04, 0x11
        /*0026*/ 	.short	(.L_11 - .L_10)
	.align		4
.L_10:
        /*0028*/ 	.word	index@($__internal_0_$__cuda_sm10x_tcgen05_guardrail_trap_col_being_dealloced_not_returned_by_alloc)
        /*002c*/ 	.word	0x00000348


	//----- nvinfo : EIATTR_FRAME_SIZE
	.align		4
.L_11:
        /*0030*/ 	.byte	0x04, 0x11
        /*0032*/ 	.short	(.L_13 - .L_12)
	.align		4
.L_12:
        /*0034*/ 	.word	index@(attn_fwd)
        /*0038*/ 	.word	0x00000348


	//----- nvinfo : EIATTR_MIN_STACK_SIZE
	.align		4
.L_13:
        /*003c*/ 	.byte	0x04, 0x12
        /*003e*/ 	.short	(.L_15 - .L_14)
	.align		4
.L_14:
        /*0040*/ 	.word	index@(attn_fwd)
        /*0044*/ 	.word	0x00000348
.L_15:


//--------------------- .nv.info.attn_fwd         --------------------------
	.section	.nv.info.attn_fwd,"",@"SHT_CUDA_INFO"
	.sectionflags	@""
	.align	4


	//----- nvinfo : EIATTR_CUDA_API_VERSION
	.align		4
        /*0000*/ 	.byte	0x04, 0x37
        /*0002*/ 	.short	(.L_17 - .L_16)
.L_16:
        /*0004*/ 	.word	0x00000081


	//----- nvinfo : EIATTR_KPARAM_INFO
	.align		4
.L_17:
        /*0008*/ 	.byte	0x04, 0x17
        /*000a*/ 	.short	(.L_19 - .L_18)
.L_18:
        /*000c*/ 	.word	0x00000000
        /*0010*/ 	.short	0x0019
        /*0012*/ 	.short	0x0080
        /*0014*/ 	.byte	0x00, 0xf4, 0x21, 0x00


	//----- nvinfo : EIATTR_KPARAM_INFO
	.align		4
.L_19:
        /*0018*/ 	.byte	0x04, 0x17
        /*001a*/ 	.short	(.L_21 - .L_20)
.L_20:
        /*001c*/ 	.word	0x00000000
        /*0020*/ 	.short	0x0018
        /*0022*/ 	.short	0x0078
        /*0024*/ 	.byte	0x00, 0xf4, 0x21, 0x00


	//----- nvinfo : EIATTR_KPARAM_INFO
	.align		4
.L_21:
        /*0028*/ 	.byte	0x04, 0x17
        /*002a*/ 	.short	(.L_23 - .L_22)
.L_22:
        /*002c*/ 	.word	0x00000000
        /*0030*/ 	.short	0x0017
        /*0032*/ 	.short	0x0070
        /*0034*/ 	.byte	0x00, 0xf0, 0x11, 0x00


	//----- nvinfo : EIATTR_KPARAM_INFO
	.align		4
.L_23:
        /*0038*/ 	.byte	0x04, 0x17
        /*003a*/ 	.short	(.L_25 - .L_24)
.L_24:
        /*003c*/ 	.word	0x00000000
        /*0040*/ 	.short	0x0016
        /*0042*/ 	.short	0x006c
        /*0044*/ 	.byte	0x00, 0xf0, 0x11, 0x00


	//----- nvinfo : EIATTR_KPARAM_INFO
	.align		4
.L_25:
        /*0048*/ 	.byte	0x04, 0x17
        /*004a*/ 	.short	(.L_27 - .L_26)
.L_26:
        /*004c*/ 	.word	0x00000000
        /*0050*/ 	.short	0x0015
        /*0052*/ 	.short	0x0068
        /*0054*/ 	.byte	0x00, 0xf0, 0x11, 0x00


	//----- nvinfo : EIATTR_KPARAM_INFO
	.align		4
.L_27:
        /*0058*/ 	.byte	0x04, 0x17
        /*005a*/ 	.short	(.L_29 - .L_28)
.L_28:
        /*005c*/ 	.word	0x00000000
        /*0060*/ 	.short	0x0014
        /*0062*/ 	.short	0x0064
        /*0064*/ 	.byte	0x00, 0xf0, 0x11, 0x00


	//----- nvinfo : EIATTR_KPARAM_INFO
	.align		4
.L_29:
        /*0068*/ 	.byte	0x04, 0x17
        /*006a*/ 	.short	(.L_31 - .L_30)
.L_30:
        /*006c*/ 	.word	0x00000000
        /*0070*/ 	.short	0x0013
        /*0072*/ 	.short	0x0060
        /*0074*/ 	.byte	0x00, 0xf0, 0x11, 0x00


	//----- nvinfo : EIATTR_KPARAM_INFO
	.align		4
.L_31:
        /*0078*/ 	.byte	0x04, 0x17
        /*007a*/ 	.short	(.L_33 - .L_32)
.L_32:
        /*007c*/ 	.word	0x00000000
        /*0080*/ 	.short	0x0012
        /*0082*/ 	.short	0x005c
        /*0084*/ 	.byte	0x00, 0xf0, 0x11, 0x00


	//----- nvinfo : EIATTR_KPARAM_INFO
	.align		4
.L_33:
        /*0088*/ 	.byte	0x04, 0x17
        /*008a*/ 	.short	(.L_35 - .L_34)
.L_34:
        /*008c*/ 	.word	0x00000000
        /*0090*/ 	.short	0x0011
        /*0092*/ 	.short	0x0058
        /*0094*/ 	.byte	0x00, 0xf0, 0x11, 0x00


	//----- nvinfo : EIATTR_KPARAM_INFO
	.align		4
.L_35:
        /*0098*/ 	.byte	0x04, 0x17
        /*009a*/ 	.short	(.L_37 - .L_36)
.L_36:
        /*009c*/ 	.word	0x00000000
        /*00a0*/ 	.short	0x0010
        /*00a2*/ 	.short	0x0054
        /*00a4*/ 	.byte	0x00, 0xf0, 0x11, 0x00


	//----- nvinfo : EIATTR_KPARAM_INFO
	.align		4
.L_37:
        /*00a8*/ 	.byte	0x04, 0x17
        /*00aa*/ 	.short	(.L_39 - .L_38)
.L_38:
        /*00ac*/ 	.word	0x00000000
        /*00b0*/ 	.short	0x000f
        /*00b2*/ 	.short	0x0050
        /*00b4*/ 	.byte	0x00, 0xf0, 0x11, 0x00


	//----- nvinfo : EIATTR_KPARAM_INFO
	.align		4
.L_39:
        /*00b8*/ 	.byte	0x04, 0x17
        /*00ba*/ 	.short	(.L_41 - .L_40)
.L_40:
        /*00bc*/ 	.word	0x00000000
        /*00c0*/ 	.short	0x000e
        /*00c2*/ 	.short	0x004c
        /*00c4*/ 	.byte	0x00, 0xf0, 0x11, 0x00


	//----- nvinfo : EIATTR_KPARAM_INFO
	.align		4
.L_41:
        /*00c8*/ 	.byte	0x04, 0x17
        /*00ca*/ 	.short	(.L_43 - .L_42)
.L_42:
        /*00cc*/ 	.word	0x00000000
        /*00d0*/ 	.short	0x000d
        /*00d2*/ 	.short	0x0048
        /*00d4*/ 	.byte	0x00, 0xf0, 0x11, 0x00


	//----- nvinfo : EIATTR_KPARAM_INFO
	.align		4
.L_43:
        /*00d8*/ 	.byte	0x04, 0x17
        /*00da*/ 	.short	(.L_45 - .L_44)
.L_44:
        /*00dc*/ 	.word	0x00000000
        /*00e0*/ 	.short	0x000c
        /*00e2*/ 	.short	0x0044
        /*00e4*/ 	.byte	0x00, 0xf0, 0x11, 0x00


	//----- nvinfo : EIATTR_KPARAM_INFO
	.align		4
.L_45:
        /*00e8*/ 	.byte	0x04, 0x17
        /*00ea*/ 	.short	(.L_47 - .L_46)
.L_46:
        /*00ec*/ 	.word	0x00000000
        /*00f0*/ 	.short	0x000b
        /*00f2*/ 	.short	0x0040
        /*00f4*/ 	.byte	0x00, 0xf0, 0x11, 0x00


	//----- nvinfo : EIATTR_KPARAM_INFO
	.align		4
.L_47:
        /*00f8*/ 	.byte	0x04, 0x17
        /*00fa*/ 	.short	(.L_49 - .L_48)
.L_48:
        /*00fc*/ 	.word	0x00000000
        /*0100*/ 	.short	0x000a
        /*0102*/ 	.short	0x003c
        /*0104*/ 	.byte	0x00, 0xf0, 0x11, 0x00


	//----- nvinfo : EIATTR_KPARAM_INFO
	.align		4
.L_49:
        /*0108*/ 	.byte	0x04, 0x17
        /*010a*/ 	.short	(.L_51 - .L_50)
.L_50:
        /*010c*/ 	.word	0x00000000
        /*0110*/ 	.short	0x0009
        /*0112*/ 	.short	0x0038
        /*0114*/ 	.byte	0x00, 0xf0, 0x11, 0x00


	//----- nvinfo : EIATTR_KPARAM_INFO
	.align		4
.L_51:
        /*0118*/ 	.byte	0x04, 0x17
        /*011a*/ 	.short	(.L_53 - .L_52)
.L_52:
        /*011c*/ 	.word	0x00000000
        /*0120*/ 	.short	0x0008
        /*0122*/ 	.short	0x0034
        /*0124*/ 	.byte	0x00, 0xf0, 0x11, 0x00


	//----- nvinfo : EIATTR_KPARAM_INFO
	.align		4
.L_53:
        /*0128*/ 	.byte	0x04, 0x17
        /*012a*/ 	.short	(.L_55 - .L_54)
.L_54:
        /*012c*/ 	.word	0x00000000
        /*0130*/ 	.short	0x0007
        /*0132*/ 	.short	0x0030
        /*0134*/ 	.byte	0x00, 0xf0, 0x11, 0x00


	//----- nvinfo : EIATTR_KPARAM_INFO
	.align		4
.L_55:
        /*0138*/ 	.byte	0x04, 0x17
        /*013a*/ 	.short	(.L_57 - .L_56)
.L_56:
        /*013c*/ 	.word	0x00000000
        /*0140*/ 	.short	0x0006
        /*0142*/ 	.short	0x002c
        /*0144*/ 	.byte	0x00, 0xf0, 0x11, 0x00


	//----- nvinfo : EIATTR_KPARAM_INFO
	.align		4
.L_57:
        /*0148*/ 	.byte	0x04, 0x17
        /*014a*/ 	.short	(.L_59 - .L_58)
.L_58:
        /*014c*/ 	.word	0x00000000
        /*0150*/ 	.short	0x0005
        /*0152*/ 	.short	0x0028
        /*0154*/ 	.byte	0x00, 0xf0, 0x11, 0x00


	//----- nvinfo : EIATTR_KPARAM_INFO
	.align		4
.L_59:
        /*0158*/ 	.byte	0x04, 0x17
        /*015a*/ 	.short	(.L_61 - .L_60)
.L_60:
        /*015c*/ 	.word	0x00000000
        /*0160*/ 	.short	0x0004
        /*0162*/ 	.short	0x0020
        /*0164*/ 	.byte	0x00, 0xf4, 0x21, 0x00


	//----- nvinfo : EIATTR_KPARAM_INFO
	.align		4
.L_61:
        /*0168*/ 	.byte	0x04, 0x17
        /*016a*/ 	.short	(.L_63 - .L_62)
.L_62:
        /*016c*/ 	.word	0x00000000
        /*0170*/ 	.short	0x0003
        /*0172*/ 	.short	0x0018
        /*0174*/ 	.byte	0x00, 0xf4, 0x21, 0x00


	//----- nvinfo : EIATTR_KPARAM_INFO
	.align		4
.L_63:
        /*0178*/ 	.byte	0x04, 0x17
        /*017a*/ 	.short	(.L_65 - .L_64)
.L_64:
        /*017c*/ 	.word	0x00000000
        /*0180*/ 	.short	0x0002
        /*0182*/ 	.short	0x0010
        /*0184*/ 	.byte	0x00, 0xf4, 0x21, 0x00


	//----- nvinfo : EIATTR_KPARAM_INFO
	.align		4
.L_65:
        /*0188*/ 	.byte	0x04, 0x17
        /*018a*/ 	.short	(.L_67 - .L_66)
.L_66:
        /*018c*/ 	.word	0x00000000
        /*0190*/ 	.short	0x0001
        /*0192*/ 	.short	0x0008
        /*0194*/ 	.byte	0x00, 0xf4, 0x21, 0x00


	//----- nvinfo : EIATTR_KPARAM_INFO
	.align		4
.L_67:
        /*0198*/ 	.byte	0x04, 0x17
        /*019a*/ 	.short	(.L_69 - .L_68)
.L_68:
        /*019c*/ 	.word	0x00000000
        /*01a0*/ 	.short	0x0000
        /*01a2*/ 	.short	0x0000
        /*01a4*/ 	.byte	0x00, 0xf4, 0x21, 0x00


	//----- nvinfo : EIATTR_AT_ENTRY_FRAGMENTS
	.align		4
.L_69:
        /*01a8*/ 	.byte	0x04, 0x4f
        /*01aa*/ 	.short	(.L_71 - .L_70)


	//   ....[0]....
.L_70:
        /*01ac*/ 	.word	0x00000004


	//----- nvinfo : EIATTR_RESERVED_SMEM_USED
	.align		4
.L_71:
        /*01b0*/ 	.byte	0x01, 0x41
	.zero		2


	//----- nvinfo : EIATTR_SPARSE_MMA_MASK
	.align		4
        /*01b4*/ 	.byte	0x03, 0x50
        /*01b6*/ 	.short	0x0000


	//----- nvinfo : EIATTR_TCGEN05_1CTA_USED
	.align		4
        /*01b8*/ 	.byte	0x01, 0x51
	.zero		2


	//----- nvinfo : EIATTR_MAXREG_COUNT
	.align		4
        /*01bc*/ 	.byte	0x03, 0x1b
        /*01be*/ 	.short	0x00ff


	//----- nvinfo : EIATTR_NUM_BARRIERS
	.align		4
        /*01c0*/ 	.byte	0x02, 0x4c
        /*01c2*/ 	.byte	0x01
	.zero		1


	//----- nvinfo : EIATTR_ANNOTATIONS
	.align		4
        /*01c4*/ 	.byte	0x04, 0x55
        /*01c6*/ 	.short	(.L_73 - .L_72)


	//   ....[0]....
.L_72:
        /*01c8*/ 	.word	0x00000001
        /*01cc*/ 	.byte	0xf0, 0x33, 0x00, 0x00, 0x01, 0x00, 0x00, 0x00, 0x20, 0x34, 0x00, 0x00, 0x01, 0x00, 0x00, 0x00
        /* <DEDUP_REMOVED lines=105> */
        /*086c*/ 	.byte	0x40, 0xbf, 0x00, 0x00, 0x01, 0x00, 0x00, 0x00, 0x90, 0xbf, 0x00, 0x00


	//----- nvinfo : EIATTR_INT_WARP_WIDE_INSTR_OFFSETS
	.align		4
.L_73:
        /*0878*/ 	.byte	0x04, 0x31
        /*087a*/ 	.short	(.L_75 - .L_74)


	//   ....[0]....
.L_74:
        /*087c*/ 	.word	0x00002700


	//   ....[1]....
        /*0880*/ 	.word	0x00002710


	//   ....[2]....
        /*0884*/ 	.word	0x00004460


	//   ....[3]....
        /*0888*/ 	.word	0x00004930


	//   ....[4]....
        /*088c*/ 	.word	0x0000a790


	//   ....[5]....
        /*0890*/ 	.word	0x00011f90


	//   ....[6]....
        /*0894*/ 	.word	0x00011fd0


	//----- nvinfo : EIATTR_COOP_GROUP_MASK_REGIDS
	.align		4
.L_75:
        /*0898*/ 	.byte	0x04, 0x29
        /*089a*/ 	.short	(.L_77 - .L_76)


	//   ....[0]....
.L_76:
        /*089c*/ 	.word	0xffffffff


	//   ....[1]....
        /*08a0*/ 	.word	0xffffffff


	//   ....[2]....
        /*08a4*/ 	.word	0xffffffff


	//   ....[3]....
        /*08a8*/ 	.word	0xffffffff


	//   ....[4]....
        /*08ac*/ 	.word	0xffffffff


	//   ....[5]....
        /*08b0*/ 	.word	0xffffffff


	//   ....[6]....
        /*08b4*/ 	.word	0xffffffff


	//   ....[7]....
        /*08b8*/ 	.word	0xffffffff


	//   ....[8]....
        /*08bc*/ 	.word	0xffffffff


	//   ....[9]....
        /*08c0*/ 	.word	0xffffffff


	//   ....[10]....
        /*08c4*/ 	.word	0xffffffff


	//   ....[11]....
        /*08c8*/ 	.word	0xffffffff


	//----- nvinfo : EIATTR_COOP_GROUP_INSTR_OFFSETS
	.align		4
.L_77:
        /*08cc*/ 	.byte	0x04, 0x28
        /*08ce*/ 	.short	(.L_79 - .L_78)


	//   ....[0]....
.L_78:
        /*08d0*/ 	.word	0x00000060


	//   ....[1]....
        /*08d4*/ 	.word	0x00000320


	//   ....[2]....
        /*08d8*/ 	.word	0x00005f20


	//   ....[3]....
        /*08dc*/ 	.word	0x00006e90


	//   ....[4]....
        /*08e0*/ 	.word	0x00007300


	//   ....[5]....
        /*08e4*/ 	.word	0x00007370


	//   ....[6]....
        /*08e8*/ 	.word	0x0000b5e0


	//   ....[7]....
        /*08ec*/ 	.word	0x0000b680


	//   ....[8]....
        /*08f0*/ 	.word	0x0000b8e0


	//   ....[9]....
        /*08f4*/ 	.word	0x0000b930


	//   ....[10]....
        /*08f8*/ 	.word	0x00011e10


	//   ....[11]....
        /*08fc*/ 	.word	0x00012080


	//----- nvinfo : EIATTR_VRC_CTA_INIT_COUNT
	.align		4
.L_79:
        /*0900*/ 	.byte	0x02, 0x4a
        /*0902*/ 	.byte	0x80
	.zero		1


	//----- nvinfo : EIATTR_MBARRIER_INSTR_OFFSETS
	.align		4
        /*0904*/ 	.byte	0x04, 0x39
        /*0906*/ 	.short	(.L_81 - .L_80)


	//   ....[0]....
.L_80:
        /*0908*/ 	.word	0x00003480
        /*090c*/ 	.word	0x000000ff
        /*0910*/ 	.word	0x00000000
        /*0914*/ 	.short	0x0100
        /*0916*/ 	.byte	0x07
	.zero		1


	//   ....[1]....
        /*0918*/ 	.word	0x00004490
        /*091c*/ 	.word	0x000000ff
        /*0920*/ 	.word	0x00028008
        /*0924*/ 	.short	0x0100
        /*0926*/ 	.byte	0x09
	.zero		1


	//   ....[2]....
        /*0928*/ 	.word	0x000049e0
        /*092c*/ 	.word	0x000000ff
        /*0930*/ 	.word	0x00018000
        /*0934*/ 	.short	0x0100
        /*0936*/ 	.byte	0x09
	.zero		1


	//   ....[3]....
        /*0938*/ 	.word	0x000055d0
        /*093c*/ 	.word	0x000000ff
        /*0940*/ 	.word	0x00018000
        /*0944*/ 	.short	0x010a
        /*0946*/ 	.byte	0x09
	.zero		1


	//   ....[4]....
        /*0948*/ 	.word	0x00006260
        /*094c*/ 	.word	0x000000ff
        /*0950*/ 	.word	0x00018000
        /*0954*/ 	.short	0x0108
        /*0956*/ 	.byte	0x09
	.zero		1


	//   ....[5]....
        /*0958*/ 	.word	0x0000a970
        /*095c*/ 	.word	0x000000ff
        /*0960*/ 	.word	0x00028010
        /*0964*/ 	.short	0x0100
        /*0966*/ 	.byte	0x09
	.zero		1


	//   ....[6]....
        /*0968*/ 	.word	0x0000b430
        /*096c*/ 	.word	0x000000ff
        /*0970*/ 	.word	0x00028010
        /*0974*/ 	.short	0x010a
        /*0976*/ 	.byte	0x09
	.zero		1


	//   ....[7]....
        /*0978*/ 	.word	0x0000b4a0
        /*097c*/ 	.word	0x000000ff
        /*0980*/ 	.word	0x00028010
        /*0984*/ 	.short	0x0108
        /*0986*/ 	.byte	0x09
	.zero		1


	//   ....[8]....
        /*0988*/ 	.word	0x0000b980
        /*098c*/ 	.word	0x000000ff
        /*0990*/ 	.word	0x00000000
        /*0994*/ 	.short	0x010a
        /*0996*/ 	.byte	0x07
	.zero		1


	//   ....[9]....
        /*0998*/ 	.word	0x0000d6b0
        /*099c*/ 	.word	0x000000ff
        /*09a0*/ 	.word	0x00000000
        /*09a4*/ 	.short	0x010a
        /*09a6*/ 	.byte	0x07
	.zero		1


	//   ....[10]....
        /*09a8*/ 	.word	0x0000d820
        /*09ac*/ 	.word	0x000000ff
        /*09b0*/ 	.word	0x00028000
        /*09b4*/ 	.short	0x0108
        /*09b6*/ 	.byte	0x09
	.zero		1


	//   ....[11]....
        /*09b8*/ 	.word	0x0000d930
        /*09bc*/ 	.word	0x000000ff
        /*09c0*/ 	.word	0x00028008
        /*09c4*/ 	.short	0x0108
        /*09c6*/ 	.byte	0x09
	.zero		1


	//   ....[12]....
        /*09c8*/ 	.word	0x000120a0
        /*09cc*/ 	.word	0x000000ff
        /*09d0*/ 	.word	0x00018000
        /*09d4*/ 	.short	0x010a
        /*09d6*/ 	.byte	0x09
	.zero		1


	//   ....[13]....
        /*09d8*/ 	.word	0x000120d0
        /*09dc*/ 	.word	0x000000ff
        /*09e0*/ 	.word	0x00028010
        /*09e4*/ 	.short	0x010a
        /*09e6*/ 	.byte	0x09
	.zero		1


	//   ....[14]....
        /*09e8*/ 	.word	0x00012100
        /*09ec*/ 	.word	0x000000ff
        /*09f0*/ 	.word	0x00000000
        /*09f4*/ 	.short	0x010a
        /*09f6*/ 	.byte	0x07
	.zero		1


	//   ....[15]....
        /*09f8*/ 	.word	0x00012130
        /*09fc*/ 	.word	0x000000ff
        /*0a00*/ 	.word	0x00000000
        /*0a04*/ 	.short	0x010a
        /*0a06*/ 	.byte	0x07
	.zero		1


	//----- nvinfo : EIATTR_NUM_MBARRIERS
	.align		4
.L_81:
        /*0a08*/ 	.byte	0x03, 0x38
        /*0a0a*/ 	.short	0xffff


	//----- nvinfo : EIATTR_EXIT_INSTR_OFFSETS
	.align		4
        /*0a0c*/ 	.byte	0x04, 0x1c
        /*0a0e*/ 	.short	(.L_83 - .L_82)


	//   ....[0]....
.L_82:
        /*0a10*/ 	.word	0x00012090


	//----- nvinfo : EIATTR_REQNTID
	.align		4
.L_83:
        /*0a14*/ 	.byte	0x04, 0x10
        /*0a16*/ 	.short	(.L_85 - .L_84)
.L_84:
        /*0a18*/ 	.word	0x00000100
        /*0a1c*/ 	.word	0x00000001
        /*0a20*/ 	.word	0x00000001


	//----- nvinfo : EIATTR_CRS_STACK_SIZE
	.align		4
.L_85:
        /*0a24*/ 	.byte	0x04, 0x1e
        /*0a26*/ 	.short	(.L_87 - .L_86)
.L_86:
        /*0a28*/ 	.word	0x00000000


	//----- nvinfo : EIATTR_CBANK_PARAM_SIZE
	.align		4
.L_87:
        /*0a2c*/ 	.byte	0x03, 0x19
        /*0a2e*/ 	.short	0x0088


	//----- nvinfo : EIATTR_PARAM_CBANK
	.align		4
        /*0a30*/ 	.byte	0x04, 0x0a
        /*0a32*/ 	.short	(.L_89 - .L_88)
	.align		4
.L_88:
        /*0a34*/ 	.word	index@(.nv.constant0.attn_fwd)
        /*0a38*/ 	.short	0x0380
        /*0a3a*/ 	.short	0x0088


	//----- nvinfo : EIATTR_SW_WAR
	.align		4
.L_89:
        /*0a3c*/ 	.byte	0x04, 0x36
        /*0a3e*/ 	.short	(.L_91 - .L_90)
.L_90:
        /*0a40*/ 	.word	0x00000008
.L_91:


//--------------------- .nv.compat                --------------------------
	.section	.nv.compat,"",@"SHT_CUDA_COMPAT_INFO"
	.align	4
        /*0000*/ 	.byte	0x02, 0x02, 0x02, 0x00, 0x02, 0x05, 0x05, 0x00, 0x02, 0x03, 0x00, 0x00, 0x02, 0x06, 0x01, 0x00


//--------------------- .nv.callgraph             --------------------------
	.section	.nv.callgraph,"",@"SHT_CUDA_CALLGRAPH"
	.align	4
	.sectionentsize	8
	.align		4
        /*0000*/ 	.word	0x00000000
	.align		4
        /*0004*/ 	.word	0xffffffff
	.align		4
        /*0008*/ 	.word	0x00000000
	.align		4
        /*000c*/ 	.word	0xfffffffe
	.align		4
        /*0010*/ 	.word	0x00000000
	.align		4
        /*0014*/ 	.word	0xfffffffd
	.align		4
        /*0018*/ 	.word	0x00000000
	.align		4
        /*001c*/ 	.word	0xfffffffc


//--------------------- .nv.constant4             --------------------------
	.section	.nv.constant4,"a",@progbits
	.align	8
	.align		8
.nv.constant4:
        /*0000*/ 	.dword	_$_str


//--------------------- .text.attn_fwd            --------------------------
	.section	.text.attn_fwd,"ax",@progbits
	.align	128
        .global         attn_fwd
        .type           attn_fwd,@function
        .size           attn_fwd,(.L_x_28 - attn_fwd)
        .other          attn_fwd,@"STO_CUDA_ENTRY STV_DEFAULT"
attn_fwd:
.text.attn_fwd:
[----:B------:R-:W0:Y:S01]  /*0000*/  LDC R1, c[0x0][0x37c] ;  /* 0x0000df00ff017b82 */ /* 0x000e220000000800 */
[----:B------:R-:W1:Y:S01]  /*0010*/  S2R R0, SR_TID.X ;  /* 0x0000000000007919 */ /* 0x000e620000002100 */
[----:B0-----:R-:W-:Y:S01]  /*0020*/  VIADD R1, R1, 0xfffffcb8 ;  /* 0xfffffcb801017836 */ /* 0x001fe20000000000 */
[----:B-1----:R-:W-:-:S13]  /*0030*/  ISETP.GE.U32.AND P0, PT, R0, 0x20, PT ;  /* 0x000000200000780c */ /* 0x002fda0003f06070 */
[----:B------:R-:W-:Y:S05]  /*0040*/  @P0 BRA `(.L_x_0) ;  /* 0x0000000000b80947 */ /* 0x000fea0003800000 */
[----:B------:R-:W0:Y:S01]  /*0050*/  S2R R7, SR_CgaCtaId ;  /* 0x0000000000077919 */ /* 0x000e220000008800 */
[----:B------:R-:W-:Y:S01]  /*0060*/  NOP ;  /* 0x0000000000007918 */ /* 0x000fe20000000000 */
[----:B------:R-:W-:-:S04]  /*0070*/  MOV R0, 0x40 ;  /* 0x0000004000007802 */ /* 0x000fc80000000f00 */
[----:B0-----:R-:W-:Y:S02]  /*0080*/  LEA R2, R7, R0, 0x18 ;  /* 0x0000000007027211 */ /* 0x001fe400078ec0ff */
[----:B------:R-:W-:-:S04]  /*0090*/  MOV R0, 0x400 ;  /* 0x0000040000007802 */ /* 0x000fc80000000f00 */
[----:B------:R-:W0:Y:S01]  /*00a0*/  LDS.U8 R2, [R2] ;  /* 0x0000000002027984 */ /* 0x000e220000000000 */
[----:B------:R-:W-:Y:S02]  /*00b0*/  LEA R0, R7, R0, 0x18 ;  /* 0x0000000007007211 */ /* 0x000fe400078ec0ff */
[----:B0-----:R-:W-:-:S13]  /*00c0*/  ISETP.NE.AND P0, PT, R2, RZ, PT ;  /* 0x000000ff0200720c */ /* 0x001fda0003f05270 */
[----:B------:R-:W-:Y:S05]  /*00d0*/  @P0 BRA `(.L_x_1) ;  /* 0x00000000007c0947 */ /* 0x000fea0003800000 */
[----:B------:R-:W-:-:S13]  /*00e0*/  ELECT P0, URZ, PT ;  /* 0x0000000000ff782f */ /* 0x000fda0003800000 */
[----:B------:R-:W-:Y:S05]  /*00f0*/  @!P0 BRA `(.L_x_2) ;  /* 0x0000000000848947 */ /* 0x000fea0003800000 */
[----:B------:R-:W-:Y:S01]  /*0100*/  UMOV UR4, 0x10 ;  /* 0x0000001000047882 */ /* 0x000fe20000000000 */
[----:B------:R-:W-:Y:S02]  /*0110*/  IMAD.MOV.U32 R9, RZ, RZ, 0x1 ;  /* 0x00000001ff097424 */ /* 0x000fe400078e00ff */
[----:B------:R-:W-:Y:S02]  /*0120*/  IMAD.MOV.U32 R3, RZ, RZ, 0xffff ;  /* 0x0000ffffff037424 */ /* 0x000fe400078e00ff */
[----:B------:R-:W-:Y:S04]  /*0130*/  DEPBAR.LE SB0, 0x36 ;  /* 0x00008d800000791a */ /* 0x000fe80000000000 */
[----:B------:R-:W0:Y:S02]  /*0140*/  UTCATOMSWS.FIND_AND_SET.ALIGN UP0, UR4, UR4 ;  /* 0x00000004000475e3 */ /* 0x000e240008000800 */
[----:B0-----:R-:W-:-:S04]  /*0150*/  PLOP3.LUT P0, PT, PT, PT, UP0, 0x80, 0x8 ;  /* 0x000000000008781c */ /* 0x001fc80003f0f008 */
[----:B------:R-:W-:-:S04]  /*0160*/  SEL R2, RZ, 0xffffffff, !P0 ;  /* 0xffffffffff027807 */ /* 0x000fc80004000000 */
[----:B------:R-:W-:Y:S01]  /*0170*/  ISETP.NE.AND P0, PT, R2, RZ, PT ;  /* 0x000000ff0200720c */ /* 0x000fe20003f05270 */
[----:B------:R-:W-:-:S12]  /*0180*/  IMAD.U32 R2, RZ, RZ, UR4 ;  /* 0x00000004ff027e24 */ /* 0x000fd8000f8e00ff */
[----:B------:R-:W-:Y:S05]  /*0190*/  @P0 BRA `(.L_x_3) ;  /* 0x0000000000240947 */ /* 0x000fea0003800000 */
.L_x_4:
[----:B------:R-:W-:Y:S05]  /*01a0*/  NANOSLEEP 0x64 ;  /* 0x000000640000795d */ /* 0x000fea0003800000 */
[----:B------:R-:W-:-:S05]  /*01b0*/  UMOV UR4, 0x10 ;  /* 0x0000001000047882 */ /* 0x000fca0000000000 */
[----:B------:R-:W-:Y:S04]  /*01c0*/  DEPBAR.LE SB0, 0x36 ;  /* 0x00008d800000791a */ /* 0x000fe80000000000 */
[----:B------:R-:W0:Y:S02]  /*01d0*/  UTCATOMSWS.FIND_AND_SET.ALIGN UP0, UR4, UR4 ;  /* 0x00000004000475e3 */ /* 0x000e240008000800 */
[----:B0-----:R-:W-:-:S04]  /*01e0*/  PLOP3.LUT P0, PT, PT, PT, UP0, 0x80, 0x8 ;  /* 0x000000000008781c */ /* 0x001fc80003f0f008 */
[----:B------:R-:W-:-:S04]  /*01f0*/  SEL R2, RZ, 0xffffffff, !P0 ;  /* 0xffffffffff027807 */ /* 0x000fc80004000000 */
[----:B------:R-:W-:Y:S01]  /*0200*/  ISETP.NE.AND P0, PT, R2, RZ, PT ;  /* 0x000000ff0200720c */ /* 0x000fe20003f05270 */
[----:B------:R-:W-:-:S12]  /*0210*/  IMAD.U32 R2, RZ, RZ, UR4 ;  /* 0x00000004ff027e24 */ /* 0x000fd8000f8e00ff */
[----:B------:R-:W-:Y:S05]  /*0220*/  @!P0 BRA `(.L_x_4) ;  /* 0xfffffffc00dc8947 */ /* 0x000fea000383ffff */
.L_x_3:
[C---:B------:R-:W-:Y:S02]  /*0230*/  IADD3 R4, PT, PT, R2.reuse, 0x10, RZ ;  /* 0x0000001002047810 */ /* 0x040fe40007ffe0ff */
[----:B------:R-:W-:Y:S02]  /*0240*/  SHF.L.U32 R3, R3, R2, RZ ;  /* 0x0000000203037219 */ /* 0x000fe400000006ff */
[----:B------:R-:W-:Y:S02]  /*0250*/  MOV R5, 0x50 ;  /* 0x0000005000057802 */ /* 0x000fe40000000f00 */
[----:B------:R-:W-:Y:S02]  /*0260*/  SHF.L.U32 R4, R9, R4, RZ ;  /* 0x0000000409047219 */ /* 0x000fe400000006ff */
[----:B------:R-:W-:Y:S01]  /*0270*/  LEA R6, R7, R5, 0x18 ;  /* 0x0000000507067211 */ /* 0x000fe200078ec0ff */
[----:B------:R-:W-:Y:S01]  /*0280*/  IMAD.SHL.U32 R5, R2, 0x20, RZ ;  /* 0x0000002002057824 */ /* 0x000fe200078e00ff */
[----:B------:R-:W-:-:S05]  /*0290*/  LOP3.LUT R3, R4, R3, RZ, 0xfc, !PT ;  /* 0x0000000304037212 */ /* 0x000fca00078efcff */
[----:B------:R0:W-:Y:S04]  /*02a0*/  ATOMS.OR RZ, [R6], R3 ;  /* 0x0000000306ff738c */ /* 0x0001e80003000000 */
[----:B------:R0:W-:Y:S01]  /*02b0*/  STS [R0], R5 ;  /* 0x0000000500007388 */ /* 0x0001e20000000800 */
[----:B------:R-:W-:Y:S05]  /*02c0*/  BRA `(.L_x_2) ;  /* 0x0000000000107947 */ /* 0x000fea0003800000 */
.L_x_1:
[----:B------:R-:W-:Y:S01]  /*02d0*/  IMAD.MOV.U32 R3, RZ, RZ, -0x1 ;  /* 0xffffffffff037424 */ /* 0x000fe200078e00ff */
[----:B------:R-:W-:-:S04]  /*02e0*/  MOV R2, 0x310 ;  /* 0x0000031000027802 */ /* 0x000fc80000000f00 */
[----:B------:R0:W-:Y:S03]  /*02f0*/  STS [R0], R3 ;  /* 0x0000000300007388 */ /* 0x0001e60000000800 */
[----:B0-----:R-:W-:Y:S05]  /*0300*/  CALL.REL.NOINC `($__internal_1_$__cuda_sm10x_tcgen05_guardrail_trap_phase_invalid_during_alloc) ;  /* 0x0000011c00a07944 */ /* 0x001fea0003c00000 */
.L_x_2:
[----:B------:R-:W-:Y:S05]  /*0310*/  WARPSYNC.ALL ;  /* 0x0000000000007948 */ /* 0x000fea0003800000 */
[----:B------:R-:W-:Y:S01]  /*0320*/  NOP ;  /* 0x0000000000007918 */ /* 0x000fe20000000000 */
.L_x_0:
[----:B------:R-:W1:Y:S01]  /*0330*/  S2R R143, SR_TID.X ;  /* 0x00000000008f7919 */ /* 0x000e620000002100 */
[----:B------:R-:W2:Y:S01]  /*0340*/  LDC.64 R8, c[0x0][0x3b0] ;  /* 0x0000ec00ff087b82 */ /* 0x000ea20000000a00 */
[----:B------:R-:W-:Y:S01]  /*0350*/  MOV R2, 0x400 ;  /* 0x0000040000027802 */ /* 0x000fe20000000f00 */
[----:B------:R-:W3:Y:S01]  /*0360*/  LDCU.64 UR10, c[0x0][0x358] ;  /* 0x00006b00ff0a77ac */ /* 0x000ee20008000a00 */
[----:B0-----:R-:W0:Y:S02]  /*0370*/  S2R R3, SR_CTAID.X ;  /* 0x0000000000037919 */ /* 0x001e240000002500 */
[----:B------:R-:W-:Y:S01]  /*0380*/  R2UR UR9, R2 ;  /* 0x00000000020972ca */ /* 0x000fe200000e0000 */
[----:B------:R-:W2:Y:S02]  /*0390*/  S2R R144, SR_CTAID.Y ;  /* 0x0000000000907919 */ /* 0x000ea40000002600 */
[----:B------:R-:W4:Y:S08]  /*03a0*/  LDC R6, c[0x0][0x3b8] ;  /* 0x0000ee00ff067b82 */ /* 0x000f300000000800 */
[----:B------:R-:W2:Y:S08]  /*03b0*/  S2UR UR4, SR_CgaCtaId ;  /* 0x00000000000479c3 */ /* 0x000eb00000008800 */
[----:B------:R-:W3:Y:S01]  /*03c0*/  LDC.64 R12, c[0x0][0x380] ;  /* 0x0000e000ff0c7b82 */ /* 0x000ee20000000a00 */
[----:B-1----:R-:W-:-:S02]  /*03d0*/  LOP3.LUT R0, R143, 0x3f, RZ, 0xc0, !PT ;  /* 0x0000003f8f007812 */ /* 0x002fc400078ec0ff */
[----:B------:R-:W-:-:S03]  /*03e0*/  SHF.R.U32.HI R5, RZ, 0x6, R143 ;  /* 0x00000006ff057819 */ /* 0x000fc6000001168f */
[----:B0-----:R-:W-:Y:S01]  /*03f0*/  IMAD R4, R3, 0x40, R0 ;  /* 0x0000004003047824 */ /* 0x001fe200078e0200 */
[----:B------:R-:W-:Y:S01]  /*0400*/  SGXT.U32 R5, R5, 0x2 ;  /* 0x000000020505781a */ /* 0x000fe20000000000 */
[----:B--2---:R-:W-:Y:S01]  /*0410*/  IMAD R0, R144, R8, RZ ;  /* 0x0000000890007224 */ /* 0x004fe200078e02ff */
[----:B------:R-:W-:Y:S01]  /*0420*/  ULEA UR9, UR4, UR9, 0x18 ;  /* 0x0000000904097291 */ /* 0x000fe2000f8ec0ff */
[----:B------:R-:W-:Y:S01]  /*0430*/  BAR.SYNC.DEFER_BLOCKING 0x0 ;  /* 0x0000000000007b1d */ /* 0x000fe20000010000 */
[----:B------:R-:W-:Y:S02]  /*0440*/  IMAD R2, R4, R9, RZ ;  /* 0x0000000904027224 */ /* 0x000fe400078e02ff */
[----:B------:R-:W-:Y:S02]  /*0450*/  IMAD.SHL.U32 R3, R0, 0x2, RZ ;  /* 0x0000000200037824 */ /* 0x000fe400078e00ff */
[----:B------:R-:W-:Y:S02]  /*0460*/  IMAD.SHL.U32 R4, R2, 0x2, RZ ;  /* 0x0000000202047824 */ /* 0x000fe400078e00ff */
[----:B----4-:R-:W-:-:S02]  /*0470*/  IMAD R7, R5, R6, RZ ;  /* 0x0000000605077224 */ /* 0x010fc400078e02ff */
[----:B------:R-:W-:-:S03]  /*0480*/  IMAD.HI R0, R0, 0x2, RZ ;  /* 0x0000000200007827 */ /* 0x000fc600078e02ff */
[----:B------:R-:W-:Y:S01]  /*0490*/  LEA R11, R6, R7, 0x2 ;  /* 0x00000007060b7211 */ /* 0x000fe200078e10ff */
[----:B------:R-:W-:Y:S01]  /*04a0*/  IMAD.HI R5, R2, 0x2, RZ ;  /* 0x0000000202057827 */ /* 0x000fe200078e02ff */
[----:B---3--:R-:W-:-:S03]  /*04b0*/  IADD3 R2, P0, P1, R4, R12, R3 ;  /* 0x0000000c04027210 */ /* 0x008fc6000791e003 */
[C---:B------:R-:W-:Y:S01]  /*04c0*/  IMAD R3, R6.reuse, 0x4, R11 ;  /* 0x0000000406037824 */ /* 0x040fe200078e020b */
[----:B------:R-:W-:Y:S02]  /*04d0*/  IADD3.X R0, PT, PT, R5, R13, R0, P0, P1 ;  /* 0x0000000d05007210 */ /* 0x000fe400007e2400 */
[-C--:B------:R-:W-:Y:S02]  /*04e0*/  LEA R8, P0, R7, R2.reuse, 0x1 ;  /* 0x0000000207087211 */ /* 0x080fe400078008ff */
[----:B------:R-:W-:Y:S01]  /*04f0*/  LEA R12, P1, R3, R2, 0x1 ;  /* 0x00000002030c7211 */ /* 0x000fe200078208ff */
[----:B------:R-:W0:Y:S01]  /*0500*/  LDS R112, [UR9] ;  /* 0x00000009ff707984 */ /* 0x000e220008000800 */
[----:B------:R-:W-:Y:S01]  /*0510*/  LEA.HI.X.SX32 R9, R7, R0, 0x1, P0 ;  /* 0x0000000007097211 */ /* 0x000fe200000f0eff */
[----:B------:R-:W-:Y:S01]  /*0520*/  IMAD R7, R6, 0x4, R3 ;  /* 0x0000000406077824 */ /* 0x000fe200078e0203 */
[----:B------:R-:W-:Y:S01]  /*0530*/  BAR.SYNC.DEFER_BLOCKING 0x0 ;  /* 0x0000000000007b1d */ /* 0x000fe20000010000 */
[----:B------:R-:W-:-:S02]  /*0540*/  LEA R10, P0, R11, R2, 0x1 ;  /* 0x000000020b0a7211 */ /* 0x000fc400078008ff */
[----:B------:R-:W-:Y:S01]  /*0550*/  IMAD R17, R6, 0x4, R7 ;  /* 0x0000000406117824 */ /* 0x000fe200078e0207 */
[----:B------:R-:W-:-:S03]  /*0560*/  LEA.HI.X.SX32 R13, R3, R0, 0x1, P1 ;  /* 0x00000000030d7211 */ /* 0x000fc600008f0eff */
[C---:B------:R-:W-:Y:S01]  /*0570*/  IMAD R19, R6.reuse, 0x4, R17 ;  /* 0x0000000406137824 */ /* 0x040fe200078e0211 */
[----:B------:R-:W-:Y:S02]  /*0580*/  LEA.HI.X.SX32 R11, R11, R0, 0x1, P0 ;  /* 0x000000000b0b7211 */ /* 0x000fe400000f0eff */
[----:B------:R-:W-:Y:S01]  /*0590*/  LEA R14, P0, R7, R2, 0x1 ;  /* 0x00000002070e7211 */ /* 0x000fe200078008ff */
[----:B------:R-:W-:-:S03]  /*05a0*/  IMAD R21, R6, 0x4, R19 ;  /* 0x0000000406157824 */ /* 0x000fc600078e0213 */
[----:B------:R-:W-:Y:S02]  /*05b0*/  LEA.HI.X.SX32 R15, R7, R0, 0x1, P0 ;  /* 0x00000000070f7211 */ /* 0x000fe400000f0eff */
[C---:B------:R-:W-:Y:S02]  /*05c0*/  LEA R16, P0, R17.reuse, R2, 0x1 ;  /* 0x0000000211107211 */ /* 0x040fe400078008ff */
[----:B------:R-:W-:Y:S02]  /*05d0*/  LEA R23, R6, R21, 0x2 ;  /* 0x0000001506177211 */ /* 0x000fe400078e10ff */
[----:B------:R-:W-:Y:S02]  /*05e0*/  LEA.HI.X.SX32 R17, R17, R0, 0x1, P0 ;  /* 0x0000000011117211 */ /* 0x000fe400000f0eff */
[C---:B------:R-:W-:Y:S01]  /*05f0*/  LEA R18, P0, R19.reuse, R2, 0x1 ;  /* 0x0000000213127211 */ /* 0x040fe200078008ff */
[----:B------:R1:W5:Y:S03]  /*0600*/  LDG.E.U16 R5, desc[UR10][R12.64] ;  /* 0x0000000a0c057981 */ /* 0x000366000c1e1500 */
[----:B------:R-:W-:Y:S01]  /*0610*/  LEA.HI.X.SX32 R19, R19, R0, 0x1, P0 ;  /* 0x0000000013137211 */ /* 0x000fe200000f0eff */
[----:B------:R2:W5:Y:S01]  /*0620*/  LDG.E.U16 R7, desc[UR10][R14.64] ;  /* 0x0000000a0e077981 */ /* 0x000562000c1e1500 */
[----:B------:R-:W-:-:S03]  /*0630*/  LEA R22, P0, R23, R2, 0x1 ;  /* 0x0000000217167211 */ /* 0x000fc600078008ff */
[----:B------:R-:W5:Y:S01]  /*0640*/  LDG.E.U16 R3, desc[UR10][R8.64] ;  /* 0x0000000a08037981 */ /* 0x000f62000c1e1500 */
[C---:B-1----:R-:W-:Y:S01]  /*0650*/  IMAD R13, R6.reuse, 0x4, R23 ;  /* 0x00000004060d7824 */ /* 0x042fe200078e0217 */
[----:B------:R-:W-:Y:S02]  /*0660*/  LEA R20, P1, R21, R2, 0x1 ;  /* 0x0000000215147211 */ /* 0x000fe400078208ff */
[----:B------:R-:W5:Y:S01]  /*0670*/  LDG.E.U16 R4, desc[UR10][R10.64] ;  /* 0x0000000a0a047981 */ /* 0x000f62000c1e1500 */
[----:B--2---:R-:W-:Y:S01]  /*0680*/  IMAD R15, R6, 0x4, R13 ;  /* 0x00000004060f7824 */ /* 0x004fe200078e020d */
[----:B------:R-:W-:-:S03]  /*0690*/  LEA.HI.X.SX32 R23, R23, R0, 0x1, P0 ;  /* 0x0000000017177211 */ /* 0x000fc600000f0eff */
[C---:B------:R-:W-:Y:S01]  /*06a0*/  IMAD R27, R6.reuse, 0x4, R15 ;  /* 0x00000004061b7824 */ /* 0x040fe200078e020f */
[----:B------:R-:W-:Y:S01]  /*06b0*/  LEA.HI.X.SX32 R21, R21, R0, 0x1, P1 ;  /* 0x0000000015157211 */ /* 0x000fe200008f0eff */
[----:B------:R1:W5:Y:S01]  /*06c0*/  LDG.E.U16 R9, desc[UR10][R16.64] ;  /* 0x0000000a10097981 */ /* 0x000362000c1e1500 */
[C---:B------:R-:W-:Y:S01]  /*06d0*/  LEA R24, P0, R13.reuse, R2, 0x1 ;  /* 0x000000020d187211 */ /* 0x040fe200078008ff */
[----:B------:R-:W-:Y:S02]  /*06e0*/  IMAD R29, R6, 0x4, R27 ;  /* 0x00000004061d7824 */ /* 0x000fe400078e021b */
[----:B------:R2:W5:Y:S01]  /*06f0*/  LDG.E.U16 R11, desc[UR10][R20.64] ;  /* 0x0000000a140b7981 */ /* 0x000562000c1e1500 */
[----:B------:R-:W-:-:S03]  /*0700*/  LEA.HI.X.SX32 R25, R13, R0, 0x1, P0 ;  /* 0x000000000d197211 */ /* 0x000fc600000f0eff */
[----:B------:R3:W5:Y:S01]  /*0710*/  LDG.E.U16 R8, desc[UR10][R18.64] ;  /* 0x0000000a12087981 */ /* 0x000762000c1e1500 */
[----:B-1----:R-:W-:-:S03]  /*0720*/  LEA R16, P0, R15, R2, 0x1 ;  /* 0x000000020f107211 */ /* 0x002fc600078008ff */
[----:B------:R1:W5:Y:S01]  /*0730*/  LDG.E.U16 R10, desc[UR10][R22.64] ;  /* 0x0000000a160a7981 */ /* 0x000362000c1e1500 */
[C---:B--2---:R-:W-:Y:S01]  /*0740*/  IMAD R21, R6.reuse, 0x4, R29 ;  /* 0x0000000406157824 */ /* 0x044fe200078e021d */
[----:B------:R-:W-:Y:S02]  /*0750*/  LEA.HI.X.SX32 R17, R15, R0, 0x1, P0 ;  /* 0x000000000f117211 */ /* 0x000fe400000f0eff */
[----:B------:R2:W5:Y:S01]  /*0760*/  LDG.E.U16 R13, desc[UR10][R24.64] ;  /* 0x0000000a180d7981 */ /* 0x000562000c1e1500 */
[-C--:B---3--:R-:W-:Y:S02]  /*0770*/  LEA R18, P0, R29, R2.reuse, 0x1 ;  /* 0x000000021d127211 */ /* 0x088fe400078008ff */
[----:B------:R-:W-:Y:S01]  /*0780*/  LEA R26, P1, R27, R2, 0x1 ;  /* 0x000000021b1a7211 */ /* 0x000fe200078208ff */
[----:B------:R-:W5:Y:S01]  /*0790*/  LDG.E.U16 R12, desc[UR10][R16.64] ;  /* 0x0000000a100c7981 */ /* 0x000f62000c1e1500 */
[----:B-1----:R-:W-:Y:S02]  /*07a0*/  LEA R23, R6, R21, 0x2 ;  /* 0x0000001506177211 */ /* 0x002fe400078e10ff */
[----:B------:R-:W-:-:S02]  /*07b0*/  LEA.HI.X.SX32 R19, R29, R0, 0x1, P0 ;  /* 0x000000001d137211 */ /* 0x000fc400000f0eff */
[----:B------:R-:W-:Y:S01]  /*07c0*/  LEA R20, P0, R21, R2, 0x1 ;  /* 0x0000000215147211 */ /* 0x000fe200078008ff */
[C---:B------:R-:W-:Y:S01]  /*07d0*/  IMAD R29, R6.reuse, 0x4, R23 ;  /* 0x00000004061d7824 */ /* 0x040fe200078e0217 */
[-C--:B------:R-:W-:Y:S01]  /*07e0*/  LEA.HI.X.SX32 R27, R27, R0.reuse, 0x1, P1 ;  /* 0x000000001b1b7211 */ /* 0x080fe200008f0eff */
[----:B------:R-:W5:Y:S01]  /*07f0*/  LDG.E.U16 R14, desc[UR10][R18.64] ;  /* 0x0000000a120e7981 */ /* 0x000f62000c1e1500 */
[----:B------:R-:W-:Y:S01]  /*0800*/  LEA.HI.X.SX32 R21, R21, R0, 0x1, P0 ;  /* 0x0000000015157211 */ /* 0x000fe200000f0eff */
[----:B------:R-:W-:Y:S01]  /*0810*/  IMAD R31, R6, 0x4, R29 ;  /* 0x00000004061f7824 */ /* 0x000fe200078e021d */
[-C--:B------:R-:W-:Y:S01]  /*0820*/  LEA R22, P0, R23, R2.reuse, 0x1 ;  /* 0x0000000217167211 */ /* 0x080fe200078008ff */
[----:B------:R1:W5:Y:S01]  /*0830*/  LDG.E.U16 R15, desc[UR10][R26.64] ;  /* 0x0000000a1a0f7981 */ /* 0x000362000c1e1500 */
[----:B--2---:R-:W-:Y:S02]  /*0840*/  LEA R24, P1, R29, R2, 0x1 ;  /* 0x000000021d187211 */ /* 0x004fe400078208ff */
[----:B------:R-:W-:Y:S01]  /*0850*/  LEA.HI.X.SX32 R23, R23, R0, 0x1, P0 ;  /* 0x0000000017177211 */ /* 0x000fe200000f0eff */
[----:B------:R-:W5:Y:S01]  /*0860*/  LDG.E.U16 R17, desc[UR10][R20.64] ;  /* 0x0000000a14117981 */ /* 0x000f62000c1e1500 */
[----:B------:R-:W-:-:S02]  /*0870*/  LEA R28, P0, R31, R2, 0x1 ;  /* 0x000000021f1c7211 */ /* 0x000fc400078008ff */
[-C--:B------:R-:W-:Y:S01]  /*0880*/  LEA.HI.X.SX32 R25, R29, R0.reuse, 0x1, P1 ;  /* 0x000000001d197211 */ /* 0x080fe200008f0eff */
[----:B------:R-:W5:Y:S01]  /*0890*/  LDG.E.U16 R16, desc[UR10][R22.64] ;  /* 0x0000000a16107981 */ /* 0x000f62000c1e1500 */
[C---:B-1----:R-:W-:Y:S01]  /*08a0*/  IMAD R27, R6.reuse, 0x4, R31 ;  /* 0x00000004061b7824 */ /* 0x042fe200078e021f */
[----:B------:R-:W-:Y:S02]  /*08b0*/  LEA.HI.X.SX32 R29, R31, R0, 0x1, P0 ;  /* 0x000000001f1d7211 */ /* 0x000fe400000f0eff */
[----:B------:R1:W5:Y:S01]  /*08c0*/  LDG.E.U16 R19, desc[UR10][R24.64] ;  /* 0x0000000a18137981 */ /* 0x000362000c1e1500 */
[C---:B------:R-:W-:Y:S01]  /*08d0*/  IMAD R31, R6.reuse, 0x4, R27 ;  /* 0x00000004061f7824 */ /* 0x040fe200078e021b */
[C---:B------:R-:W-:Y:S02]  /*08e0*/  LEA R26, P0, R27.reuse, R2, 0x1 ;  /* 0x000000021b1a7211 */ /* 0x040fe400078008ff */
[----:B------:R2:W5:Y:S01]  /*08f0*/  LDG.E.U16 R18, desc[UR10][R28.64] ;  /* 0x0000000a1c127981 */ /* 0x000562000c1e1500 */
[----:B------:R-:W-:Y:S01]  /*0900*/  IMAD R33, R6, 0x4, R31 ;  /* 0x0000000406217824 */ /* 0x000fe200078e021f */
[----:B------:R-:W-:-:S04]  /*0910*/  LEA.HI.X.SX32 R27, R27, R0, 0x1, P0 ;  /* 0x000000001b1b7211 */ /* 0x000fc800000f0eff */
[----:B------:R-:W-:Y:S01]  /*0920*/  LEA R35, R6, R33, 0x2 ;  /* 0x0000002106237211 */ /* 0x000fe200078e10ff */
[----:B------:R3:W5:Y:S01]  /*0930*/  LDG.E.U16 R21, desc[UR10][R26.64] ;  /* 0x0000000a1a157981 */ /* 0x000762000c1e1500 */
[----:B------:R-:W-:-:S03]  /*0940*/  LEA R30, P0, R31, R2, 0x1 ;  /* 0x000000021f1e7211 */ /* 0x000fc600078008ff */
[C---:B-1----:R-:W-:Y:S01]  /*0950*/  IMAD R25, R6.reuse, 0x4, R35 ;  /* 0x0000000406197824 */ /* 0x042fe200078e0223 */
[----:B------:R-:W-:Y:S02]  /*0960*/  LEA.HI.X.SX32 R31, R31, R0, 0x1, P0 ;  /* 0x000000001f1f7211 */ /* 0x000fe400000f0eff */
[-C--:B------:R-:W-:Y:S01]  /*0970*/  LEA R34, P0, R35, R2.reuse, 0x1 ;  /* 0x0000000223227211 */ /* 0x080fe200078008ff */
[C---:B------:R-:W-:Y:S01]  /*0980*/  IMAD R37, R6.reuse, 0x4, R25 ;  /* 0x0000000406257824 */ /* 0x040fe200078e0219 */
[----:B------:R-:W-:Y:S01]  /*0990*/  LEA R32, P1, R33, R2, 0x1 ;  /* 0x0000000221207211 */ /* 0x000fe200078208ff */
[----:B------:R-:W5:Y:S01]  /*09a0*/  LDG.E.U16 R20, desc[UR10][R30.64] ;  /* 0x0000000a1e147981 */ /* 0x000f62000c1e1500 */
[-C--:B------:R-:W-:Y:S01]  /*09b0*/  LEA.HI.X.SX32 R35, R35, R0.reuse, 0x1, P0 ;  /* 0x0000000023237211 */ /* 0x080fe200000f0eff */
[C---:B------:R-:W-:Y:S01]  /*09c0*/  IMAD R39, R6.reuse, 0x4, R37 ;  /* 0x0000000406277824 */ /* 0x040fe200078e0225 */
[----:B------:R-:W-:Y:S02]  /*09d0*/  LEA.HI.X.SX32 R33, R33, R0, 0x1, P1 ;  /* 0x0000000021217211 */ /* 0x000fe400008f0eff */
[C---:B--2---:R-:W-:Y:S01]  /*09e0*/  LEA R28, P0, R25.reuse, R2, 0x1 ;  /* 0x00000002191c7211 */ /* 0x044fe200078008ff */
[----:B---3--:R-:W-:Y:S01]  /*09f0*/  IMAD R27, R6, 0x4, R39 ;  /* 0x00000004061b7824 */ /* 0x008fe200078e0227 */
[----:B------:R-:W5:Y:S02]  /*0a00*/  LDG.E.U16 R22, desc[UR10][R34.64] ;  /* 0x0000000a22167981 */ /* 0x000f64000c1e1500 */
[----:B------:R-:W-:-:S02]  /*0a10*/  LEA.HI.X.SX32 R29, R25, R0, 0x1, P0 ;  /* 0x00000000191d7211 */ /* 0x000fc400000f0eff */
[----:B------:R1:W5:Y:S01]  /*0a20*/  LDG.E.U16 R23, desc[UR10][R32.64] ;  /* 0x0000000a20177981 */ /* 0x000362000c1e1500 */
[-C--:B------:R-:W-:Y:S02]  /*0a30*/  LEA R36, P0, R37, R2.reuse, 0x1 ;  /* 0x0000000225247211 */ /* 0x080fe400078008ff */
[----:B------:R-:W-:Y:S01]  /*0a40*/  LEA R38, P1, R39, R2, 0x1 ;  /* 0x0000000227267211 */ /* 0x000fe200078208ff */
[----:B------:R-:W5:Y:S01]  /*0a50*/  LDG.E.U16 R25, desc[UR10][R28.64] ;  /* 0x0000000a1c197981 */ /* 0x000f62000c1e1500 */
[----:B------:R-:W-:Y:S01]  /*0a60*/  LEA.HI.X.SX32 R37, R37, R0, 0x1, P0 ;  /* 0x0000000025257211 */ /* 0x000fe200000f0eff */
[----:B-1----:R-:W-:Y:S01]  /*0a70*/  IMAD R33, R6, 0x4, R27 ;  /* 0x0000000406217824 */ /* 0x002fe200078e021b */
[----:B------:R-:W-:-:S03]  /*0a80*/  LEA R30, P0, R27, R2, 0x1 ;  /* 0x000000021b1e7211 */ /* 0x000fc600078008ff */
[----:B------:R1:W5:Y:S01]  /*0a90*/  LDG.E.U16 R24, desc[UR10][R36.64] ;  /* 0x0000000a24187981 */ /* 0x000362000c1e1500 */
[C---:B------:R-:W-:Y:S02]  /*0aa0*/  LEA R35, R6.reuse, R33, 0x2 ;  /* 0x0000002106237211 */ /* 0x040fe400078e10ff */
[----:B------:R-:W-:Y:S02]  /*0ab0*/  LEA.HI.X.SX32 R31, R27, R0, 0x1, P0 ;  /* 0x000000001b1f7211 */ /* 0x000fe400000f0eff */
[----:B------:R-:W-:Y:S01]  /*0ac0*/  LEA R32, P0, R33, R2, 0x1 ;  /* 0x0000000221207211 */ /* 0x000fe200078008ff */
[C---:B------:R-:W-:Y:S01]  /*0ad0*/  IMAD R41, R6.reuse, 0x4, R35 ;  /* 0x0000000406297824 */ /* 0x040fe200078e0223 */
[-C--:B------:R-:W-:Y:S01]  /*0ae0*/  LEA.HI.X.SX32 R39, R39, R0.reuse, 0x1, P1 ;  /* 0x0000000027277211 */ /* 0x080fe200008f0eff */
[----:B------:R-:W5:Y:S01]  /*0af0*/  LDG.E.U16 R26, desc[UR10][R30.64] ;  /* 0x0000000a1e1a7981 */ /* 0x000f62000c1e1500 */
[----:B------:R-:W-:Y:S01]  /*0b00*/  LEA.HI.X.SX32 R33, R33, R0, 0x1, P0 ;  /* 0x0000000021217211 */ /* 0x000fe200000f0eff */
[----:B------:R-:W-:Y:S01]  /*0b10*/  IMAD R43, R6, 0x4, R41 ;  /* 0x00000004062b7824 */ /* 0x000fe200078e0229 */
[C---:B------:R-:W-:Y:S01]  /*0b20*/  LEA R34, P0, R35.reuse, R2, 0x1 ;  /* 0x0000000223227211 */ /* 0x040fe200078008ff */
[----:B------:R2:W5:Y:S03]  /*0b30*/  LDG.E.U16 R27, desc[UR10][R38.64] ;  /* 0x0000000a261b7981 */ /* 0x000566000c1e1500 */
[----:B------:R-:W-:Y:S01]  /*0b40*/  LEA.HI.X.SX32 R35, R35, R0, 0x1, P0 ;  /* 0x0000000023237211 */ /* 0x000fe200000f0eff */
[----:B------:R-:W5:Y:S01]  /*0b50*/  LDG.E.U16 R29, desc[UR10][R32.64] ;  /* 0x0000000a201d7981 */ /* 0x000f62000c1e1500 */
[----:B-1----:R-:W-:-:S02]  /*0b60*/  LEA R36, P0, R43, R2, 0x1 ;  /* 0x000000022b247211 */ /* 0x002fc400078008ff */
[----:B------:R-:W-:Y:S01]  /*0b70*/  LEA R40, P1, R41, R2, 0x1 ;  /* 0x0000000229287211 */ /* 0x000fe200078208ff */
[----:B------:R-:W5:Y:S01]  /*0b80*/  LDG.E.U16 R28, desc[UR10][R34.64] ;  /* 0x0000000a221c7981 */ /* 0x000f62000c1e1500 */
[----:B--2---:R-:W-:Y:S01]  /*0b90*/  IMAD R39, R6, 0x4, R43 ;  /* 0x0000000406277824 */ /* 0x004fe200078e022b */
[----:B------:R-:W-:-:S03]  /*0ba0*/  LEA.HI.X.SX32 R37, R43, R0, 0x1, P0 ;  /* 0x000000002b257211 */ /* 0x000fc600000f0eff */
[C---:B------:R-:W-:Y:S01]  /*0bb0*/  IMAD R43, R6.reuse, 0x4, R39 ;  /* 0x00000004062b7824 */ /* 0x040fe200078e0227 */
[----:B------:R-:W-:Y:S01]  /*0bc0*/  LEA.HI.X.SX32 R41, R41, R0, 0x1, P1 ;  /* 0x0000000029297211 */ /* 0x000fe200008f0eff */
[----:B------:R-:W5:Y:S02]  /*0bd0*/  LDG.E.U16 R30, desc[UR10][R36.64] ;  /* 0x0000000a241e7981 */ /* 0x000f64000c1e1500 */
[C---:B------:R-:W-:Y:S01]  /*0be0*/  IMAD R45, R6.reuse, 0x4, R43 ;  /* 0x00000004062d7824 */ /* 0x040fe200078e022b */
[C---:B------:R-:W-:Y:S01]  /*0bf0*/  LEA R38, P0, R39.reuse, R2, 0x1 ;  /* 0x0000000227267211 */ /* 0x040fe200078008ff */
[----:B------:R1:W5:Y:S03]  /*0c00*/  LDG.E.U16 R31, desc[UR10][R40.64] ;  /* 0x0000000a281f7981 */ /* 0x000366000c1e1500 */
[----:B------:R-:W-:Y:S02]  /*0c10*/  LEA R47, R6, R45, 0x2 ;  /* 0x0000002d062f7211 */ /* 0x000fe400078e10ff */
[----:B------:R-:W-:-:S02]  /*0c20*/  LEA.HI.X.SX32 R39, R39, R0, 0x1, P0 ;  /* 0x0000000027277211 */ /* 0x000fc400000f0eff */
[----:B------:R-:W-:Y:S01]  /*0c30*/  LEA R42, P0, R43, R2, 0x1 ;  /* 0x000000022b2a7211 */ /* 0x000fe200078008ff */
[----:B-1----:R-:W-:-:S03]  /*0c40*/  IMAD R41, R6, 0x4, R47 ;  /* 0x0000000406297824 */ /* 0x002fc600078e022f */
[----:B------:R-:W-:Y:S01]  /*0c50*/  LEA.HI.X.SX32 R43, R43, R0, 0x1, P0 ;  /* 0x000000002b2b7211 */ /* 0x000fe200000f0eff */
[----:B------:R1:W5:Y:S01]  /*0c60*/  LDG.E.U16 R33, desc[UR10][R38.64] ;  /* 0x0000000a26217981 */ /* 0x000362000c1e1500 */
[-C--:B------:R-:W-:Y:S01]  /*0c70*/  LEA R46, P0, R47, R2.reuse, 0x1 ;  /* 0x000000022f2e7211 */ /* 0x080fe200078008ff */
[C---:B------:R-:W-:Y:S01]  /*0c80*/  IMAD R37, R6.reuse, 0x4, R41 ;  /* 0x0000000406257824 */ /* 0x040fe200078e0229 */
[----:B------:R-:W-:Y:S01]  /*0c90*/  LEA R44, P1, R45, R2, 0x1 ;  /* 0x000000022d2c7211 */ /* 0x000fe200078208ff */
[----:B------:R-:W5:Y:S01]  /*0ca0*/  LDG.E.U16 R32, desc[UR10][R42.64] ;  /* 0x0000000a2a207981 */ /* 0x000f62000c1e1500 */
[-C--:B------:R-:W-:Y:S01]  /*0cb0*/  LEA.HI.X.SX32 R47, R47, R0.reuse, 0x1, P0 ;  /* 0x000000002f2f7211 */ /* 0x080fe200000f0eff */
[C---:B------:R-:W-:Y:S01]  /*0cc0*/  IMAD R51, R6.reuse, 0x4, R37 ;  /* 0x0000000406337824 */ /* 0x040fe200078e0225 */
[----:B------:R-:W-:Y:S02]  /*0cd0*/  LEA.HI.X.SX32 R45, R45, R0, 0x1, P1 ;  /* 0x000000002d2d7211 */ /* 0x000fe400008f0eff */
[C---:B------:R-:W-:Y:S01]  /*0ce0*/  LEA R40, P0, R41.reuse, R2, 0x1 ;  /* 0x0000000229287211 */ /* 0x040fe200078008ff */
[----:B-1----:R-:W-:Y:S01]  /*0cf0*/  IMAD R39, R6, 0x4, R51 ;  /* 0x0000000406277824 */ /* 0x002fe200078e0233 */
[----:B------:R-:W5:Y:S02]  /*0d00*/  LDG.E.U16 R34, desc[UR10][R46.64] ;  /* 0x0000000a2e227981 */ /* 0x000f64000c1e1500 */
[----:B------:R-:W-:-:S02]  /*0d10*/  LEA.HI.X.SX32 R41, R41, R0, 0x1, P0 ;  /* 0x0000000029297211 */ /* 0x000fc400000f0eff */
[----:B------:R1:W5:Y:S01]  /*0d20*/  LDG.E.U16 R35, desc[UR10][R44.64] ;  /* 0x0000000a2c237981 */ /* 0x000362000c1e1500 */
[----:B------:R-:W-:-:S04]  /*0d30*/  LEA R48, P0, R37, R2, 0x1 ;  /* 0x0000000225307211 */ /* 0x000fc800078008ff */
[----:B------:R-:W-:Y:S01]  /*0d40*/  LEA.HI.X.SX32 R49, R37, R0, 0x1, P0 ;  /* 0x0000000025317211 */ /* 0x000fe200000f0eff */
[----:B-1----:R-:W-:Y:S01]  /*0d50*/  IMAD R45, R6, 0x4, R39 ;  /* 0x00000004062d7824 */ /* 0x002fe200078e0227 */
[----:B------:R-:W-:-:S03]  /*0d60*/  LEA R42, P0, R39, R2, 0x1 ;  /* 0x00000002272a7211 */ /* 0x000fc600078008ff */
[----:B------:R1:W5:Y:S01]  /*0d70*/  LDG.E.U16 R36, desc[UR10][R48.64] ;  /* 0x0000000a30247981 */ /* 0x000362000c1e1500 */
[----:B------:R-:W-:-:S03]  /*0d80*/  LEA R47, R6, R45, 0x2 ;  /* 0x0000002d062f7211 */ /* 0x000fc600078e10ff */
[----:B------:R-:W5:Y:S01]  /*0d90*/  LDG.E.U16 R37, desc[UR10][R40.64] ;  /* 0x0000000a28257981 */ /* 0x000f62000c1e1500 */
[----:B------:R-:W-:Y:S02]  /*0da0*/  LEA.HI.X.SX32 R43, R39, R0, 0x1, P0 ;  /* 0x00000000272b7211 */ /* 0x000fe400000f0eff */
[-C--:B------:R-:W-:Y:S01]  /*0db0*/  LEA R44, P0, R45, R2.reuse, 0x1 ;  /* 0x000000022d2c7211 */ /* 0x080fe200078008ff */
[C---:B------:R-:W-:Y:S01]  /*0dc0*/  IMAD R53, R6.reuse, 0x4, R47 ;  /* 0x0000000406357824 */ /* 0x040fe200078e022f */
[----:B------:R-:W-:Y:S01]  /*0dd0*/  LEA R50, P1, R51, R2, 0x1 ;  /* 0x0000000233327211 */ /* 0x000fe200078208ff */
[----:B------:R-:W5:Y:S01]  /*0de0*/  LDG.E.U16 R38, desc[UR10][R42.64] ;  /* 0x0000000a2a267981 */ /* 0x000f62000c1e1500 */
[-C--:B------:R-:W-:Y:S01]  /*0df0*/  LEA.HI.X.SX32 R45, R45, R0.reuse, 0x1, P0 ;  /* 0x000000002d2d7211 */ /* 0x080fe200000f0eff */
[----:B------:R-:W-:Y:S01]  /*0e00*/  IMAD R55, R6, 0x4, R53 ;  /* 0x0000000406377824 */ /* 0x000fe200078e0235 */
[----:B------:R-:W-:Y:S02]  /*0e10*/  LEA.HI.X.SX32 R51, R51, R0, 0x1, P1 ;  /* 0x0000000033337211 */ /* 0x000fe400008f0eff */
[C---:B------:R-:W-:Y:S01]  /*0e20*/  LEA R46, P0, R47.reuse, R2, 0x1 ;  /* 0x000000022f2e7211 */ /* 0x040fe200078008ff */
[----:B------:R-:W5:Y:S03]  /*0e30*/  LDG.E.U16 R41, desc[UR10][R44.64] ;  /* 0x0000000a2c297981 */ /* 0x000f66000c1e1500 */
[----:B------:R-:W-:Y:S01]  /*0e40*/  LEA.HI.X.SX32 R47, R47, R0, 0x1, P0 ;  /* 0x000000002f2f7211 */ /* 0x000fe200000f0eff */
[----:B------:R2:W5:Y:S01]  /*0e50*/  LDG.E.U16 R39, desc[UR10][R50.64] ;  /* 0x0000000a32277981 */ /* 0x000562000c1e1500 */
[----:B-1----:R-:W-:-:S02]  /*0e60*/  LEA R48, P0, R55, R2, 0x1 ;  /* 0x0000000237307211 */ /* 0x002fc400078008ff */
[----:B------:R-:W-:Y:S01]  /*0e70*/  LEA R52, P1, R53, R2, 0x1 ;  /* 0x0000000235347211 */ /* 0x000fe200078208ff */
[----:B------:R-:W5:Y:S01]  /*0e80*/  LDG.E.U16 R40, desc[UR10][R46.64] ;  /* 0x0000000a2e287981 */ /* 0x000f62000c1e1500 */
[-C--:B------:R-:W-:Y:S01]  /*0e90*/  LEA.HI.X.SX32 R49, R55, R0.reuse, 0x1, P0 ;  /* 0x0000000037317211 */ /* 0x080fe200000f0eff */
[----:B--2---:R-:W-:Y:S01]  /*0ea0*/  IMAD R51, R6, 0x4, R55 ;  /* 0x0000000406337824 */ /* 0x004fe200078e0237 */
[----:B------:R-:W-:-:S03]  /*0eb0*/  LEA.HI.X.SX32 R53, R53, R0, 0x1, P1 ;  /* 0x0000000035357211 */ /* 0x000fc600008f0eff */
[----:B------:R-:W5:Y:S01]  /*0ec0*/  LDG.E.U16 R42, desc[UR10][R48.64] ;  /* 0x0000000a302a7981 */ /* 0x000f62000c1e1500 */
        /* <DEDUP_REMOVED lines=18> */
[----:B--2---:R-:W-:Y:S01]  /*0ff0*/  IMAD R51, R6, 0x4, R63 ;  /* 0x0000000406337824 */ /* 0x004fe200078e023f */
        /* <DEDUP_REMOVED lines=149> */
[C---:B-1----:R-:W-:Y:S01]  /*1950*/  IMAD R93, R6.reuse, 0x4, R87 ;  /* 0x00000004065d7824 */ /* 0x042fe200078e0257 */
[C---:B------:R-:W-:Y:S01]  /*1960*/  LEA R90, P0, R87.reuse, R2, 0x1 ;  /* 0x00000002575a7211 */ /* 0x040fe200078008ff */
[----:B------:R1:W5:Y:S03]  /*1970*/  LDG.E.U16 R85, desc[UR10][R88.64] ;  /* 0x0000000a58557981 */ /* 0x000366000c1e1500 */
[C---:B------:R-:W-:Y:S01]  /*1980*/  LEA R95, R6.reuse, R93, 0x2 ;  /* 0x0000005d065f7211 */ /* 0x040fe200078e10ff */
[----:B------:R2:W5:Y:S01]  /*1990*/  LDG.E.U16 R84, desc[UR10][R96.64] ;  /* 0x0000000a60547981 */ /* 0x000562000c1e1500 */
[----:B------:R-:W-:Y:S02]  /*19a0*/  LEA.HI.X.SX32 R91, R87, R0, 0x1, P0 ;  /* 0x00000000575b7211 */ /* 0x000fe400000f0eff */
[-C--:B------:R-:W-:Y:S01]  /*19b0*/  LEA R98, P1, R99, R2.reuse, 0x1 ;  /* 0x0000000263627211 */ /* 0x080fe200078208ff */
[C---:B------:R-:W-:Y:S01]  /*19c0*/  IMAD R101, R6.reuse, 0x4, R95 ;  /* 0x0000000406657824 */ /* 0x040fe200078e025f */
[----:B------:R-:W-:Y:S01]  /*19d0*/  LEA R92, P0, R93, R2, 0x1 ;  /* 0x000000025d5c7211 */ /* 0x000fe200078008ff */
[----:B------:R-:W5:Y:S01]  /*19e0*/  LDG.E.U16 R86, desc[UR10][R90.64] ;  /* 0x0000000a5a567981 */ /* 0x000f62000c1e1500 */
[-C--:B------:R-:W-:Y:S01]  /*19f0*/  LEA.HI.X.SX32 R99, R99, R0.reuse, 0x1, P1 ;  /* 0x0000000063637211 */ /* 0x080fe200008f0eff */
[----:B------:R-:W-:Y:S01]  /*1a00*/  IMAD R105, R6, 0x4, R101 ;  /* 0x0000000406697824 */ /* 0x000fe200078e0265 */
[----:B------:R-:W-:-:S02]  /*1a10*/  LEA.HI.X.SX32 R93, R93, R0, 0x1, P0 ;  /* 0x000000005d5d7211 */ /* 0x000fc400000f0eff */
[-C--:B-1----:R-:W-:Y:S01]  /*1a20*/  LEA R88, P0, R95, R2.reuse, 0x1 ;  /* 0x000000025f587211 */ /* 0x082fe200078008ff */
[----:B------:R1:W5:Y:S01]  /*1a30*/  LDG.E.U16 R87, desc[UR10][R98.64] ;  /* 0x0000000a62577981 */ /* 0x000362000c1e1500 */
[----:B------:R-:W-:Y:S02]  /*1a40*/  LEA R94, P1, R101, R2, 0x1 ;  /* 0x00000002655e7211 */ /* 0x000fe400078208ff */
[----:B------:R-:W-:Y:S01]  /*1a50*/  LEA.HI.X.SX32 R89, R95, R0, 0x1, P0 ;  /* 0x000000005f597211 */ /* 0x000fe200000f0eff */
[----:B------:R3:W5:Y:S01]  /*1a60*/  LDG.E.U16 R103, desc[UR10][R92.64] ;  /* 0x0000000a5c677981 */ /* 0x000762000c1e1500 */
[----:B--2---:R-:W-:Y:S01]  /*1a70*/  LEA R96, P0, R105, R2, 0x1 ;  /* 0x0000000269607211 */ /* 0x004fe200078008ff */
[----:B-1----:R-:W-:-:S03]  /*1a80*/  IMAD R99, R6, 0x4, R105 ;  /* 0x0000000406637824 */ /* 0x002fc600078e0269 */
[-C--:B------:R-:W-:Y:S01]  /*1a90*/  LEA.HI.X.SX32 R97, R105, R0.reuse, 0x1, P0 ;  /* 0x0000000069617211 */ /* 0x080fe200000f0eff */
[----:B------:R1:W5:Y:S01]  /*1aa0*/  LDG.E.U16 R102, desc[UR10][R88.64] ;  /* 0x0000000a58667981 */ /* 0x000362000c1e1500 */
[----:B------:R-:W-:Y:S01]  /*1ab0*/  LEA.HI.X.SX32 R95, R101, R0, 0x1, P1 ;  /* 0x00000000655f7211 */ /* 0x000fe200008f0eff */
[C---:B------:R-:W-:Y:S01]  /*1ac0*/  IMAD R101, R6.reuse, 0x4, R99 ;  /* 0x0000000406657824 */ /* 0x040fe200078e0263 */
[C---:B------:R-:W-:Y:S01]  /*1ad0*/  LEA R90, P0, R99.reuse, R2, 0x1 ;  /* 0x00000002635a7211 */ /* 0x040fe200078008ff */
[----:B------:R-:W5:Y:S03]  /*1ae0*/  LDG.E.U16 R104, desc[UR10][R96.64] ;  /* 0x0000000a60687981 */ /* 0x000f66000c1e1500 */
[----:B------:R-:W-:Y:S01]  /*1af0*/  LEA.HI.X.SX32 R91, R99, R0, 0x1, P0 ;  /* 0x00000000635b7211 */ /* 0x000fe200000f0eff */
[C---:B------:R-:W-:Y:S01]  /*1b00*/  IMAD R99, R6.reuse, 0x4, R101 ;  /* 0x0000000406637824 */ /* 0x040fe200078e0265 */
[C---:B---3--:R-:W-:Y:S01]  /*1b10*/  LEA R92, P0, R101.reuse, R2, 0x1 ;  /* 0x00000002655c7211 */ /* 0x048fe200078008ff */
[----:B------:R2:W5:Y:S03]  /*1b20*/  LDG.E.U16 R105, desc[UR10][R94.64] ;  /* 0x0000000a5e697981 */ /* 0x000566000c1e1500 */
[----:B------:R-:W-:Y:S01]  /*1b30*/  LEA R109, R6, R99, 0x2 ;  /* 0x00000063066d7211 */ /* 0x000fe200078e10ff */
[----:B------:R3:W5:Y:S01]  /*1b40*/  LDG.E.U16 R107, desc[UR10][R90.64] ;  /* 0x0000000a5a6b7981 */ /* 0x000762000c1e1500 */
[----:B------:R-:W-:-:S02]  /*1b50*/  LEA.HI.X.SX32 R93, R101, R0, 0x1, P0 ;  /* 0x00000000655d7211 */ /* 0x000fc400000f0eff */
[----:B-1----:R-:W-:Y:S01]  /*1b60*/  LEA R88, P0, R109, R2, 0x1 ;  /* 0x000000026d587211 */ /* 0x002fe200078008ff */
[----:B--2---:R-:W-:-:S03]  /*1b70*/  IMAD R95, R6, 0x4, R109 ;  /* 0x00000004065f7824 */ /* 0x004fc600078e026d */
[----:B------:R-:W-:Y:S01]  /*1b80*/  LEA.HI.X.SX32 R89, R109, R0, 0x1, P0 ;  /* 0x000000006d597211 */ /* 0x000fe200000f0eff */
[----:B------:R1:W5:Y:S01]  /*1b90*/  LDG.E.U16 R106, desc[UR10][R92.64] ;  /* 0x0000000a5c6a7981 */ /* 0x000362000c1e1500 */
[C---:B------:R-:W-:Y:S01]  /*1ba0*/  IMAD R97, R6.reuse, 0x4, R95 ;  /* 0x0000000406617824 */ /* 0x040fe200078e025f */
[-C--:B------:R-:W-:Y:S02]  /*1bb0*/  LEA R98, P1, R99, R2.reuse, 0x1 ;  /* 0x0000000263627211 */ /* 0x080fe400078208ff */
[----:B------:R-:W5:Y:S01]  /*1bc0*/  LDG.E.U16 R108, desc[UR10][R88.64] ;  /* 0x0000000a586c7981 */ /* 0x000f62000c1e1500 */
[----:B------:R-:W-:Y:S01]  /*1bd0*/  LEA R94, P0, R95, R2, 0x1 ;  /* 0x000000025f5e7211 */ /* 0x000fe200078008ff */
[C---:B------:R-:W-:Y:S01]  /*1be0*/  IMAD R101, R6.reuse, 0x4, R97 ;  /* 0x0000000406657824 */ /* 0x040fe200078e0261 */
[-C--:B------:R-:W-:Y:S02]  /*1bf0*/  LEA.HI.X.SX32 R99, R99, R0.reuse, 0x1, P1 ;  /* 0x0000000063637211 */ /* 0x080fe400008f0eff */
[----:B------:R-:W-:Y:S01]  /*1c00*/  LEA.HI.X.SX32 R95, R95, R0, 0x1, P0 ;  /* 0x000000005f5f7211 */ /* 0x000fe200000f0eff */
[----:B------:R-:W-:Y:S01]  /*1c10*/  IMAD R113, R6, 0x4, R101 ;  /* 0x0000000406717824 */ /* 0x000fe200078e0265 */
[-C--:B---3--:R-:W-:Y:S01]  /*1c20*/  LEA R90, P0, R97, R2.reuse, 0x1 ;  /* 0x00000002615a7211 */ /* 0x088fe200078008ff */
[----:B------:R2:W5:Y:S01]  /*1c30*/  LDG.E.U16 R109, desc[UR10][R98.64] ;  /* 0x0000000a626d7981 */ /* 0x000562000c1e1500 */
[----:B------:R-:W-:-:S02]  /*1c40*/  LEA R96, P1, R101, R2, 0x1 ;  /* 0x0000000265607211 */ /* 0x000fc400078208ff */
[----:B------:R-:W-:Y:S01]  /*1c50*/  LEA.HI.X.SX32 R91, R97, R0, 0x1, P0 ;  /* 0x00000000615b7211 */ /* 0x000fe200000f0eff */
[----:B------:R3:W5:Y:S01]  /*1c60*/  LDG.E.U16 R111, desc[UR10][R94.64] ;  /* 0x0000000a5e6f7981 */ /* 0x000762000c1e1500 */
[----:B-1----:R-:W-:Y:S01]  /*1c70*/  LEA R92, P0, R113, R2, 0x1 ;  /* 0x00000002715c7211 */ /* 0x002fe200078008ff */
[C---:B--2---:R-:W-:Y:S01]  /*1c80*/  IMAD R99, R6.reuse, 0x4, R113 ;  /* 0x0000000406637824 */ /* 0x044fe200078e0271 */
[-C--:B------:R-:W-:Y:S01]  /*1c90*/  LEA.HI.X.SX32 R97, R101, R0.reuse, 0x1, P1 ;  /* 0x0000000065617211 */ /* 0x080fe200008f0eff */
[----:B------:R-:W5:Y:S01]  /*1ca0*/  LDG.E.U16 R110, desc[UR10][R90.64] ;  /* 0x0000000a5a6e7981 */ /* 0x000f62000c1e1500 */
[----:B------:R-:W-:Y:S02]  /*1cb0*/  LEA.HI.X.SX32 R93, R113, R0, 0x1, P0 ;  /* 0x00000000715d7211 */ /* 0x000fe400000f0eff */
[----:B------:R-:W-:Y:S01]  /*1cc0*/  LEA R88, P0, R99, R2, 0x1 ;  /* 0x0000000263587211 */ /* 0x000fe200078008ff */
[----:B------:R1:W5:Y:S01]  /*1cd0*/  LDG.E.U16 R117, desc[UR10][R96.64] ;  /* 0x0000000a60757981 */ /* 0x000362000c1e1500 */
[----:B------:R-:W-:-:S02]  /*1ce0*/  LEA R101, R6, R99, 0x2 ;  /* 0x0000006306657211 */ /* 0x000fc400078e10ff */
[----:B------:R-:W-:Y:S01]  /*1cf0*/  LEA.HI.X.SX32 R89, R99, R0, 0x1, P0 ;  /* 0x0000000063597211 */ /* 0x000fe200000f0eff */
[----:B------:R2:W5:Y:S02]  /*1d00*/  LDG.E.U16 R116, desc[UR10][R92.64] ;  /* 0x0000000a5c747981 */ /* 0x000564000c1e1500 */
[C---:B------:R-:W-:Y:S01]  /*1d10*/  IMAD R99, R6.reuse, 0x4, R101 ;  /* 0x0000000406637824 */ /* 0x040fe200078e0265 */
[C---:B---3--:R-:W-:Y:S01]  /*1d20*/  LEA R94, P0, R101.reuse, R2, 0x1 ;  /* 0x00000002655e7211 */ /* 0x048fe200078008ff */
[----:B------:R3:W5:Y:S02]  /*1d30*/  LDG.E.U16 R119, desc[UR10][R88.64] ;  /* 0x0000000a58777981 */ /* 0x000764000c1e1500 */
[----:B------:R-:W-:Y:S01]  /*1d40*/  IMAD R113, R6, 0x4, R99 ;  /* 0x0000000406717824 */ /* 0x000fe200078e0263 */
[----:B------:R-:W-:-:S03]  /*1d50*/  LEA.HI.X.SX32 R95, R101, R0, 0x1, P0 ;  /* 0x00000000655f7211 */ /* 0x000fc600000f0eff */
[C---:B-1----:R-:W-:Y:S01]  /*1d60*/  IMAD R97, R6.reuse, 0x4, R113 ;  /* 0x0000000406617824 */ /* 0x042fe200078e0271 */
[C---:B------:R-:W-:Y:S01]  /*1d70*/  LEA R90, P0, R113.reuse, R2, 0x1 ;  /* 0x00000002715a7211 */ /* 0x040fe200078008ff */
[----:B------:R1:W5:Y:S03]  /*1d80*/  LDG.E.U16 R118, desc[UR10][R94.64] ;  /* 0x0000000a5e767981 */ /* 0x000366000c1e1500 */
[----:B------:R-:W-:Y:S01]  /*1d90*/  LEA.HI.X.SX32 R91, R113, R0, 0x1, P0 ;  /* 0x00000000715b7211 */ /* 0x000fe200000f0eff */
[C---:B------:R-:W-:Y:S01]  /*1da0*/  IMAD R101, R6.reuse, 0x4, R97 ;  /* 0x0000000406657824 */ /* 0x040fe200078e0261 */
[-C--:B--2---:R-:W-:Y:S02]  /*1db0*/  LEA R92, P0, R97, R2.reuse, 0x1 ;  /* 0x00000002615c7211 */ /* 0x084fe400078008ff */
[----:B------:R-:W-:Y:S01]  /*1dc0*/  LEA R98, P1, R99, R2, 0x1 ;  /* 0x0000000263627211 */ /* 0x000fe200078208ff */
[----:B------:R-:W5:Y:S01]  /*1dd0*/  LDG.E.U16 R120, desc[UR10][R90.64] ;  /* 0x0000000a5a787981 */ /* 0x000f62000c1e1500 */
[-C--:B------:R-:W-:Y:S01]  /*1de0*/  LEA.HI.X.SX32 R93, R97, R0.reuse, 0x1, P0 ;  /* 0x00000000615d7211 */ /* 0x080fe200000f0eff */
[----:B------:R-:W-:Y:S01]  /*1df0*/  IMAD R97, R6, 0x4, R101 ;  /* 0x0000000406617824 */ /* 0x000fe200078e0265 */
[----:B------:R-:W-:-:S02]  /*1e00*/  LEA.HI.X.SX32 R99, R99, R0, 0x1, P1 ;  /* 0x0000000063637211 */ /* 0x000fc400008f0eff */
[C---:B---3--:R-:W-:Y:S01]  /*1e10*/  LEA R88, P0, R101.reuse, R2, 0x1 ;  /* 0x0000000265587211 */ /* 0x048fe200078008ff */
[----:B------:R-:W5:Y:S01]  /*1e20*/  LDG.E.U16 R123, desc[UR10][R92.64] ;  /* 0x0000000a5c7b7981 */ /* 0x000f62000c1e1500 */
[C---:B------:R-:W-:Y:S02]  /*1e30*/  LEA R113, R6.reuse, R97, 0x2 ;  /* 0x0000006106717211 */ /* 0x040fe400078e10ff */
[----:B------:R-:W-:Y:S01]  /*1e40*/  LEA.HI.X.SX32 R89, R101, R0, 0x1, P0 ;  /* 0x0000000065597211 */ /* 0x000fe200000f0eff */
[----:B------:R2:W5:Y:S01]  /*1e50*/  LDG.E.U16 R121, desc[UR10][R98.64] ;  /* 0x0000000a62797981 */ /* 0x000562000c1e1500 */
[-C--:B-1----:R-:W-:Y:S02]  /*1e60*/  LEA R94, P0, R113, R2.reuse, 0x1 ;  /* 0x00000002715e7211 */ /* 0x082fe400078008ff */
[----:B------:R-:W-:Y:S01]  /*1e70*/  LEA R96, P1, R97, R2, 0x1 ;  /* 0x0000000261607211 */ /* 0x000fe200078208ff */
[----:B------:R1:W5:Y:S01]  /*1e80*/  LDG.E.U16 R122, desc[UR10][R88.64] ;  /* 0x0000000a587a7981 */ /* 0x000362000c1e1500 */
[-C--:B------:R-:W-:Y:S01]  /*1e90*/  LEA.HI.X.SX32 R95, R113, R0.reuse, 0x1, P0 ;  /* 0x00000000715f7211 */ /* 0x080fe200000f0eff */
[----:B--2---:R-:W-:Y:S01]  /*1ea0*/  IMAD R99, R6, 0x4, R113 ;  /* 0x0000000406637824 */ /* 0x004fe200078e0271 */
[----:B------:R-:W-:-:S03]  /*1eb0*/  LEA.HI.X.SX32 R97, R97, R0, 0x1, P1 ;  /* 0x0000000061617211 */ /* 0x000fc600008f0eff */
[----:B------:R-:W5:Y:S01]  /*1ec0*/  LDG.E.U16 R124, desc[UR10][R94.64] ;  /* 0x0000000a5e7c7981 */ /* 0x000f62000c1e1500 */
[C---:B------:R-:W-:Y:S01]  /*1ed0*/  IMAD R101, R6.reuse, 0x4, R99 ;  /* 0x0000000406657824 */ /* 0x040fe200078e0263 */
[C---:B------:R-:W-:Y:S02]  /*1ee0*/  LEA R90, P0, R99.reuse, R2, 0x1 ;  /* 0x00000002635a7211 */ /* 0x040fe400078008ff */
[----:B------:R2:W5:Y:S02]  /*1ef0*/  LDG.E.U16 R125, desc[UR10][R96.64] ;  /* 0x0000000a607d7981 */ /* 0x000564000c1e1500 */
[----:B------:R-:W-:Y:S01]  /*1f00*/  LEA.HI.X.SX32 R91, R99, R0, 0x1, P0 ;  /* 0x00000000635b7211 */ /* 0x000fe200000f0eff */
[----:B------:R-:W-:Y:S01]  /*1f10*/  IMAD R99, R6, 0x4, R101 ;  /* 0x0000000406637824 */ /* 0x000fe200078e0265 */
[----:B------:R-:W-:-:S03]  /*1f20*/  LEA R92, P0, R101, R2, 0x1 ;  /* 0x00000002655c7211 */ /* 0x000fc600078008ff */
[C---:B------:R-:W-:Y:S01]  /*1f30*/  IMAD R113, R6.reuse, 0x4, R99 ;  /* 0x0000000406717824 */ /* 0x040fe200078e0263 */
[----:B------:R-:W-:Y:S01]  /*1f40*/  LEA.HI.X.SX32 R93, R101, R0, 0x1, P0 ;  /* 0x00000000655d7211 */ /* 0x000fe200000f0eff */
[----:B------:R3:W5:Y:S02]  /*1f50*/  LDG.E.U16 R127, desc[UR10][R90.64] ;  /* 0x0000000a5a7f7981 */ /* 0x000764000c1e1500 */
[----:B-1----:R-:W-:Y:S01]  /*1f60*/  IMAD R89, R6, 0x4, R113 ;  /* 0x0000000406597824 */ /* 0x002fe200078e0271 */
[C---:B------:R-:W-:Y:S01]  /*1f70*/  LEA R100, P0, R113.reuse, R2, 0x1 ;  /* 0x0000000271647211 */ /* 0x040fe200078008ff */
[----:B------:R1:W5:Y:S03]  /*1f80*/  LDG.E.U16 R126, desc[UR10][R92.64] ;  /* 0x0000000a5c7e7981 */ /* 0x000366000c1e1500 */
[----:B------:R-:W-:Y:S02]  /*1f90*/  LEA.HI.X.SX32 R101, R113, R0, 0x1, P0 ;  /* 0x0000000071657211 */ /* 0x000fe400000f0eff */
[----:B--2---:R-:W-:-:S02]  /*1fa0*/  LEA R96, P0, R89, R2, 0x1 ;  /* 0x0000000259607211 */ /* 0x004fc400078008ff */
[----:B------:R-:W-:Y:S01]  /*1fb0*/  LEA R95, R6, R89, 0x2 ;  /* 0x00000059065f7211 */ /* 0x000fe200078e10ff */
[----:B------:R-:W5:Y:S01]  /*1fc0*/  LDG.E.U16 R128, desc[UR10][R100.64] ;  /* 0x0000000a64807981 */ /* 0x000f62000c1e1500 */
[----:B------:R-:W-:-:S03]  /*1fd0*/  LEA.HI.X.SX32 R97, R89, R0, 0x1, P0 ;  /* 0x0000000059617211 */ /* 0x000fc600000f0eff */
[C---:B------:R-:W-:Y:S01]  /*1fe0*/  IMAD R89, R6.reuse, 0x4, R95 ;  /* 0x0000000406597824 */ /* 0x040fe200078e025f */
[-C--:B------:R-:W-:Y:S01]  /*1ff0*/  LEA R114, P0, R95, R2.reuse, 0x1 ;  /* 0x000000025f727211 */ /* 0x080fe200078008ff */
[----:B------:R-:W5:Y:S02]  /*2000*/  LDG.E.U16 R131, desc[UR10][R96.64] ;  /* 0x0000000a60837981 */ /* 0x000f64000c1e1500 */
[C---:B---3--:R-:W-:Y:S01]  /*2010*/  IMAD R91, R6.reuse, 0x4, R89 ;  /* 0x00000004065b7824 */ /* 0x048fe200078e0259 */
[----:B------:R-:W-:Y:S02]  /*2020*/  LEA R98, P1, R99, R2, 0x1 ;  /* 0x0000000263627211 */ /* 0x000fe400078208ff */
[----:B------:R-:W-:Y:S01]  /*2030*/  LEA.HI.X.SX32 R115, R95, R0, 0x1, P0 ;  /* 0x000000005f737211 */ /* 0x000fe200000f0eff */
[C---:B-1----:R-:W-:Y:S01]  /*2040*/  IMAD R93, R6.reuse, 0x4, R91 ;  /* 0x00000004065d7824 */ /* 0x042fe200078e025b */
[----:B------:R-:W-:Y:S02]  /*2050*/  LEA R94, P0, R91, R2, 0x1 ;  /* 0x000000025b5e7211 */ /* 0x000fe400078008ff */
[-C--:B------:R-:W-:Y:S01]  /*2060*/  LEA.HI.X.SX32 R99, R99, R0.reuse, 0x1, P1 ;  /* 0x0000000063637211 */ /* 0x080fe200008f0eff */
[----:B------:R-:W5:Y:S01]  /*2070*/  LDG.E.U16 R114, desc[UR10][R114.64] ;  /* 0x0000000a72727981 */ /* 0x000f62000c1e1500 */
[----:B------:R-:W-:Y:S01]  /*2080*/  LEA.HI.X.SX32 R95, R91, R0, 0x1, P0 ;  /* 0x000000005b5f7211 */ /* 0x000fe200000f0eff */
[----:B------:R-:W-:Y:S01]  /*2090*/  IMAD R91, R6, 0x4, R93 ;  /* 0x00000004065b7824 */ /* 0x000fe200078e025d */
[-C--:B------:R-:W-:Y:S01]  /*20a0*/  LEA R88, P1, R89, R2.reuse, 0x1 ;  /* 0x0000000259587211 */ /* 0x080fe200078208ff */
[----:B------:R1:W5:Y:S01]  /*20b0*/  LDG.E.U16 R129, desc[UR10][R98.64] ;  /* 0x0000000a62817981 */ /* 0x000362000c1e1500 */
[----:B------:R-:W-:-:S02]  /*20c0*/  LEA R92, P0, R93, R2, 0x1 ;  /* 0x000000025d5c7211 */ /* 0x000fc400078008ff */
[-C--:B------:R-:W-:Y:S01]  /*20d0*/  LEA.HI.X.SX32 R89, R89, R0.reuse, 0x1, P1 ;  /* 0x0000000059597211 */ /* 0x080fe200008f0eff */
[----:B------:R-:W5:Y:S01]  /*20e0*/  LDG.E.U16 R130, desc[UR10][R94.64] ;  /* 0x0000000a5e827981 */ /* 0x000f62000c1e1500 */
[----:B------:R-:W-:Y:S01]  /*20f0*/  LEA.HI.X.SX32 R93, R93, R0, 0x1, P0 ;  /* 0x000000005d5d7211 */ /* 0x000fe200000f0eff */
[C---:B-1----:R-:W-:Y:S01]  /*2100*/  IMAD R99, R6.reuse, 0x4, R91 ;  /* 0x0000000406637824 */ /* 0x042fe200078e025b */
[-C--:B------:R-:W-:Y:S01]  /*2110*/  LEA R96, P0, R91, R2.reuse, 0x1 ;  /* 0x000000025b607211 */ /* 0x080fe200078008ff */
[----:B------:R1:W5:Y:S03]  /*2120*/  LDG.E.U16 R133, desc[UR10][R88.64] ;  /* 0x0000000a58857981 */ /* 0x000366000c1e1500 */
[----:B------:R-:W-:Y:S01]  /*2130*/  LEA R101, R6, R99, 0x2 ;  /* 0x0000006306657211 */ /* 0x000fe200078e10ff */
[----:B------:R2:W5:Y:S01]  /*2140*/  LDG.E.U16 R115, desc[UR10][R92.64] ;  /* 0x0000000a5c737981 */ /* 0x000562000c1e1500 */
[----:B------:R-:W-:-:S02]  /*2150*/  LEA R90, P1, R99, R2, 0x1 ;  /* 0x00000002635a7211 */ /* 0x000fc400078208ff */
[----:B------:R-:W-:Y:S02]  /*2160*/  LEA.HI.X.SX32 R97, R91, R0, 0x1, P0 ;  /* 0x000000005b617211 */ /* 0x000fe400000f0eff */
[----:B------:R-:W-:Y:S01]  /*2170*/  LEA R98, P0, R101, R2, 0x1 ;  /* 0x0000000265627211 */ /* 0x000fe200078008ff */
[C---:B-1----:R-:W-:Y:S01]  /*2180*/  IMAD R89, R6.reuse, 0x4, R101 ;  /* 0x0000000406597824 */ /* 0x042fe200078e0265 */
[-C--:B------:R-:W-:Y:S01]  /*2190*/  LEA.HI.X.SX32 R91, R99, R0.reuse, 0x1, P1 ;  /* 0x00000000635b7211 */ /* 0x080fe200008f0eff */
[----:B------:R-:W5:Y:S01]  /*21a0*/  LDG.E.U16 R134, desc[UR10][R96.64] ;  /* 0x0000000a60867981 */ /* 0x000f62000c1e1500 */
[----:B------:R-:W-:Y:S01]  /*21b0*/  LEA.HI.X.SX32 R99, R101, R0, 0x1, P0 ;  /* 0x0000000065637211 */ /* 0x000fe200000f0eff */
[C---:B------:R-:W-:Y:S01]  /*21c0*/  IMAD R101, R6.reuse, 0x4, R89 ;  /* 0x0000000406657824 */ /* 0x040fe200078e0259 */
[C---:B------:R-:W-:Y:S01]  /*21d0*/  LEA R94, P0, R89.reuse, R2, 0x1 ;  /* 0x00000002595e7211 */ /* 0x040fe200078008ff */
[----:B------:R1:W5:Y:S03]  /*21e0*/  LDG.E.U16 R135, desc[UR10][R90.64] ;  /* 0x0000000a5a877981 */ /* 0x000366000c1e1500 */
[----:B------:R-:W-:Y:S01]  /*21f0*/  LEA.HI.X.SX32 R95, R89, R0, 0x1, P0 ;  /* 0x00000000595f7211 */ /* 0x000fe200000f0eff */
[C---:B------:R-:W-:Y:S01]  /*2200*/  IMAD R89, R6.reuse, 0x4, R101 ;  /* 0x0000000406597824 */ /* 0x040fe200078e0265 */
[C---:B--2---:R-:W-:Y:S01]  /*2210*/  LEA R92, P0, R101.reuse, R2, 0x1 ;  /* 0x00000002655c7211 */ /* 0x044fe200078008ff */
[----:B------:R2:W5:Y:S02]  /*2220*/  LDG.E.U16 R136, desc[UR10][R98.64] ;  /* 0x0000000a62887981 */ /* 0x000564000c1e1500 */
[C---:B------:R-:W-:Y:S01]  /*2230*/  IMAD R113, R6.reuse, 0x4, R89 ;  /* 0x0000000406717824 */ /* 0x040fe200078e0259 */
[----:B------:R-:W-:Y:S01]  /*2240*/  LEA.HI.X.SX32 R93, R101, R0, 0x1, P0 ;  /* 0x00000000655d7211 */ /* 0x000fe200000f0eff */
[----:B------:R3:W5:Y:S02]  /*2250*/  LDG.E.U16 R137, desc[UR10][R94.64] ;  /* 0x0000000a5e897981 */ /* 0x000764000c1e1500 */
[----:B-1----:R-:W-:Y:S01]  /*2260*/  IMAD R91, R6, 0x4, R113 ;  /* 0x00000004065b7824 */ /* 0x002fe200078e0271 */
[C---:B------:R-:W-:Y:S01]  /*2270*/  LEA R100, P0, R113.reuse, R2, 0x1 ;  /* 0x0000000271647211 */ /* 0x040fe200078008ff */
[----:B------:R1:W5:Y:S03]  /*2280*/  LDG.E.U16 R138, desc[UR10][R92.64] ;  /* 0x0000000a5c8a7981 */ /* 0x000366000c1e1500 */
[----:B------:R-:W-:-:S02]  /*2290*/  LEA.HI.X.SX32 R101, R113, R0, 0x1, P0 ;  /* 0x0000000071657211 */ /* 0x000fc400000f0eff */
[-C--:B------:R-:W-:Y:S02]  /*22a0*/  LEA R96, P0, R91, R2.reuse, 0x1 ;  /* 0x000000025b607211 */ /* 0x080fe400078008ff */
[C---:B--2---:R-:W-:Y:S01]  /*22b0*/  LEA R99, R6.reuse, R91, 0x2 ;  /* 0x0000005b06637211 */ /* 0x044fe200078e10ff */
[----:B------:R-:W5:Y:S01]  /*22c0*/  LDG.E.U16 R100, desc[UR10][R100.64] ;  /* 0x0000000a64647981 */ /* 0x000f62000c1e1500 */
[----:B------:R-:W-:Y:S02]  /*22d0*/  LEA R88, P1, R89, R2, 0x1 ;  /* 0x0000000259587211 */ /* 0x000fe400078208ff */
[-C--:B------:R-:W-:Y:S01]  /*22e0*/  LEA.HI.X.SX32 R97, R91, R0.reuse, 0x1, P0 ;  /* 0x000000005b617211 */ /* 0x080fe200000f0eff */
[C---:B------:R-:W-:Y:S01]  /*22f0*/  IMAD R91, R6.reuse, 0x4, R99 ;  /* 0x00000004065b7824 */ /* 0x040fe200078e0263 */
[----:B------:R-:W-:Y:S02]  /*2300*/  LEA.HI.X.SX32 R89, R89, R0, 0x1, P1 ;  /* 0x0000000059597211 */ /* 0x000fe400008f0eff */
[C---:B---3--:R-:W-:Y:S01]  /*2310*/  LEA R94, P0, R99.reuse, R2, 0x1 ;  /* 0x00000002635e7211 */ /* 0x048fe200078008ff */
[----:B------:R-:W-:Y:S01]  /*2320*/  IMAD R113, R6, 0x4, R91 ;  /* 0x0000000406717824 */ /* 0x000fe200078e025b */
[----:B------:R-:W-:Y:S01]  /*2330*/  SHF.R.U32.HI R140, RZ, 0x5, R143 ;  /* 0x00000005ff8c7819 */ /* 0x000fe2000001168f */
[----:B------:R2:W5:Y:S01]  /*2340*/  LDG.E.U16 R139, desc[UR10][R88.64] ;  /* 0x0000000a588b7981 */ /* 0x000562000c1e1500 */
[----:B------:R-:W-:-:S02]  /*2350*/  LEA.HI.X.SX32 R95, R99, R0, 0x1, P0 ;  /* 0x00000000635f7211 */ /* 0x000fc400000f0eff */
[C---:B-1----:R-:W-:Y:S01]  /*2360*/  LEA R92, P0, R113.reuse, R2, 0x1 ;  /* 0x00000002715c7211 */ /* 0x042fe200078008ff */
[----:B------:R1:W5:Y:S01]  /*2370*/  LDG.E.U16 R141, desc[UR10][R96.64] ;  /* 0x0000000a608d7981 */ /* 0x000362000c1e1500 */
[C---:B--2---:R-:W-:Y:S02]  /*2380*/  IMAD R89, R6.reuse, 0x4, R113 ;  /* 0x0000000406597824 */ /* 0x044fe400078e0271 */
[----:B------:R-:W-:Y:S01]  /*2390*/  LEA.HI.X.SX32 R93, R113, R0, 0x1, P0 ;  /* 0x00000000715d7211 */ /* 0x000fe200000f0eff */
[----:B------:R2:W5:Y:S01]  /*23a0*/  LDG.E.U16 R142, desc[UR10][R94.64] ;  /* 0x0000000a5e8e7981 */ /* 0x000562000c1e1500 */
[C---:B------:R-:W-:Y:S01]  /*23b0*/  IMAD R99, R6.reuse, 0x4, R89 ;  /* 0x0000000406637824 */ /* 0x040fe200078e0259 */
[C---:B------:R-:W-:Y:S02]  /*23c0*/  LEA R88, P0, R89.reuse, R2, 0x1 ;  /* 0x0000000259587211 */ /* 0x040fe400078008ff */
[----:B------:R3:W5:Y:S01]  /*23d0*/  LDG.E.U16 R92, desc[UR10][R92.64] ;  /* 0x0000000a5c5c7981 */ /* 0x000762000c1e1500 */
[----:B------:R-:W-:Y:S01]  /*23e0*/  IMAD R101, R6, 0x4, R99 ;  /* 0x0000000406657824 */ /* 0x000fe200078e0263 */
[----:B------:R-:W-:-:S02]  /*23f0*/  LEA.HI.X.SX32 R89, R89, R0, 0x1, P0 ;  /* 0x0000000059597211 */ /* 0x000fc400000f0eff */
[-C--:B------:R-:W-:Y:S02]  /*2400*/  LEA R90, P1, R91, R2.reuse, 0x1 ;  /* 0x000000025b5a7211 */ /* 0x080fe400078208ff */
[----:B-1----:R-:W-:Y:S02]  /*2410*/  LEA R96, P0, R99, R2, 0x1 ;  /* 0x0000000263607211 */ /* 0x002fe400078008ff */
[----:B------:R-:W-:Y:S01]  /*2420*/  LEA R113, R6, R101, 0x2 ;  /* 0x0000006506717211 */ /* 0x000fe200078e10ff */
[----:B------:R1:W5:Y:S01]  /*2430*/  LDG.E.U16 R89, desc[UR10][R88.64] ;  /* 0x0000000a58597981 */ /* 0x000362000c1e1500 */
[----:B------:R-:W-:Y:S02]  /*2440*/  LOP3.LUT R6, R140, 0x4, RZ, 0xc0, !PT ;  /* 0x000000048c067812 */ /* 0x000fe400078ec0ff */
[-C--:B------:R-:W-:Y:S02]  /*2450*/  LEA.HI.X.SX32 R91, R91, R0.reuse, 0x1, P1 ;  /* 0x000000005b5b7211 */ /* 0x080fe400008f0eff */
[----:B------:R-:W-:-:S02]  /*2460*/  LEA.HI.X.SX32 R97, R99, R0, 0x1, P0 ;  /* 0x0000000063617211 */ /* 0x000fc400000f0eff */
[-C--:B------:R-:W-:Y:S02]  /*2470*/  LEA R98, P1, R101, R2.reuse, 0x1 ;  /* 0x0000000265627211 */ /* 0x080fe400078208ff */
[----:B--2---:R-:W-:Y:S01]  /*2480*/  LEA R94, P0, R113, R2, 0x1 ;  /* 0x00000002715e7211 */ /* 0x004fe200078008ff */
[----:B------:R1:W5:Y:S01]  /*2490*/  LDG.E.U16 R91, desc[UR10][R90.64] ;  /* 0x0000000a5a5b7981 */ /* 0x000362000c1e1500 */
[----:B0-----:R-:W-:Y:S02]  /*24a0*/  R2UR UR8, R112 ;  /* 0x00000000700872ca */ /* 0x001fe400000e0000 */
[----:B------:R-:W-:Y:S01]  /*24b0*/  R2UR UR12, R6 ;  /* 0x00000000060c72ca */ /* 0x000fe200000e0000 */
[----:B------:R1:W5:Y:S01]  /*24c0*/  LDG.E.U16 R96, desc[UR10][R96.64] ;  /* 0x0000000a60607981 */ /* 0x000362000c1e1500 */
[-C--:B------:R-:W-:Y:S02]  /*24d0*/  LEA.HI.X.SX32 R99, R101, R0.reuse, 0x1, P1 ;  /* 0x0000000065637211 */ /* 0x080fe400008f0eff */
[----:B------:R-:W-:Y:S01]  /*24e0*/  LEA.HI.X.SX32 R95, R113, R0, 0x1, P0 ;  /* 0x00000000715f7211 */ /* 0x000fe200000f0eff */
[----:B------:R-:W0:Y:S01]  /*24f0*/  S2R R6, SR_CgaCtaId ;  /* 0x0000000000067919 */ /* 0x000e220000008800 */
[----:B------:R-:W-:Y:S01]  /*2500*/  IMAD.SHL.U32 R0, R140, 0x200000, RZ ;  /* 0x002000008c007824 */ /* 0x000fe200078e00ff */
[----:B------:R-:W-:-:S02]  /*2510*/  ISETP.GE.U32.AND P2, PT, R143, 0x20, PT ;  /* 0x000000208f00780c */ /* 0x000fc40003f46070 */
[C---:B------:R-:W-:Y:S01]  /*2520*/  LOP3.LUT R132, R143.reuse, 0xff, RZ, 0xc0, !PT ;  /* 0x000000ff8f847812 */ /* 0x040fe200078ec0ff */
[----:B------:R1:W5:Y:S01]  /*2530*/  LDG.E.U16 R99, desc[UR10][R98.64] ;  /* 0x0000000a62637981 */ /* 0x000362000c1e1500 */
[----:B------:R-:W-:Y:S02]  /*2540*/  LOP3.LUT R0, R0, 0x600000, RZ, 0xc0, !PT ;  /* 0x0060000000007812 */ /* 0x000fe400078ec0ff */
[----:B---3--:R-:W-:Y:S01]  /*2550*/  LOP3.LUT R93, R143, 0xc0, RZ, 0xc0, !PT ;  /* 0x000000c08f5d7812 */ /* 0x008fe200078ec0ff */
[----:B------:R1:W5:Y:S02]  /*2560*/  LDG.E.U16 R94, desc[UR10][R94.64] ;  /* 0x0000000a5e5e7981 */ /* 0x000364000c1e1500 */
[----:B------:R-:W-:Y:S01]  /*2570*/  VIADD R2, R0, UR8 ;  /* 0x0000000800027c36 */ /* 0x000fe20008000000 */
[----:B------:R-:W-:Y:S01]  /*2580*/  SHF.R.U32.HI R93, RZ, 0x2, R93 ;  /* 0x00000002ff5d7819 */ /* 0x000fe2000001165d */
[----:B------:R-:W-:-:S03]  /*2590*/  IMAD.SHL.U32 R132, R132, 0x2, RZ ;  /* 0x0000000284847824 */ /* 0x000fc600078e00ff */
[----:B------:R-:W-:Y:S02]  /*25a0*/  R2UR UR6, R2 ;  /* 0x00000000020672ca */ /* 0x000fe400000e0000 */
[----:B------:R-:W-:Y:S01]  /*25b0*/  LOP3.LUT R132, R132, R93, RZ, 0x3c, !PT ;  /* 0x0000005d84847212 */ /* 0x000fe200078e3cff */
[----:B-1----:R-:W-:-:S12]  /*25c0*/  @P2 BRA `(.L_x_5) ;  /* 0x0000000000182947 */ /* 0x002fd80003800000 */
[----:B------:R-:W-:Y:S01]  /*25d0*/  ELECT P0, URZ, PT ;  /* 0x0000000000ff782f */ /* 0x000fe20003800000 */
[----:B------:R-:W-:Y:S01]  /*25e0*/  IMAD.MOV.U32 R2, RZ, RZ, 0x1 ;  /* 0x00000001ff027424 */ /* 0x000fe200078e00ff */
[----:B------:R-:W-:Y:S11]  /*25f0*/  UVIRTCOUNT.DEALLOC.SMPOOL 0x80 ;  /* 0x000000800000784c */ /* 0x000ff60000000000 */
[----:B------:R-:W-:-:S04]  /*2600*/  @P0 MOV R93, 0x40 ;  /* 0x00000040005d0802 */ /* 0x000fc80000000f00 */
[----:B0-----:R-:W-:-:S05]  /*2610*/  @P0 LEA R93, R6, R93, 0x18 ;  /* 0x0000005d065d0211 */ /* 0x001fca00078ec0ff */
[----:B------:R1:W-:Y:S02]  /*2620*/  @P0 STS.U8 [R93], R2 ;  /* 0x000000025d000388 */ /* 0x0003e40000000000 */
.L_x_5:
[----:B-----5:R2:W-:Y:S01]  /*2630*/  STS.U16 [R132+UR9+0x400], R5 ;  /* 0x0004000584007988 */ /* 0x0205e20008000409 */
[----:B-1----:R-:W1:Y:S01]  /*2640*/  LDC R2, c[0x0][0x3c0] ;  /* 0x0000f000ff027b82 */ /* 0x002e620000000800 */
[----:B------:R-:W-:Y:S01]  /*2650*/  ULEA UR6, UR12, UR6, 0x5 ;  /* 0x000000060c067291 */ /* 0x000fe2000f8e28ff */
[----:B------:R-:W-:Y:S01]  /*2660*/  LOP3.LUT P3, RZ, R143, 0xff, RZ, 0xc0, !PT ;  /* 0x000000ff8fff7812 */ /* 0x000fe2000786c0ff */
[----:B------:R3:W-:Y:S01]  /*2670*/  STS.U16 [R132+UR9], R3 ;  /* 0x0000000384007988 */ /* 0x0007e20008000409 */
[----:B------:R-:W-:-:S03]  /*2680*/  UMOV UR14, 0x1 ;  /* 0x00000001000e7882 */ /* 0x000fc60000000000 */
[----:B------:R-:W-:Y:S01]  /*2690*/  STS.U16 [R132+UR9+0x800], R9 ;  /* 0x0008000984007988 */ /* 0x000fe20008000409 */
[----:B------:R-:W4:Y:S01]  /*26a0*/  LDC R93, c[0x0][0x3c4] ;  /* 0x0000f100ff5d7b82 */ /* 0x000f220000000800 */
[----:B--2---:R-:W-:Y:S02]  /*26b0*/  LOP3.LUT R5, R132, 0x40, RZ, 0x3c, !PT ;  /* 0x0000004084057812 */ /* 0x004fe400078e3cff */
[----:B------:R-:W-:Y:S01]  /*26c0*/  STS.U16 [R132+UR9+0xc00], R11 ;  /* 0x000c000b84007988 */ /* 0x000fe20008000409 */
[----:B---3--:R-:W-:-:S03]  /*26d0*/  LOP3.LUT R3, R143, 0xff, RZ, 0xc0, !PT ;  /* 0x000000ff8f037812 */ /* 0x008fc600078ec0ff */
[----:B------:R2:W-:Y:S01]  /*26e0*/  STS.U16 [R132+UR9+0x1000], R13 ;  /* 0x0010000d84007988 */ /* 0x0005e20008000409 */
[----:B------:R-:W3:Y:S01]  /*26f0*/  LDC R95, c[0x0][0x3c4] ;  /* 0x0000f100ff5f7b82 */ /* 0x000ee20000000800 */
[----:B------:R-:W-:Y:S01]  /*2700*/  VOTEU.ALL UP0, P3 ;  /* 0x0000000000ff7886 */ /* 0x000fe20001800000 */
[----:B------:R-:W-:Y:S01]  /*2710*/  VOTEU.ALL UP1, P3 ;  /* 0x0000000000ff7886 */ /* 0x000fe20001820000 */
[----:B------:R-:W-:Y:S03]  /*2720*/  STS.U16 [R132+UR9+0x1400], R15 ;  /* 0x0014000f84007988 */ /* 0x000fe60008000409 */
[----:B------:R-:W-:-:S04]  /*2730*/  @!UP0 UIADD3 UR4, UPT, UPT, -UR14, 0x100000, URZ ;  /* 0x001000000e048890 */ /* 0x000fc8000fffe1ff */
[----:B------:R-:W-:Y:S02]  /*2740*/  @!UP0 USHF.L.U32 UR5, UR4, 0xb, URZ ;  /* 0x0000000b04058899 */ /* 0x000fe400080006ff */
[----:B------:R-:W-:Y:S01]  /*2750*/  @!UP0 USHF.L.U32 UR4, UR4, 0x1, URZ ;  /* 0x0000000104048899 */ /* 0x000fe200080006ff */
[----:B------:R-:W-:Y:S01]  /*2760*/  STS.U16 [R132+UR9+0x1800], R17 ;  /* 0x0018001184007988 */ /* 0x000fe20008000409 */
[----:B-1----:R-:W-:Y:S01]  /*2770*/  IMAD R2, R144, R2, RZ ;  /* 0x0000000290027224 */ /* 0x002fe200078e02ff */
[----:B------:R-:W1:Y:S01]  /*2780*/  LDC R97, c[0x0][0x3c4] ;  /* 0x0000f100ff617b82 */ /* 0x000e620000000800 */
[----:B--2---:R-:W-:Y:S01]  /*2790*/  PRMT R13, RZ, 0x7610, R13 ;  /* 0x00007610ff0d7816 */ /* 0x004fe2000000000d */
[----:B------:R-:W-:Y:S04]  /*27a0*/  STS.U16 [R132+UR9+0x1c00], R19 ;  /* 0x001c001384007988 */ /* 0x000fe80008000409 */
[----:B------:R-:W-:Y:S02]  /*27b0*/  STS.U16 [R132+UR9+0x2000], R21 ;  /* 0x0020001584007988 */ /* 0x000fe40008000409 */
[----:B------:R-:W2:Y:S02]  /*27c0*/  LDC R113, c[0x0][0x3c4] ;  /* 0x0000f100ff717b82 */ /* 0x000ea40000000800 */
[----:B------:R-:W-:Y:S04]  /*27d0*/  STS.U16 [R132+UR9+0x2400], R23 ;  /* 0x0024001784007988 */ /* 0x000fe80008000409 */
[----:B------:R-:W-:Y:S02]  /*27e0*/  STS.U16 [R132+UR9+0x2800], R25 ;  /* 0x0028001984007988 */ /* 0x000fe40008000409 */
[----:B------:R-:W0:Y:S02]  /*27f0*/  LDC R101, c[0x0][0x3c4] ;  /* 0x0000f100ff657b82 */ /* 0x000e240000000800 */
[----:B------:R-:W-:Y:S04]  /*2800*/  STS.U16 [R132+UR9+0x2c00], R27 ;  /* 0x002c001b84007988 */ /* 0x000fe80008000409 */
[----:B------:R-:W-:Y:S04]  /*2810*/  STS.U16 [R132+UR9+0x3000], R29 ;  /* 0x0030001d84007988 */ /* 0x000fe80008000409 */
[----:B------:R-:W-:Y:S01]  /*2820*/  STS.U16 [R132+UR9+0x3400], R31 ;  /* 0x0034001f84007988 */ /* 0x000fe20008000409 */
[----:B------:R-:W0:Y:S03]  /*2830*/  LDC R11, c[0x0][0x3c4] ;  /* 0x0000f100ff0b7b82 */ /* 0x000e260000000800 */
[----:B------:R-:W-:Y:S04]  /*2840*/  STS.U16 [R132+UR9+0x3800], R33 ;  /* 0x0038002184007988 */ /* 0x000fe80008000409 */
[----:B------:R-:W-:Y:S01]  /*2850*/  STS.U16 [R132+UR9+0x3c00], R35 ;  /* 0x003c002384007988 */ /* 0x000fe20008000409 */
[----:B------:R-:W0:Y:S03]  /*2860*/  LDC R9, c[0x0][0x3c4] ;  /* 0x0000f100ff097b82 */ /* 0x000e260000000800 */
[----:B------:R-:W-:Y:S04]  /*2870*/  STS.U16 [R132+UR9+0x4000], R37 ;  /* 0x0040002584007988 */ /* 0x000fe80008000409 */
        /* <DEDUP_REMOVED lines=14> */
[----:B------:R0:W-:Y:S04]  /*2960*/  STS.U16 [R132+UR9+0x7c00], R67 ;  /* 0x007c004384007988 */ /* 0x0001e80008000409 */
[----:B------:R-:W-:Y:S04]  /*2970*/  STS.U16 [R132+UR9+0x8000], R69 ;  /* 0x0080004584007988 */ /* 0x000fe80008000409 */
[----:B------:R-:W-:Y:S04]  /*2980*/  STS.U16 [R132+UR9+0x8400], R71 ;  /* 0x0084004784007988 */ /* 0x000fe80008000409 */
[----:B------:R-:W-:Y:S01]  /*2990*/  STS.U16 [R132+UR9+0x8800], R73 ;  /* 0x0088004984007988 */ /* 0x000fe20008000409 */
[----:B0-----:R-:W0:Y:S03]  /*29a0*/  LDC R67, c[0x0][0x3c4] ;  /* 0x0000f100ff437b82 */ /* 0x001e260000000800 */
[----:B------:R1:W-:Y:S04]  /*29b0*/  STS.U16 [R132+UR9+0x8c00], R75 ;  /* 0x008c004b84007988 */ /* 0x0003e80008000409 */
[----:B------:R2:W-:Y:S04]  /*29c0*/  STS.U16 [R132+UR9+0x9000], R77 ;  /* 0x0090004d84007988 */ /* 0x0005e80008000409 */
[----:B------:R2:W-:Y:S04]  /*29d0*/  STS.U16 [R132+UR9+0x9400], R79 ;  /* 0x0094004f84007988 */ /* 0x0005e80008000409 */
[----:B------:R3:W-:Y:S01]  /*29e0*/  STS.U16 [R132+UR9+0x9800], R81 ;  /* 0x0098005184007988 */ /* 0x0007e20008000409 */
[----:B-1----:R-:W1:Y:S03]  /*29f0*/  LDC R75, c[0x0][0x3c4] ;  /* 0x0000f100ff4b7b82 */ /* 0x002e660000000800 */
[----:B------:R-:W-:Y:S04]  /*2a00*/  STS.U16 [R132+UR9+0x9c00], R83 ;  /* 0x009c005384007988 */ /* 0x000fe80008000409 */
[----:B------:R-:W-:Y:S01]  /*2a10*/  STS.U16 [R132+UR9+0xa000], R85 ;  /* 0x00a0005584007988 */ /* 0x000fe20008000409 */
[----:B--2---:R-:W2:Y:S03]  /*2a20*/  LDC R77, c[0x0][0x3c4] ;  /* 0x0000f100ff4d7b82 */ /* 0x004ea60000000800 */
[----:B------:R-:W-:Y:S04]  /*2a30*/  STS.U16 [R132+UR9+0xa400], R87 ;  /* 0x00a4005784007988 */ /* 0x000fe80008000409 */
[----:B------:R-:W-:Y:S01]  /*2a40*/  STS.U16 [R132+UR9+0xa800], R103 ;  /* 0x00a8006784007988 */ /* 0x000fe20008000409 */
[----:B------:R-:W0:Y:S03]  /*2a50*/  LDC R79, c[0x0][0x3c4] ;  /* 0x0000f100ff4f7b82 */ /* 0x000e260000000800 */
[----:B------:R-:W-:Y:S04]  /*2a60*/  STS.U16 [R132+UR9+0xac00], R105 ;  /* 0x00ac006984007988 */ /* 0x000fe80008000409 */
[----:B------:R4:W-:Y:S01]  /*2a70*/  STS.U16 [R132+UR9+0xb000], R107 ;  /* 0x00b0006b84007988 */ /* 0x0009e20008000409 */
[----:B---3--:R-:W3:Y:S03]  /*2a80*/  LDC R81, c[0x0][0x3c4] ;  /* 0x0000f100ff517b82 */ /* 0x008ee60000000800 */
[----:B------:R4:W-:Y:S04]  /*2a90*/  STS.U16 [R132+UR9+0xb400], R109 ;  /* 0x00b4006d84007988 */ /* 0x0009e80008000409 */
[----:B------:R1:W-:Y:S04]  /*2aa0*/  STS.U16 [R132+UR9+0xb800], R111 ;  /* 0x00b8006f84007988 */ /* 0x0003e80008000409 */
[----:B------:R-:W-:Y:S01]  /*2ab0*/  STS.U16 [R132+UR9+0xbc00], R117 ;  /* 0x00bc007584007988 */ /* 0x000fe20008000409 */
[----:B----4-:R-:W4:Y:S03]  /*2ac0*/  LDC R107, c[0x0][0x3c4] ;  /* 0x0000f100ff6b7b82 */ /* 0x010f260000000800 */
[----:B------:R-:W-:Y:S04]  /*2ad0*/  STS.U16 [R132+UR9+0xc000], R119 ;  /* 0x00c0007784007988 */ /* 0x000fe80008000409 */
[----:B------:R-:W-:Y:S01]  /*2ae0*/  STS.U16 [R132+UR9+0xc400], R121 ;  /* 0x00c4007984007988 */ /* 0x000fe20008000409 */
[----:B------:R-:W0:Y:S03]  /*2af0*/  LDC R109, c[0x0][0x3c4] ;  /* 0x0000f100ff6d7b82 */ /* 0x000e260000000800 */
[----:B------:R-:W-:Y:S04]  /*2b00*/  STS.U16 [R132+UR9+0xc800], R123 ;  /* 0x00c8007b84007988 */ /* 0x000fe80008000409 */
[----:B------:R-:W-:Y:S01]  /*2b10*/  STS.U16 [R132+UR9+0xcc00], R125 ;  /* 0x00cc007d84007988 */ /* 0x000fe20008000409 */
[----:B-1----:R-:W1:Y:S03]  /*2b20*/  LDC R111, c[0x0][0x3c4] ;  /* 0x0000f100ff6f7b82 */ /* 0x002e660000000800 */
        /* <DEDUP_REMOVED lines=11> */
[----:B------:R-:W-:Y:S01]  /*2be0*/  STS.U16 [R132+UR9+0xfc00], R99 ;  /* 0x00fc006384007988 */ /* 0x000fe20008000409 */
[----:B------:R-:W-:Y:S03]  /*2bf0*/  STTM.x128 tmem[UR6], RZ ;  /* 0x000000ff000079ed */ /* 0x000fe600083c0006 */
[----:B------:R1:W-:Y:S01]  /*2c00*/  STS.U16 [R5+UR9+0x200], R4 ;  /* 0x0002000405007988 */ /* 0x0003e20008000409 */
[----:B0-----:R-:W0:Y:S01]  /*2c10*/  LDC R91, c[0x0][0x3c4] ;  /* 0x0000f100ff5b7b82 */ /* 0x001e220000000800 */
[----:B------:R-:W-:-:S02]  /*2c20*/  IMAD R93, R93, 0x11, RZ ;  /* 0x000000115d5d7824 */ /* 0x000fc400078e02ff */
[----:B------:R2:W-:Y:S01]  /*2c30*/  STS.U16 [R5+UR9+0x600], R7 ;  /* 0x0006000705007988 */ /* 0x0005e20008000409 */
[----:B------:R-:W-:Y:S02]  /*2c40*/  IMAD R95, R95, 0x12, RZ ;  /* 0x000000125f5f7824 */ /* 0x000fe400078e02ff */
[----:B------:R-:W-:Y:S01]  /*2c50*/  IMAD R97, R97, 0x13, RZ ;  /* 0x0000001361617824 */ /* 0x000fe200078e02ff */
[----:B------:R2:W-:Y:S01]  /*2c60*/  STS.U16 [R5+UR9+0xe00], R10 ;  /* 0x000e000a05007988 */ /* 0x0005e20008000409 */
[----:B------:R-:W-:Y:S01]  /*2c70*/  IMAD.SHL.U32 R75, R75, 0x8, RZ ;  /* 0x000000084b4b7824 */ /* 0x000fe200078e00ff */
[----:B-1----:R-:W1:Y:S01]  /*2c80*/  LDC R4, c[0x0][0x3c8] ;  /* 0x0000f200ff047b82 */ /* 0x002e620000000800 */
[----:B------:R-:W-:Y:S01]  /*2c90*/  IMAD R113, R113, 0x1b, RZ ;  /* 0x0000001b71717824 */ /* 0x000fe200078e02ff */
[----:B------:R3:W-:Y:S01]  /*2ca0*/  STS.U16 [R5+UR9+0xa00], R8 ;  /* 0x000a000805007988 */ /* 0x0007e20008000409 */
[----:B------:R-:W-:-:S03]  /*2cb0*/  IMAD.SHL.U32 R11, R11, 0x2, RZ ;  /* 0x000000020b0b7824 */ /* 0x000fc600078e00ff */
[----:B------:R-:W-:Y:S02]  /*2cc0*/  STS.U16 [R5+UR9+0x1200], R12 ;  /* 0x0012000c05007988 */ /* 0x000fe40008000409 */
[----:B--2---:R-:W2:Y:S02]  /*2cd0*/  LDC.64 R6, c[0x0][0x388] ;  /* 0x0000e200ff067b82 */ /* 0x004ea40000000a00 */
[----:B------:R-:W-:Y:S04]  /*2ce0*/  STS.U16 [R5+UR9+0x1600], R14 ;  /* 0x0016000e05007988 */ /* 0x000fe80008000409 */
[----:B------:R-:W-:Y:S02]  /*2cf0*/  STS.U16 [R5+UR9+0x1a00], R16 ;  /* 0x001a001005007988 */ /* 0x000fe40008000409 */
[----:B------:R-:W0:Y:S02]  /*2d00*/  LDC R10, c[0x0][0x3c8] ;  /* 0x0000f200ff0a7b82 */ /* 0x000e240000000800 */
[----:B------:R-:W-:Y:S04]  /*2d10*/  STS.U16 [R5+UR9+0x1e00], R18 ;  /* 0x001e001205007988 */ /* 0x000fe80008000409 */
[----:B------:R-:W-:Y:S01]  /*2d20*/  STS.U16 [R5+UR9+0x2200], R20 ;  /* 0x0022001405007988 */ /* 0x000fe20008000409 */
[----:B----4-:R-:W-:Y:S01]  /*2d30*/  IMAD R107, R107, 0x18, RZ ;  /* 0x000000186b6b7824 */ /* 0x010fe200078e02ff */
[----:B---3--:R-:W3:Y:S01]  /*2d40*/  LDC R8, c[0x0][0x3f0] ;  /* 0x0000fc00ff087b82 */ /* 0x008ee20000000800 */
[----:B-1----:R-:W-:Y:S01]  /*2d50*/  IMAD R3, R3, R4, RZ ;  /* 0x0000000403037224 */ /* 0x002fe200078e02ff */
[----:B------:R-:W-:Y:S04]  /*2d60*/  STS.U16 [R5+UR9+0x2600], R22 ;  /* 0x0026001605007988 */ /* 0x000fe80008000409 */
[----:B------:R-:W-:Y:S02]  /*2d70*/  STS.U16 [R5+UR9+0x2a00], R24 ;  /* 0x002a001805007988 */ /* 0x000fe40008000409 */
[----:B------:R-:W1:Y:S01]  /*2d80*/  LDC R83, c[0x0][0x3c4] ;  /* 0x0000f100ff537b82 */ /* 0x000e620000000800 */
[C---:B--2---:R-:W-:Y:S01]  /*2d90*/  LEA R137, P0, R2.reuse, R6, 0x1 ;  /* 0x0000000602897211 */ /* 0x044fe200078008ff */
[----:B------:R-:W-:Y:S04]  /*2da0*/  STS.U16 [R5+UR9+0x2e00], R26 ;  /* 0x002e001a05007988 */ /* 0x000fe80008000409 */
[----:B------:R-:W-:Y:S01]  /*2db0*/  STS.U16 [R5+UR9+0x3200], R28 ;  /* 0x0032001c05007988 */ /* 0x000fe20008000409 */
[----:B------:R-:W-:Y:S01]  /*2dc0*/  LEA.HI.X.SX32 R2, R2, R7, 0x1, P0 ;  /* 0x0000000702027211 */ /* 0x000fe200000f0eff */
[----:B0-----:R-:W-:Y:S01]  /*2dd0*/  IMAD R4, R10, 0x100, R3 ;  /* 0x000001000a047824 */ /* 0x001fe200078e0203 */
[----:B------:R-:W0:Y:S01]  /*2de0*/  LDC R99, c[0x0][0x3c4] ;  /* 0x0000f100ff637b82 */ /* 0x000e220000000800 */
[----:B------:R-:W-:Y:S04]  /*2df0*/  STS.U16 [R5+UR9+0x3600], R30 ;  /* 0x0036001e05007988 */ /* 0x000fe80008000409 */
[----:B------:R-:W-:Y:S01]  /*2e00*/  STS.U16 [R5+UR9+0x3a00], R32 ;  /* 0x003a002005007988 */ /* 0x000fe20008000409 */
[----:B------:R-:W-:Y:S01]  /*2e10*/  IMAD R77, R77, 0x9, RZ ;  /* 0x000000094d4d7824 */ /* 0x000fe200078e02ff */
[----:B---3--:R-:W-:Y:S01]  /*2e20*/  ISETP.GT.AND P4, PT, R8, RZ, PT ;  /* 0x000000ff0800720c */ /* 0x008fe20003f84270 */
[----:B------:R-:W2:Y:S01]  /*2e30*/  LDC R115, c[0x0][0x3c4] ;  /* 0x0000f100ff737b82 */ /* 0x000ea20000000800 */
[----:B------:R-:W-:Y:S04]  /*2e40*/  STS.U16 [R5+UR9+0x3e00], R34 ;  /* 0x003e002205007988 */ /* 0x000fe80008000409 */
[----:B------:R-:W-:Y:S01]  /*2e50*/  STS.U16 [R5+UR9+0x4200], R36 ;  /* 0x0042002405007988 */ /* 0x000fe20008000409 */
[----:B------:R-:W-:Y:S01]  /*2e60*/  IMAD R109, R109, 0x19, RZ ;  /* 0x000000196d6d7824 */ /* 0x000fe200078e02ff */
[----:B------:R-:W-:Y:S01]  /*2e70*/  PRMT R63, RZ, 0x7610, R63 ;  /* 0x00007610ff3f7816 */ /* 0x000fe2000000003f */
[----:B------:R-:W3:Y:S01]  /*2e80*/  LDC R69, c[0x0][0x3c4] ;  /* 0x0000f100ff457b82 */ /* 0x000ee20000000800 */
[----:B------:R-:W-:Y:S04]  /*2e90*/  STS.U16 [R5+UR9+0x4600], R38 ;  /* 0x0046002605007988 */ /* 0x000fe80008000409 */
[----:B------:R-:W-:Y:S01]  /*2ea0*/  STS.U16 [R5+UR9+0x4a00], R40 ;  /* 0x004a002805007988 */ /* 0x000fe20008000409 */
[----:B------:R-:W-:Y:S01]  /*2eb0*/  IMAD R79, R79, 0xa, RZ ;  /* 0x0000000a4f4f7824 */ /* 0x000fe200078e02ff */
[----:B------:R-:W-:Y:S01]  /*2ec0*/  PRMT R65, RZ, 0x7610, R65 ;  /* 0x00007610ff417816 */ /* 0x000fe20000000041 */
[----:B------:R-:W4:Y:S01]  /*2ed0*/  LDC R85, c[0x0][0x3c4] ;  /* 0x0000f100ff557b82 */ /* 0x000f220000000800 */
[----:B------:R-:W-:Y:S04]  /*2ee0*/  STS.U16 [R5+UR9+0x4e00], R42 ;  /* 0x004e002a05007988 */ /* 0x000fe80008000409 */
[----:B------:R-:W-:Y:S01]  /*2ef0*/  STS.U16 [R5+UR9+0x5200], R44 ;  /* 0x0052002c05007988 */ /* 0x000fe20008000409 */
[----:B------:R-:W-:Y:S01]  /*2f00*/  IMAD R111, R111, 0x1a, RZ ;  /* 0x0000001a6f6f7824 */ /* 0x000fe200078e02ff */
[----:B------:R-:W-:Y:S01]  /*2f10*/  PRMT R55, RZ, 0x7610, R55 ;  /* 0x00007610ff377816 */ /* 0x000fe20000000037 */
[----:B------:R-:W0:Y:S01]  /*2f20*/  LDC R117, c[0x0][0x3c4] ;  /* 0x0000f100ff757b82 */ /* 0x000e220000000800 */
[----:B------:R-:W-:Y:S04]  /*2f30*/  STS.U16 [R5+UR9+0x5600], R46 ;  /* 0x0056002e05007988 */ /* 0x000fe80008000409 */
[----:B------:R-:W-:Y:S03]  /*2f40*/  STS.U16 [R5+UR9+0x5a00], R48 ;  /* 0x005a003005007988 */ /* 0x000fe60008000409 */
        /* <DEDUP_REMOVED lines=14> */
[----:B------:R1:W-:Y:S01]  /*3030*/  STS.U16 [R5+UR9+0x7e00], R66 ;  /* 0x007e004205007988 */ /* 0x0003e20008000409 */
[----:B------:R-:W-:Y:S01]  /*3040*/  IMAD R81, R81, 0xb, RZ ;  /* 0x0000000b51517824 */ /* 0x000fe200078e02ff */
[----:B------:R-:W-:Y:S01]  /*3050*/  PRMT R61, RZ, 0x7610, R61 ;  /* 0x00007610ff3d7816 */ /* 0x000fe2000000003d */
[----:B------:R-:W-:Y:S01]  /*3060*/  IMAD.SHL.U32 R67, R67, 0x4, RZ ;  /* 0x0000000443437824 */ /* 0x000fe200078e00ff */
[----:B------:R2:W-:Y:S01]  /*3070*/  STS.U16 [R5+UR9+0x8200], R68 ;  /* 0x0082004405007988 */ /* 0x0005e20008000409 */
[----:B------:R-:W0:Y:S03]  /*3080*/  LDC R89, c[0x0][0x3c4] ;  /* 0x0000f100ff597b82 */ /* 0x000e260000000800 */
[----:B------:R3:W-:Y:S04]  /*3090*/  STS.U16 [R5+UR9+0x8600], R70 ;  /* 0x0086004605007988 */ /* 0x0007e80008000409 */
[----:B------:R-:W-:Y:S01]  /*30a0*/  STS.U16 [R5+UR9+0x8a00], R72 ;  /* 0x008a004805007988 */ /* 0x000fe20008000409 */
[----:B-1----:R-:W1:Y:S01]  /*30b0*/  LDC R66, c[0x0][0x3c4] ;  /* 0x0000f100ff427b82 */ /* 0x002e620000000800 */
[----:B--2---:R-:W-:-:S02]  /*30c0*/  MOV R68, UR9 ;  /* 0x0000000900447c02 */ /* 0x004fc40008000f00 */
[----:B------:R-:W-:Y:S04]  /*30d0*/  STS.U16 [R5+UR9+0x8e00], R74 ;  /* 0x008e004a05007988 */ /* 0x000fe80008000409 */
[----:B------:R-:W-:Y:S01]  /*30e0*/  STS.U16 [R5+UR9+0x9200], R76 ;  /* 0x0092004c05007988 */ /* 0x000fe20008000409 */
[----:B---3--:R-:W2:Y:S03]  /*30f0*/  LDC R70, c[0x0][0x3c4] ;  /* 0x0000f100ff467b82 */ /* 0x008ea60000000800 */
[----:B------:R-:W-:Y:S04]  /*3100*/  STS.U16 [R5+UR9+0x9600], R78 ;  /* 0x0096004e05007988 */ /* 0x000fe80008000409 */
[----:B------:R-:W-:Y:S01]  /*3110*/  STS.U16 [R5+UR9+0x9a00], R80 ;  /* 0x009a005005007988 */ /* 0x000fe20008000409 */
[----:B------:R-:W-:Y:S01]  /*3120*/  PRMT R59, RZ, 0x7610, R59 ;  /* 0x00007610ff3b7816 */ /* 0x000fe2000000003b */
[----:B------:R-:W3:Y:S02]  /*3130*/  LDC R105, c[0x0][0x3c4] ;  /* 0x0000f100ff697b82 */ /* 0x000ee40000000800 */
[----:B------:R-:W-:Y:S04]  /*3140*/  STS.U16 [R5+UR9+0x9e00], R82 ;  /* 0x009e005205007988 */ /* 0x000fe80008000409 */
[----:B------:R-:W-:Y:S01]  /*3150*/  STS.U16 [R5+UR9+0xa200], R84 ;  /* 0x00a2005405007988 */ /* 0x000fe20008000409 */
[----:B------:R-:W-:Y:S01]  /*3160*/  PRMT R57, RZ, 0x7610, R57 ;  /* 0x00007610ff397816 */ /* 0x000fe20000000039 */
[----:B------:R-:W0:Y:S02]  /*3170*/  LDC R121, c[0x0][0x3c4] ;  /* 0x0000f100ff797b82 */ /* 0x000e240000000800 */
[----:B------:R-:W-:Y:S04]  /*3180*/  STS.U16 [R5+UR9+0xa600], R86 ;  /* 0x00a6005605007988 */ /* 0x000fe80008000409 */
[----:B------:R-:W-:Y:S01]  /*3190*/  STS.U16 [R5+UR9+0xaa00], R102 ;  /* 0x00aa006605007988 */ /* 0x000fe20008000409 */
[----:B------:R-:W-:Y:S01]  /*31a0*/  PRMT R49, RZ, 0x7610, R49 ;  /* 0x00007610ff317816 */ /* 0x000fe20000000031 */
[----:B------:R-:W-:Y:S01]  /*31b0*/  IMAD R101, R101, 0x15, RZ ;  /* 0x0000001565657824 */ /* 0x000fe200078e02ff */
[----:B------:R-:W-:Y:S01]  /*31c0*/  PRMT R14, RZ, 0x7610, R14 ;  /* 0x00007610ff0e7816 */ /* 0x000fe2000000000e */
[----:B------:R-:W-:Y:S01]  /*31d0*/  STS.U16 [R5+UR9+0xae00], R104 ;  /* 0x00ae006805007988 */ /* 0x000fe20008000409 */
[----:B------:R-:W-:Y:S01]  /*31e0*/  PRMT R53, RZ, 0x7610, R53 ;  /* 0x00007610ff357816 */ /* 0x000fe20000000035 */
[----:B------:R-:W0:Y:S02]  /*31f0*/  LDC R141, c[0x0][0x3d4] ;  /* 0x0000f500ff8d7b82 */ /* 0x000e240000000800 */
        /* <DEDUP_REMOVED lines=13> */
[----:B------:R1:W-:Y:S04]  /*32d0*/  STS.U16 [R5+UR9+0xe600], R136 ;  /* 0x00e6008805007988 */ /* 0x0003e80008000409 */
[----:B------:R2:W-:Y:S04]  /*32e0*/  STS.U16 [R5+UR9+0xea00], R138 ;  /* 0x00ea008a05007988 */ /* 0x0005e80008000409 */
[----:B------:R-:W-:Y:S01]  /*32f0*/  STS.U16 [R5+UR9+0xee00], R100 ;  /* 0x00ee006405007988 */ /* 0x000fe20008000409 */
[----:B0-----:R-:W-:-:S02]  /*3300*/  LEA R134, P0, R3, R137, 0x1 ;  /* 0x0000008903867211 */ /* 0x001fc400078008ff */
[----:B-1----:R-:W-:Y:S01]  /*3310*/  LEA R136, P1, R4, R137, 0x1 ;  /* 0x0000008904887211 */ /* 0x002fe200078208ff */
[----:B------:R-:W-:Y:S01]  /*3320*/  STS.U16 [R5+UR9+0xf200], R142 ;  /* 0x00f2008e05007988 */ /* 0x000fe20008000409 */
[-C--:B------:R-:W-:Y:S01]  /*3330*/  LEA.HI.X.SX32 R135, R3, R2.reuse, 0x1, P0 ;  /* 0x0000000203877211 */ /* 0x080fe200000f0eff */
[----:B--2---:R-:W-:Y:S01]  /*3340*/  VIADD R138, R68, 0x28000 ;  /* 0x00028000448a7836 */ /* 0x004fe20000000000 */
[----:B------:R-:W-:Y:S01]  /*3350*/  LEA.HI.X.SX32 R137, R4, R2, 0x1, P1 ;  /* 0x0000000204897211 */ /* 0x000fe200008f0eff */
[----:B------:R-:W-:Y:S04]  /*3360*/  STS.U16 [R5+UR9+0xf600], R92 ;  /* 0x00f6005c05007988 */ /* 0x000fe80008000409 */
[----:B------:R0:W-:Y:S01]  /*3370*/  STS.U16 [R5+UR9+0xfa00], R96 ;  /* 0x00fa006005007988 */ /* 0x0001e20008000409 */
[----:B------:R-:W-:Y:S01]  /*3380*/  R2UR UR7, R138 ;  /* 0x000000008a0772ca */ /* 0x000fe200000e0000 */
[----:B------:R-:W-:Y:S01]  /*3390*/  IMAD.SHL.U32 R91, R91, 0x10, RZ ;  /* 0x000000105b5b7824 */ /* 0x000fe200078e00ff */
[----:B------:R-:W-:Y:S01]  /*33a0*/  PRMT R12, RZ, 0x7610, R12 ;  /* 0x00007610ff0c7816 */ /* 0x000fe2000000000c */
[----:B------:R-:W1:Y:S02]  /*33b0*/  FENCE.VIEW.ASYNC.T ;  /* 0x00000000000073c6 */ /* 0x000e640000000200 */
[----:B-1----:R-:W-:Y:S01]  /*33c0*/  BAR.SYNC.DEFER_BLOCKING 0x0 ;  /* 0x0000000000007b1d */ /* 0x002fe20000010000 */
[----:B------:R-:W-:-:S04]  /*33d0*/  IMAD.WIDE R218, R75, 0x2, R134 ;  /* 0x000000024bda7825 */ /* 0x000fc800078e0286 */
[----:B------:R-:W-:Y:S01]  /*33e0*/  IMAD.WIDE R216, R75, 0x2, R136 ;  /* 0x000000024bd87825 */ /* 0x000fe200078e0288 */
[----:B------:R-:W-:Y:S03]  /*33f0*/  STL [R1+0x33c], R68 ;  /* 0x00033c4401007387 */ /* 0x000fe60000100800 */
[----:B------:R-:W-:-:S04]  /*3400*/  IMAD.WIDE R214, R91, 0x2, R134 ;  /* 0x000000025bd67825 */ /* 0x000fc800078e0286 */
[----:B------:R-:W-:Y:S01]  /*3410*/  IMAD.WIDE R212, R91, 0x2, R136 ;  /* 0x000000025bd47825 */ /* 0x000fe200078e0288 */
[----:B------:R-:W-:Y:S03]  /*3420*/  STL.64 [R1+0x2f0], R218 ;  /* 0x0002f0da01007387 */ /* 0x000fe60000100a00 */
[C---:B------:R-:W-:Y:S01]  /*3430*/  IMAD.WIDE R210, R107.reuse, 0x2, R134 ;  /* 0x000000026bd27825 */ /* 0x040fe200078e0286 */
[----:B------:R-:W-:Y:S03]  /*3440*/  STL.64 [R1+0x2e8], R216 ;  /* 0x0002e8d801007387 */ /* 0x000fe60000100a00 */
[--C-:B------:R-:W-:Y:S01]  /*3450*/  IMAD.WIDE R208, R107, 0x2, R136.reuse ;  /* 0x000000026bd07825 */ /* 0x100fe200078e0288 */
[----:B------:R-:W-:Y:S04]  /*3460*/  STL.64 [R1+0x278], R214 ;  /* 0x000278d601007387 */ /* 0x000fe80000100a00 */
[----:B------:R-:W1:Y:S02]  /*3470*/  FENCE.VIEW.ASYNC.S ;  /* 0x00000000000073c6 */ /* 0x000e640000000000 */
[----:B-1----:R1:W2:Y:S01]  /*3480*/  @!UP1 SYNCS.EXCH.64 URZ, [UR7], UR4 ;  /* 0x0000000407ff95b2 */ /* 0x0022a20008000100 */
[----:B------:R-:W-:Y:S01]  /*3490*/  IMAD.WIDE R206, R70, 0x2, R136 ;  /* 0x0000000246ce7825 */ /* 0x000fe200078e0288 */
[----:B--2---:R-:W-:Y:S03]  /*34a0*/  BAR.SYNC.DEFER_BLOCKING 0x0 ;  /* 0x0000000000007b1d */ /* 0x004fe60000010000 */
[----:B------:R-:W-:-:S04]  /*34b0*/  IMAD.WIDE R204, R77, 0x2, R134 ;  /* 0x000000024dcc7825 */ /* 0x000fc800078e0286 */
[----:B------:R-:W-:Y:S01]  /*34c0*/  IMAD.WIDE R202, R77, 0x2, R136 ;  /* 0x000000024dca7825 */ /* 0x000fe200078e0288 */
[----:B------:R-:W-:Y:S03]  /*34d0*/  STL.64 [R1+0x270], R212 ;  /* 0x000270d401007387 */ /* 0x000fe60000100a00 */
[C---:B------:R-:W-:Y:S01]  /*34e0*/  IMAD.WIDE R200, R93.reuse, 0x2, R134 ;  /* 0x000000025dc87825 */ /* 0x040fe200078e0286 */
[----:B------:R-:W-:Y:S03]  /*34f0*/  STL.64 [R1+0x208], R210 ;  /* 0x000208d201007387 */ /* 0x000fe60000100a00 */
        /* <DEDUP_REMOVED lines=10> */
[----:B------:R-:W-:Y:S01]  /*35a0*/  IMAD R123, R66, 0x3, RZ ;  /* 0x00000003427b7824 */ /* 0x000fe200078e02ff */
[----:B------:R-:W-:Y:S01]  /*35b0*/  STL.64 [R1+0x260], R198 ;  /* 0x000260c601007387 */ /* 0x000fe20000100a00 */
[----:B------:R-:W-:-:S03]  /*35c0*/  IMAD.WIDE R190, R95, 0x2, R134 ;  /* 0x000000025fbe7825 */ /* 0x000fc600078e0286 */
[----:B------:R-:W-:Y:S01]  /*35d0*/  STL.64 [R1+0x1f8], R196 ;  /* 0x0001f8c401007387 */ /* 0x000fe20000100a00 */
[----:B------:R-:W-:-:S03]  /*35e0*/  IMAD.WIDE R188, R95, 0x2, R136 ;  /* 0x000000025fbc7825 */ /* 0x000fc600078e0288 */
[----:B------:R2:W-:Y:S01]  /*35f0*/  STL.64 [R1+0x1f0], R74 ;  /* 0x0001f04a01007387 */ /* 0x0005e20000100a00 */
[----:B------:R-:W-:-:S03]  /*3600*/  IMAD.WIDE R186, R111, 0x2, R134 ;  /* 0x000000026fba7825 */ /* 0x000fc600078e0286 */
[----:B------:R-:W-:Y:S01]  /*3610*/  STL.64 [R1+0x2d0], R194 ;  /* 0x0002d0c201007387 */ /* 0x000fe20000100a00 */
        /* <DEDUP_REMOVED lines=10> */
[C---:B------:R-:W-:Y:S01]  /*36c0*/  IMAD.WIDE R174, R97.reuse, 0x2, R134 ;  /* 0x0000000261ae7825 */ /* 0x040fe200078e0286 */
[----:B------:R-:W-:Y:S02]  /*36d0*/  PRMT R64, RZ, 0x7610, R64 ;  /* 0x00007610ff407816 */ /* 0x000fe40000000040 */
[----:B------:R-:W-:Y:S01]  /*36e0*/  STL.64 [R1+0x198], R182 ;  /* 0x000198b601007387 */ /* 0x000fe20000100a00 */
[----:B------:R-:W-:Y:S01]  /*36f0*/  IMAD.WIDE R172, R97, 0x2, R136 ;  /* 0x0000000261ac7825 */ /* 0x000fe200078e0288 */
[----:B------:R-:W-:Y:S02]  /*3700*/  PRMT R62, RZ, 0x7610, R62 ;  /* 0x00007610ff3e7816 */ /* 0x000fe4000000003e */
[----:B------:R-:W-:Y:S01]  /*3710*/  STL.64 [R1+0x190], R180 ;  /* 0x000190b401007387 */ /* 0x000fe20000100a00 */
[----:B------:R-:W-:Y:S01]  /*3720*/  IMAD R83, R83, 0xc, RZ ;  /* 0x0000000c53537824 */ /* 0x000fe200078e02ff */
[----:B------:R-:W-:Y:S01]  /*3730*/  PRMT R60, RZ, 0x7610, R60 ;  /* 0x00007610ff3c7816 */ /* 0x000fe2000000003c */
[C---:B------:R-:W-:Y:S01]  /*3740*/  IMAD.WIDE R170, R113.reuse, 0x2, R134 ;  /* 0x0000000271aa7825 */ /* 0x040fe200078e0286 */
[----:B------:R-:W-:Y:S03]  /*3750*/  STL.64 [R1+0x2c0], R178 ;  /* 0x0002c0b201007387 */ /* 0x000fe60000100a00 */
[----:B------:R-:W-:Y:S01]  /*3760*/  IMAD.WIDE R168, R113, 0x2, R136 ;  /* 0x0000000271a87825 */ /* 0x000fe200078e0288 */
[----:B------:R-:W-:Y:S03]  /*3770*/  STL.64 [R1+0x2b8], R176 ;  /* 0x0002b8b001007387 */ /* 0x000fe60000100a00 */
[----:B------:R-:W-:Y:S01]  /*3780*/  IMAD R99, R99, 0x14, RZ ;  /* 0x0000001463637824 */ /* 0x000fe200078e02ff */
[----:B------:R-:W-:Y:S01]  /*3790*/  STL.64 [R1+0x248], R174 ;  /* 0x000248ae01007387 */ /* 0x000fe20000100a00 */
[----:B------:R-:W-:Y:S01]  /*37a0*/  IMAD.WIDE R166, R67, 0x2, R134 ;  /* 0x0000000243a67825 */ /* 0x000fe200078e0286 */
[----:B------:R-:W-:-:S02]  /*37b0*/  PRMT R58, RZ, 0x7610, R58 ;  /* 0x00007610ff3a7816 */ /* 0x000fc4000000003a */
[----:B------:R-:W-:Y:S01]  /*37c0*/  STL.64 [R1+0x240], R172 ;  /* 0x000240ac01007387 */ /* 0x000fe20000100a00 */
[----:B------:R-:W-:Y:S01]  /*37d0*/  IMAD.WIDE R2, R9, 0x2, R134 ;  /* 0x0000000209027825 */ /* 0x000fe200078e0286 */
[----:B------:R-:W-:-:S03]  /*37e0*/  PRMT R56, RZ, 0x7610, R56 ;  /* 0x00007610ff387816 */ /* 0x000fc60000000038 */
[----:B------:R-:W-:Y:S01]  /*37f0*/  IMAD.WIDE R164, R67, 0x2, R136 ;  /* 0x0000000243a47825 */ /* 0x000fe200078e0288 */
[----:B------:R-:W-:Y:S01]  /*3800*/  PRMT R54, RZ, 0x7610, R54 ;  /* 0x00007610ff367816 */ /* 0x000fe20000000036 */
[----:B------:R-:W-:Y:S01]  /*3810*/  STL.64 [R1+0x1d8], R170 ;  /* 0x0001d8aa01007387 */ /* 0x000fe20000100a00 */
[----:B------:R-:W-:Y:S01]  /*3820*/  PRMT R52, RZ, 0x7610, R52 ;  /* 0x00007610ff347816 */ /* 0x000fe20000000034 */
[----:B------:R-:W-:Y:S02]  /*3830*/  IMAD R115, R115, 0x1c, RZ ;  /* 0x0000001c73737824 */ /* 0x000fe400078e02ff */
[C---:B------:R-:W-:Y:S01]  /*3840*/  IMAD.WIDE R162, R83.reuse, 0x2, R134 ;  /* 0x0000000253a27825 */ /* 0x040fe200078e0286 */
[----:B------:R-:W-:Y:S01]  /*3850*/  STL.64 [R1+0x1d0], R168 ;  /* 0x0001d0a801007387 */ /* 0x000fe20000100a00 */
[----:B------:R-:W-:Y:S02]  /*3860*/  PRMT R51, RZ, 0x7610, R51 ;  /* 0x00007610ff337816 */ /* 0x000fe40000000033 */
[----:B------:R-:W-:Y:S01]  /*3870*/  IMAD.WIDE R160, R83, 0x2, R136 ;  /* 0x0000000253a07825 */ /* 0x000fe200078e0288 */
[----:B------:R-:W3:Y:S01]  /*3880*/  @P4 LDG.E.U16 R63, desc[UR10][R218.64] ;  /* 0x0000000ada3f4981 */ /* 0x000ee2000c1e1500 */
[----:B------:R-:W-:-:S02]  /*3890*/  PRMT R50, RZ, 0x7610, R50 ;  /* 0x00007610ff327816 */ /* 0x000fc40000000032 */
[----:B------:R-:W-:Y:S01]  /*38a0*/  IMAD R69, R69, 0x5, RZ ;  /* 0x0000000545457824 */ /* 0x000fe200078e02ff */
[----:B------:R-:W-:Y:S01]  /*38b0*/  PRMT R41, RZ, 0x7610, R41 ;  /* 0x00007610ff297816 */ /* 0x000fe20000000029 */
[----:B------:R-:W-:Y:S01]  /*38c0*/  IMAD.WIDE R158, R99, 0x2, R134 ;  /* 0x00000002639e7825 */ /* 0x000fe200078e0286 */
[----:B------:R-:W-:Y:S01]  /*38d0*/  PRMT R42, RZ, 0x7610, R42 ;  /* 0x00007610ff2a7816 */ /* 0x000fe2000000002a */
[----:B------:R-:W-:Y:S01]  /*38e0*/  STL.64 [R1+0x330], R166 ;  /* 0x000330a601007387 */ /* 0x000fe20000100a00 */
[----:B------:R-:W-:Y:S01]  /*38f0*/  PRMT R43, RZ, 0x7610, R43 ;  /* 0x00007610ff2b7816 */ /* 0x000fe2000000002b */
[----:B------:R-:W-:Y:S01]  /*3900*/  IMAD.WIDE R6, R11, 0x2, R136 ;  /* 0x000000020b067825 */ /* 0x000fe200078e0288 */
[----:B------:R-:W-:Y:S01]  /*3910*/  PRMT R44, RZ, 0x7610, R44 ;  /* 0x00007610ff2c7816 */ /* 0x000fe2000000002c */
[----:B------:R-:W3:Y:S01]  /*3920*/  @P4 LDG.E.U16 R65, desc[UR10][R134.64] ;  /* 0x0000000a86414981 */ /* 0x000ee2000c1e1500 */
[----:B------:R-:W-:Y:S01]  /*3930*/  PRMT R45, RZ, 0x7610, R45 ;  /* 0x00007610ff2d7816 */ /* 0x000fe2000000002d */
[----:B------:R-:W-:Y:S01]  /*3940*/  IMAD.WIDE R156, R99, 0x2, R136 ;  /* 0x00000002639c7825 */ /* 0x000fe200078e0288 */
[----:B------:R-:W-:Y:S01]  /*3950*/  PRMT R46, RZ, 0x7610, R46 ;  /* 0x00007610ff2e7816 */ /* 0x000fe2000000002e */
[----:B------:R-:W3:Y:S01]  /*3960*/  @P4 LDG.E.U16 R64, desc[UR10][R136.64] ;  /* 0x0000000a88404981 */ /* 0x000ee2000c1e1500 */
[----:B------:R-:W-:Y:S01]  /*3970*/  PRMT R47, RZ, 0x7610, R47 ;  /* 0x00007610ff2f7816 */ /* 0x000fe2000000002f */
[----:B0-----:R-:W-:Y:S01]  /*3980*/  IMAD.WIDE R4, R11, 0x2, R134 ;  /* 0x000000020b047825 */ /* 0x001fe200078e0286 */
[----:B------:R-:W-:Y:S01]  /*3990*/  PRMT R48, RZ, 0x7610, R48 ;  /* 0x00007610ff307816 */ /* 0x000fe20000000030 */
[----:B------:R-:W3:Y:S01]  /*39a0*/  @P4 LDG.E.U16 R62, desc[UR10][R216.64] ;  /* 0x0000000ad83e4981 */ /* 0x000ee2000c1e1500 */
[----:B------:R-:W-:Y:S01]  /*39b0*/  PRMT R33, RZ, 0x7610, R33 ;  /* 0x00007610ff217816 */ /* 0x000fe20000000021 */
[----:B----4-:R-:W-:Y:S01]  /*39c0*/  IMAD R85, R85, 0xd, RZ ;  /* 0x0000000d55557824 */ /* 0x010fe200078e02ff */
[----:B------:R-:W-:Y:S01]  /*39d0*/  PRMT R34, RZ, 0x7610, R34 ;  /* 0x00007610ff227816 */ /* 0x000fe20000000022 */
[----:B------:R-:W4:Y:S01]  /*39e0*/  @P4 LDG.E.U16 R55, desc[UR10][R214.64] ;  /* 0x0000000ad6374981 */ /* 0x000f22000c1e1500 */
[----:B------:R-:W-:Y:S01]  /*39f0*/  PRMT R35, RZ, 0x7610, R35 ;  /* 0x00007610ff237816 */ /* 0x000fe20000000023 */
[C---:B------:R-:W-:Y:S01]  /*3a00*/  IMAD.WIDE R154, R115.reuse, 0x2, R134 ;  /* 0x00000002739a7825 */ /* 0x040fe200078e0286 */
[----:B------:R-:W-:Y:S01]  /*3a10*/  PRMT R36, RZ, 0x7610, R36 ;  /* 0x00007610ff247816 */ /* 0x000fe20000000024 */
[----:B------:R-:W4:Y:S02]  /*3a20*/  @P4 LDG.E.U16 R61, desc[UR10][R212.64] ;  /* 0x0000000ad43d4981 */ /* 0x000f24000c1e1500 */
[----:B------:R-:W-:-:S02]  /*3a30*/  IMAD.WIDE R152, R115, 0x2, R136 ;  /* 0x0000000273987825 */ /* 0x000fc400078e0288 */
[----:B------:R-:W4:Y:S04]  /*3a40*/  @P4 LDG.E.U16 R60, desc[UR10][R210.64] ;  /* 0x0000000ad23c4981 */ /* 0x000f28000c1e1500 */
[----:B------:R-:W4:Y:S01]  /*3a50*/  @P4 LDG.E.U16 R59, desc[UR10][R208.64] ;  /* 0x0000000ad03b4981 */ /* 0x000f22000c1e1500 */
[----:B------:R-:W-:-:S03]  /*3a60*/  IMAD R117, R117, 0x1d, RZ ;  /* 0x0000001d75757824 */ /* 0x000fc600078e02ff */
[----:B------:R0:W4:Y:S01]  /*3a70*/  @P4 LDG.E.U16 R14, desc[UR10][R2.64] ;  /* 0x0000000a020e4981 */ /* 0x000122000c1e1500 */
[----:B------:R-:W-:-:S03]  /*3a80*/  IMAD.WIDE R150, R69, 0x2, R134 ;  /* 0x0000000245967825 */ /* 0x000fc600078e0286 */
[----:B------:R-:W-:Y:S01]  /*3a90*/  STL.64 [R1+0x328], R164 ;  /* 0x000328a401007387 */ /* 0x000fe20000100a00 */
[----:B------:R-:W-:-:S03]  /*3aa0*/  IMAD R71, R71, 0x6, RZ ;  /* 0x0000000647477824 */ /* 0x000fc600078e02ff */
[----:B------:R-:W-:Y:S01]  /*3ab0*/  STL.64 [R1+0x2b0], R162 ;  /* 0x0002b0a201007387 */ /* 0x000fe20000100a00 */
[----:B------:R-:W-:Y:S01]  /*3ac0*/  IMAD R87, R87, 0xe, RZ ;  /* 0x0000000e57577824 */ /* 0x000fe200078e02ff */
[----:B------:R-:W-:Y:S01]  /*3ad0*/  PRMT R37, RZ, 0x7610, R37 ;  /* 0x00007610ff257816 */ /* 0x000fe20000000025 */
[----:B------:R-:W-:Y:S01]  /*3ae0*/  IMAD R103, R103, 0x16, RZ ;  /* 0x0000001667677824 */ /* 0x000fe200078e02ff */
[----:B------:R-:W-:Y:S01]  /*3af0*/  STL.64 [R1+0x2a8], R160 ;  /* 0x0002a8a001007387 */ /* 0x000fe20000100a00 */
[----:B------:R-:W-:Y:S01]  /*3b00*/  IMAD R119, R119, 0x1e, RZ ;  /* 0x0000001e77777824 */ /* 0x000fe200078e02ff */
[----:B------:R-:W-:Y:S01]  /*3b10*/  PRMT R38, RZ, 0x7610, R38 ;  /* 0x00007610ff267816 */ /* 0x000fe20000000026 */
[----:B------:R-:W-:Y:S01]  /*3b20*/  IMAD.WIDE R148, R69, 0x2, R136 ;  /* 0x0000000245947825 */ /* 0x000fe200078e0288 */
[----:B------:R-:W-:Y:S01]  /*3b30*/  STL.64 [R1+0x238], R158 ;  /* 0x0002389e01007387 */ /* 0x000fe20000100a00 */
[----:B------:R-:W-:Y:S02]  /*3b40*/  PRMT R39, RZ, 0x7610, R39 ;  /* 0x00007610ff277816 */ /* 0x000fe40000000027 */
[----:B------:R-:W-:Y:S01]  /*3b50*/  PRMT R40, RZ, 0x7610, R40 ;  /* 0x00007610ff287816 */ /* 0x000fe20000000028 */
[----:B------:R-:W4:Y:S01]  /*3b60*/  @P4 LDG.E.U16 R58, desc[UR10][R206.64] ;  /* 0x0000000ace3a4981 */ /* 0x000f22000c1e1500 */
[----:B------:R-:W-:Y:S01]  /*3b70*/  PRMT R25, RZ, 0x7610, R25 ;  /* 0x00007610ff197816 */ /* 0x000fe20000000019 */
[----:B------:R-:W-:Y:S01]  /*3b80*/  IMAD R73, R73, 0x7, RZ ;  /* 0x0000000749497824 */ /* 0x000fe200078e02ff */
[----:B------:R-:W-:Y:S01]  /*3b90*/  PRMT R26, RZ, 0x7610, R26 ;  /* 0x00007610ff1a7816 */ /* 0x000fe2000000001a */
[----:B------:R-:W4:Y:S01]  /*3ba0*/  @P4 LDG.E.U16 R57, desc[UR10][R204.64] ;  /* 0x0000000acc394981 */ /* 0x000f22000c1e1500 */
[----:B------:R-:W-:Y:S01]  /*3bb0*/  PRMT R27, RZ, 0x7610, R27 ;  /* 0x00007610ff1b7816 */ /* 0x000fe2000000001b */
[C---:B------:R-:W-:Y:S01]  /*3bc0*/  IMAD.WIDE R146, R85.reuse, 0x2, R134 ;  /* 0x0000000255927825 */ /* 0x040fe200078e0286 */
[----:B------:R-:W-:Y:S01]  /*3bd0*/  PRMT R28, RZ, 0x7610, R28 ;  /* 0x00007610ff1c7816 */ /* 0x000fe2000000001c */
[----:B------:R-:W4:Y:S01]  /*3be0*/  @P4 LDG.E.U16 R56, desc[UR10][R202.64] ;  /* 0x0000000aca384981 */ /* 0x000f22000c1e1500 */
[----:B------:R-:W-:Y:S01]  /*3bf0*/  PRMT R29, RZ, 0x7610, R29 ;  /* 0x00007610ff1d7816 */ /* 0x000fe2000000001d */
[----:B------:R-:W-:-:S02]  /*3c00*/  IMAD.WIDE R144, R85, 0x2, R136 ;  /* 0x0000000255907825 */ /* 0x000fc400078e0288 */
[----:B------:R-:W4:Y:S01]  /*3c10*/  @P4 LDG.E.U16 R49, desc[UR10][R200.64] ;  /* 0x0000000ac8314981 */ /* 0x000f22000c1e1500 */
[----:B------:R-:W-:-:S03]  /*3c20*/  PRMT R30, RZ, 0x7610, R30 ;  /* 0x00007610ff1e7816 */ /* 0x000fc6000000001e */
[----:B------:R-:W4:Y:S01]  /*3c30*/  @P4 LDG.E.U16 R54, desc[UR10][R198.64] ;  /* 0x0000000ac6364981 */ /* 0x000f22000c1e1500 */
[----:B------:R-:W-:-:S03]  /*3c40*/  PRMT R31, RZ, 0x7610, R31 ;  /* 0x00007610ff1f7816 */ /* 0x000fc6000000001f */
[----:B------:R-:W4:Y:S01]  /*3c50*/  @P4 LDG.E.U16 R53, desc[UR10][R196.64] ;  /* 0x0000000ac4354981 */ /* 0x000f22000c1e1500 */
[----:B------:R-:W-:-:S03]  /*3c60*/  PRMT R32, RZ, 0x7610, R32 ;  /* 0x00007610ff207816 */ /* 0x000fc60000000020 */
[----:B------:R-:W4:Y:S01]  /*3c70*/  @P4 LDG.E.U16 R52, desc[UR10][R74.64] ;  /* 0x0000000a4a344981 */ /* 0x000f22000c1e1500 */
[----:B------:R-:W-:Y:S01]  /*3c80*/  PRMT R15, RZ, 0x7610, R15 ;  /* 0x00007610ff0f7816 */ /* 0x000fe2000000000f */
[C---:B------:R-:W-:Y:S01]  /*3c90*/  IMAD.WIDE R130, R101.reuse, 0x2, R134 ;  /* 0x0000000265827825 */ /* 0x040fe200078e0286 */
[----:B------:R-:W-:Y:S01]  /*3ca0*/  PRMT R24, RZ, 0x7610, R24 ;  /* 0x00007610ff187816 */ /* 0x000fe20000000018 */
[----:B------:R-:W4:Y:S01]  /*3cb0*/  @P4 LDG.E.U16 R12, desc[UR10][R6.64] ;  /* 0x0000000a060c4981 */ /* 0x000f22000c1e1500 */
[----:B------:R-:W-:Y:S01]  /*3cc0*/  PRMT R23, RZ, 0x7610, R23 ;  /* 0x00007610ff177816 */ /* 0x000fe20000000017 */
[----:B------:R-:W-:Y:S01]  /*3cd0*/  IMAD.WIDE R128, R101, 0x2, R136 ;  /* 0x0000000265807825 */ /* 0x000fe200078e0288 */
[----:B------:R-:W-:Y:S01]  /*3ce0*/  PRMT R22, RZ, 0x7610, R22 ;  /* 0x00007610ff167816 */ /* 0x000fe20000000016 */
[----:B------:R-:W-:Y:S01]  /*3cf0*/  STL.64 [R1+0x230], R156 ;  /* 0x0002309c01007387 */ /* 0x000fe20000100a00 */
[----:B------:R-:W-:Y:S01]  /*3d00*/  PRMT R21, RZ, 0x7610, R21 ;  /* 0x00007610ff157816 */ /* 0x000fe20000000015 */
[C---:B------:R-:W-:Y:S01]  /*3d10*/  IMAD.WIDE R126, R117.reuse, 0x2, R134 ;  /* 0x00000002757e7825 */ /* 0x040fe200078e0286 */
[----:B------:R-:W-:Y:S01]  /*3d20*/  PRMT R20, RZ, 0x7610, R20 ;  /* 0x00007610ff147816 */ /* 0x000fe20000000014 */
[----:B------:R1:W4:Y:S01]  /*3d30*/  @P4 LDG.E.U16 R13, desc[UR10][R4.64] ;  /* 0x0000000a040d4981 */ /* 0x000322000c1e1500 */
[----:B------:R-:W-:Y:S01]  /*3d40*/  PRMT R19, RZ, 0x7610, R19 ;  /* 0x00007610ff137816 */ /* 0x000fe20000000013 */
[----:B------:R-:W-:Y:S01]  /*3d50*/  IMAD.WIDE R124, R117, 0x2, R136 ;  /* 0x00000002757c7825 */ /* 0x000fe200078e0288 */
[----:B------:R-:W-:Y:S01]  /*3d60*/  PRMT R18, RZ, 0x7610, R18 ;  /* 0x00007610ff127816 */ /* 0x000fe20000000012 */
[----:B------:R-:W-:Y:S01]  /*3d70*/  STL.64 [R1+0x1c8], R154 ;  /* 0x0001c89a01007387 */ /* 0x000fe20000100a00 */
[----:B------:R-:W-:Y:S01]  /*3d80*/  PRMT R17, RZ, 0x7610, R17 ;  /* 0x00007610ff117816 */ /* 0x000fe20000000011 */
[C---:B------:R-:W-:Y:S01]  /*3d90*/  IMAD.WIDE R106, R71.reuse, 0x2, R134 ;  /* 0x00000002476a7825 */ /* 0x040fe200078e0286 */
[----:B------:R-:W-:Y:S01]  /*3da0*/  PRMT R16, RZ, 0x7610, R16 ;  /* 0x00007610ff107816 */ /* 0x000fe20000000010 */
[----:B------:R-:W4:Y:S01]  /*3db0*/  @P4 LDG.E.U16 R51, desc[UR10][R194.64] ;  /* 0x0000000ac2334981 */ /* 0x000f22000c1e1500 */
[----:B0-----:R-:W-:Y:S01]  /*3dc0*/  PRMT R2, RZ, 0x7610, R2 ;  /* 0x00007610ff027816 */ /* 0x001fe20000000002 */
[----:B------:R-:W-:Y:S01]  /*3dd0*/  IMAD.WIDE R90, R71, 0x2, R136 ;  /* 0x00000002475a7825 */ /* 0x000fe200078e0288 */
[----:B------:R-:W-:Y:S01]  /*3de0*/  PRMT R3, RZ, 0x7610, R3 ;  /* 0x00007610ff037816 */ /* 0x000fe20000000003 */
[----:B------:R-:W4:Y:S01]  /*3df0*/  @P4 LDG.E.U16 R50, desc[UR10][R192.64] ;  /* 0x0000000ac0324981 */ /* 0x000f22000c1e1500 */
[----:B-1----:R-:W-:Y:S01]  /*3e00*/  PRMT R4, RZ, 0x7610, R4 ;  /* 0x00007610ff047816 */ /* 0x002fe20000000004 */
[----:B------:R-:W-:-:S02]  /*3e10*/  IMAD.WIDE R84, R87, 0x2, R134 ;  /* 0x0000000257547825 */ /* 0x000fc400078e0286 */
[----:B------:R-:W4:Y:S02]  /*3e20*/  @P4 LDG.E.U16 R41, desc[UR10][R190.64] ;  /* 0x0000000abe294981 */ /* 0x000f24000c1e1500 */
[----:B------:R-:W-:Y:S02]  /*3e30*/  IMAD.WIDE R76, R87, 0x2, R136 ;  /* 0x00000002574c7825 */ /* 0x000fe400078e0288 */
[----:B------:R-:W4:Y:S02]  /*3e40*/  @P4 LDG.E.U16 R42, desc[UR10][R188.64] ;  /* 0x0000000abc2a4981 */ /* 0x000f24000c1e1500 */
[C---:B--2---:R-:W-:Y:S02]  /*3e50*/  IMAD.WIDE R74, R103.reuse, 0x2, R134 ;  /* 0x00000002674a7825 */ /* 0x044fe400078e0286 */
[----:B------:R-:W2:Y:S02]  /*3e60*/  @P4 LDG.E.U16 R43, desc[UR10][R186.64] ;  /* 0x0000000aba2b4981 */ /* 0x000ea4000c1e1500 */
[----:B------:R-:W-:-:S02]  /*3e70*/  IMAD.WIDE R66, R103, 0x2, R136 ;  /* 0x0000000267427825 */ /* 0x000fc400078e0288 */
[----:B------:R-:W2:Y:S02]  /*3e80*/  @P4 LDG.E.U16 R44, desc[UR10][R184.64] ;  /* 0x0000000ab82c4981 */ /* 0x000ea4000c1e1500 */
[C---:B------:R-:W-:Y:S02]  /*3e90*/  IMAD.WIDE R82, R119.reuse, 0x2, R134 ;  /* 0x0000000277527825 */ /* 0x040fe400078e0286 */
[----:B------:R-:W-:Y:S02]  /*3ea0*/  STL.64 [R1+0x1c0], R152 ;  /* 0x0001c09801007387 */ /* 0x000fe40000100a00 */
[----:B------:R-:W-:Y:S02]  /*3eb0*/  IMAD.WIDE R80, R119, 0x2, R136 ;  /* 0x0000000277507825 */ /* 0x000fe400078e0288 */
[----:B------:R-:W2:Y:S02]  /*3ec0*/  @P4 LDG.E.U16 R45, desc[UR10][R182.64] ;  /* 0x0000000ab62d4981 */ /* 0x000ea4000c1e1500 */
[----:B------:R-:W-:-:S02]  /*3ed0*/  IMAD.WIDE R78, R73, 0x2, R134 ;  /* 0x00000002494e7825 */ /* 0x000fc400078e0286 */
[----:B------:R-:W2:Y:S04]  /*3ee0*/  @P4 LDG.E.U16 R46, desc[UR10][R180.64] ;  /* 0x0000000ab42e4981 */ /* 0x000ea8000c1e1500 */
[----:B------:R-:W2:Y:S04]  /*3ef0*/  @P4 LDG.E.U16 R47, desc[UR10][R178.64] ;  /* 0x0000000ab22f4981 */ /* 0x000ea8000c1e1500 */
[----:B------:R-:W2:Y:S04]  /*3f00*/  @P4 LDG.E.U16 R48, desc[UR10][R176.64] ;  /* 0x0000000ab0304981 */ /* 0x000ea8000c1e1500 */
[----:B------:R-:W2:Y:S04]  /*3f10*/  @P4 LDG.E.U16 R33, desc[UR10][R174.64] ;  /* 0x0000000aae214981 */ /* 0x000ea8000c1e1500 */
[----:B------:R-:W2:Y:S04]  /*3f20*/  @P4 LDG.E.U16 R34, desc[UR10][R172.64] ;  /* 0x0000000aac224981 */ /* 0x000ea8000c1e1500 */
[----:B------:R-:W2:Y:S04]  /*3f30*/  @P4 LDG.E.U16 R35, desc[UR10][R170.64] ;  /* 0x0000000aaa234981 */ /* 0x000ea8000c1e1500 */
[----:B------:R-:W2:Y:S04]  /*3f40*/  @P4 LDG.E.U16 R36, desc[UR10][R168.64] ;  /* 0x0000000aa8244981 */ /* 0x000ea8000c1e1500 */
[----:B------:R-:W-:Y:S04]  /*3f50*/  STL.64 [R1+0x320], R150 ;  /* 0x0003209601007387 */ /* 0x000fe80000100a00 */
[----:B------:R-:W-:Y:S04]  /*3f60*/  STL.64 [R1+0x318], R148 ;  /* 0x0003189401007387 */ /* 0x000fe80000100a00 */
[----:B------:R-:W-:Y:S04]  /*3f70*/  STL.64 [R1+0x2a0], R146 ;  /* 0x0002a09201007387 */ /* 0x000fe80000100a00 */
[----:B------:R-:W-:Y:S04]  /*3f80*/  STL.64 [R1+0x298], R144 ;  /* 0x0002989001007387 */ /* 0x000fe80000100a00 */
[----:B------:R-:W2:Y:S04]  /*3f90*/  @P4 LDG.E.U16 R37, desc[UR10][R166.64] ;  /* 0x0000000aa6254981 */ /* 0x000ea8000c1e1500 */
        /* <DEDUP_REMOVED lines=20> */
[----:B------:R0:W2:Y:S04]  /*40e0*/  @P4 LDG.E.U16 R18, desc[UR10][R76.64] ;  /* 0x0000000a4c124981 */ /* 0x0000a8000c1e1500 */
[----:B------:R1:W2:Y:S04]  /*40f0*/  @P4 LDG.E.U16 R17, desc[UR10][R74.64] ;  /* 0x0000000a4a114981 */ /* 0x0002a8000c1e1500 */
[----:B------:R0:W2:Y:S04]  /*4100*/  @P4 LDG.E.U16 R16, desc[UR10][R66.64] ;  /* 0x0000000a42104981 */ /* 0x0000a8000c1e1500 */
[----:B------:R-:W2:Y:S04]  /*4110*/  @P4 LDG.E.U16 R2, desc[UR10][R82.64] ;  /* 0x0000000a52024981 */ /* 0x000ea8000c1e1500 */
[----:B------:R-:W2:Y:S01]  /*4120*/  @P4 LDG.E.U16 R3, desc[UR10][R80.64] ;  /* 0x0000000a50034981 */ /* 0x000ea2000c1e1500 */
[----:B------:R-:W-:-:S03]  /*4130*/  IMAD R89, R89, 0xf, RZ ;  /* 0x0000000f59597824 */ /* 0x000fc600078e02ff */
[----:B------:R-:W-:Y:S04]  /*4140*/  STL.64 [R1+0x1b8], R126 ;  /* 0x0001b87e01007387 */ /* 0x000fe80000100a00 */
[----:B------:R-:W2:Y:S04]  /*4150*/  @P4 LDG.E.U16 R4, desc[UR10][R78.64] ;  /* 0x0000000a4e044981 */ /* 0x000ea8000c1e1500 */
[----:B------:R-:W-:Y:S01]  /*4160*/  STL.64 [R1+0x1b0], R124 ;  /* 0x0001b07c01007387 */ /* 0x000fe20000100a00 */
[----:B---3--:R-:W-:-:S03]  /*4170*/  IMAD R105, R105, 0x17, RZ ;  /* 0x0000001769697824 */ /* 0x008fc600078e02ff */
[----:B------:R-:W-:Y:S01]  /*4180*/  STL.64 [R1+0x310], R106 ;  /* 0x0003106a01007387 */ /* 0x000fe20000100a00 */
[----:B------:R-:W-:-:S03]  /*4190*/  IMAD.WIDE R70, R73, 0x2, R136 ;  /* 0x0000000249467825 */ /* 0x000fc600078e0288 */
[----:B------:R-:W-:Y:S04]  /*41a0*/  STL.64 [R1+0x308], R90 ;  /* 0x0003085a01007387 */ /* 0x000fe80000100a00 */
[----:B------:R-:W-:Y:S01]  /*41b0*/  STL.64 [R1+0x290], R84 ;  /* 0x0002905401007387 */ /* 0x000fe20000100a00 */
[----:B------:R-:W-:-:S03]  /*41c0*/  PRMT R5, RZ, 0x7610, R5 ;  /* 0x00007610ff057816 */ /* 0x000fc60000000005 */
[----:B------:R0:W-:Y:S01]  /*41d0*/  STL.64 [R1+0x288], R76 ;  /* 0x0002884c01007387 */ /* 0x0001e20000100a00 */
[----:B------:R-:W-:-:S03]  /*41e0*/  PRMT R8, RZ, 0x7610, R8 ;  /* 0x00007610ff087816 */ /* 0x000fc60000000008 */
[----:B------:R1:W-:Y:S04]  /*41f0*/  STL.64 [R1+0x218], R74 ;  /* 0x0002184a01007387 */ /* 0x0003e80000100a00 */
[----:B------:R3:W-:Y:S01]  /*4200*/  STL.64 [R1+0x210], R66 ;  /* 0x0002104201007387 */ /* 0x0007e20000100a00 */
[----:B0-----:R-:W-:-:S03]  /*4210*/  IMAD.WIDE R76, R89, 0x2, R134 ;  /* 0x00000002594c7825 */ /* 0x001fc600078e0286 */
[----:B------:R-:W-:Y:S01]  /*4220*/  STL.64 [R1+0x1a8], R82 ;  /* 0x0001a85201007387 */ /* 0x000fe20000100a00 */
[----:B-1----:R-:W-:-:S03]  /*4230*/  IMAD.WIDE R74, R89, 0x2, R136 ;  /* 0x00000002594a7825 */ /* 0x002fc600078e0288 */
[----:B------:R-:W-:Y:S01]  /*4240*/  STL.64 [R1+0x1a0], R80 ;  /* 0x0001a05001007387 */ /* 0x000fe20000100a00 */
[----:B---3--:R-:W-:-:S03]  /*4250*/  IMAD.WIDE R66, R105, 0x2, R134 ;  /* 0x0000000269427825 */ /* 0x008fc600078e0286 */
[----:B------:R-:W-:Y:S01]  /*4260*/  STL.64 [R1+0x300], R78 ;  /* 0x0003004e01007387 */ /* 0x000fe20000100a00 */
[----:B------:R-:W-:-:S03]  /*4270*/  IMAD R121, R121, 0x1f, RZ ;  /* 0x0000001f79797824 */ /* 0x000fc600078e02ff */
[----:B------:R0:W-:Y:S01]  /*4280*/  STL.64 [R1+0x2f8], R70 ;  /* 0x0002f84601007387 */ /* 0x0001e20000100a00 */
[----:B------:R-:W-:-:S03]  /*4290*/  PRMT R6, RZ, 0x7610, R6 ;  /* 0x00007610ff067816 */ /* 0x000fc60000000006 */
[----:B------:R-:W-:Y:S01]  /*42a0*/  STL.64 [R1+0x188], R76 ;  /* 0x0001884c01007387 */ /* 0x000fe20000100a00 */
[----:B------:R-:W-:Y:S01]  /*42b0*/  PRMT R7, RZ, 0x7610, R7 ;  /* 0x00007610ff077816 */ /* 0x000fe20000000007 */
[----:B------:R-:W-:Y:S01]  /*42c0*/  IMAD.WIDE R72, R105, 0x2, R136 ;  /* 0x0000000269487825 */ /* 0x000fe200078e0288 */
[----:B------:R-:W-:Y:S01]  /*42d0*/  PRMT R9, RZ, 0x7610, R9 ;  /* 0x00007610ff097816 */ /* 0x000fe20000000009 */
[----:B------:R-:W-:Y:S01]  /*42e0*/  STL.64 [R1+0x280], R74 ;  /* 0x0002804a01007387 */ /* 0x000fe20000100a00 */
[----:B------:R-:W-:Y:S02]  /*42f0*/  PRMT R10, RZ, 0x7610, R10 ;  /* 0x00007610ff0a7816 */ /* 0x000fe4000000000a */
[----:B------:R-:W-:Y:S01]  /*4300*/  PRMT R11, RZ, 0x7610, R11 ;  /* 0x00007610ff0b7816 */ /* 0x000fe2000000000b */
[----:B------:R1:W-:Y:S04]  /*4310*/  STL.64 [R1+0x180], R66 ;  /* 0x0001804201007387 */ /* 0x0003e80000100a00 */
[----:B------:R0:W3:Y:S04]  /*4320*/  @P4 LDG.E.U16 R5, desc[UR10][R70.64] ;  /* 0x0000000a46054981 */ /* 0x0000e8000c1e1500 */
[----:B------:R1:W3:Y:S04]  /*4330*/  @P4 LDG.E.U16 R8, desc[UR10][R66.64] ;  /* 0x0000000a42084981 */ /* 0x0002e8000c1e1500 */
[----:B------:R-:W3:Y:S01]  /*4340*/  @P4 LDG.E.U16 R6, desc[UR10][R76.64] ;  /* 0x0000000a4c064981 */ /* 0x000ee2000c1e1500 */
[----:B0-----:R-:W-:-:S03]  /*4350*/  IMAD.WIDE R70, R121, 0x2, R134 ;  /* 0x0000000279467825 */ /* 0x001fc600078e0286 */
[----:B------:R-:W3:Y:S01]  /*4360*/  @P4 LDG.E.U16 R7, desc[UR10][R74.64] ;  /* 0x0000000a4a074981 */ /* 0x000ee2000c1e1500 */
[----:B-1----:R-:W-:-:S03]  /*4370*/  IMAD.WIDE R66, R121, 0x2, R136 ;  /* 0x0000000279427825 */ /* 0x002fc600078e0288 */
[----:B------:R-:W3:Y:S04]  /*4380*/  @P4 LDG.E.U16 R9, desc[UR10][R72.64] ;  /* 0x0000000a48094981 */ /* 0x000ee8000c1e1500 */
[----:B------:R-:W3:Y:S04]  /*4390*/  @P4 LDG.E.U16 R10, desc[UR10][R70.64] ;  /* 0x0000000a460a4981 */ /* 0x000ee8000c1e1500 */
[----:B------:R0:W3:Y:S04]  /*43a0*/  @P4 LDG.E.U16 R11, desc[UR10][R66.64] ;  /* 0x0000000a420b4981 */ /* 0x0000e8000c1e1500 */
[----:B------:R-:W-:Y:S04]  /*43b0*/  STL.64 [R1+0x178], R72 ;  /* 0x0001784801007387 */ /* 0x000fe80000100a00 */
[----:B------:R-:W-:Y:S01]  /*43c0*/  STL.64 [R1+0x170], R70 ;  /* 0x0001704601007387 */ /* 0x000fe20000100a00 */
[----:B------:R-:W-:-:S03]  /*43d0*/  UIADD3 UR5, UPT, UPT, UR8, 0x100, URZ ;  /* 0x0000010008057890 */ /* 0x000fc6000fffe0ff */
[----:B------:R0:W-:Y:S01]  /*43e0*/  STL.64 [R1+0x168], R66 ;  /* 0x0001684201007387 */ /* 0x0001e20000100a00 */
[----:B------:R-:W-:-:S04]  /*43f0*/  @!UP0 UIADD3 UR16, UPT, UPT, -UR14, 0x100000, URZ ;  /* 0x001000000e108890 */ /* 0x000fc8000fffe1ff */
[----:B------:R-:W-:Y:S02]  /*4400*/  @!UP0 USHF.L.U32 UR17, UR16, 0xb, URZ ;  /* 0x0000000b10118899 */ /* 0x000fe400080006ff */
[----:B------:R-:W-:Y:S01]  /*4410*/  @!UP0 USHF.L.U32 UR16, UR16, 0x1, URZ ;  /* 0x0000000110108899 */ /* 0x000fe200080006ff */
[C---:B0-----:R-:W-:Y:S02]  /*4420*/  LOP3.LUT R66, R143.reuse, 0xc0, RZ, 0xc0, !PT ;  /* 0x000000c08f427812 */ /* 0x041fe400078ec0ff */
[----:B------:R-:W-:-:S04]  /*4430*/  LOP3.LUT R67, R143, 0x3f, RZ, 0xc0, !PT ;  /* 0x0000003f8f437812 */ /* 0x000fc800078ec0ff */
[----:B------:R-:W-:Y:S01]  /*4440*/  LEA R66, R66, R67, 0x5 ;  /* 0x0000004342427211 */ /* 0x000fe200078e28ff */
[----:B------:R-:W-:Y:S01]  /*4450*/  VIADD R67, R0, UR5 ;  /* 0x0000000500437c36 */ /* 0x000fe20008000000 */
[----:B------:R-:W-:-:S03]  /*4460*/  VOTEU.ALL UP1, P3 ;  /* 0x0000000000ff7886 */ /* 0x000fc60001820000 */
[----:B------:R-:W-:Y:S01]  /*4470*/  IMAD.SHL.U32 R66, R66, 0x2, RZ ;  /* 0x0000000242427824 */ /* 0x000fe200078e00ff */
[----:B------:R-:W-:Y:S01]  /*4480*/  R2UR UR4, R67 ;  /* 0x00000000430472ca */ /* 0x000fe200000e0000 */
[----:B------:R0:W1:Y:S03]  /*4490*/  @!UP1 SYNCS.EXCH.64 URZ, [UR9+0x28008], UR16 ;  /* 0x0280081009ff95b2 */ /* 0x0000660008000100 */
[C---:B------:R-:W-:Y:S01]  /*44a0*/  LOP3.LUT R67, R66.reuse, 0x10, RZ, 0x3c, !PT ;  /* 0x0000001042437812 */ /* 0x040fe200078e3cff */
[----:B------:R0:W-:Y:S04]  /*44b0*/  STS.U16 [R66+UR9+0x10400], R63 ;  /* 0x0104003f42007988 */ /* 0x0001e80008000409 */
[----:B------:R-:W-:Y:S04]  /*44c0*/  STS.U16 [R66+UR9+0x10000], R65 ;  /* 0x0100004142007988 */ /* 0x000fe80008000409 */
[----:B------:R-:W-:Y:S01]  /*44d0*/  STS.U16 [R66+UR9+0x14000], R64 ;  /* 0x0140004042007988 */ /* 0x000fe20008000409 */
[----:B0-----:R-:W-:-:S03]  /*44e0*/  LOP3.LUT R63, R66, 0x20, RZ, 0x3c, !PT ;  /* 0x00000020423f7812 */ /* 0x001fc600078e3cff */
[----:B------:R-:W-:Y:S04]  /*44f0*/  STS.U16 [R66+UR9+0x14400], R62 ;  /* 0x0144003e42007988 */ /* 0x000fe80008000409 */
[----:B----4-:R-:W-:Y:S04]  /*4500*/  STS.U16 [R66+UR9+0x10800], R55 ;  /* 0x0108003742007988 */ /* 0x010fe80008000409 */
[----:B------:R-:W-:Y:S04]  /*4510*/  STS.U16 [R66+UR9+0x14800], R61 ;  /* 0x0148003d42007988 */ /* 0x000fe80008000409 */
[----:B------:R-:W-:Y:S04]  /*4520*/  STS.U16 [R66+UR9+0x10c00], R60 ;  /* 0x010c003c42007988 */ /* 0x000fe80008000409 */
[----:B------:R-:W-:Y:S04]  /*4530*/  STS.U16 [R66+UR9+0x14c00], R59 ;  /* 0x014c003b42007988 */ /* 0x000fe80008000409 */
[----:B------:R0:W-:Y:S04]  /*4540*/  STS.U16 [R67+UR9+0x10080], R14 ;  /* 0x0100800e43007988 */ /* 0x0001e80008000409 */
[----:B------:R-:W-:Y:S04]  /*4550*/  STS.U16 [R67+UR9+0x14080], R58 ;  /* 0x0140803a43007988 */ /* 0x000fe80008000409 */
[----:B------:R-:W-:Y:S01]  /*4560*/  STS.U16 [R67+UR9+0x10480], R57 ;  /* 0x0104803943007988 */ /* 0x000fe20008000409 */
[----:B0-----:R-:W-:-:S03]  /*4570*/  LOP3.LUT R14, R66, 0x30, RZ, 0x3c, !PT ;  /* 0x00000030420e7812 */ /* 0x001fc600078e3cff */
[----:B------:R-:W-:Y:S04]  /*4580*/  STS.U16 [R67+UR9+0x14480], R56 ;  /* 0x0144803843007988 */ /* 0x000fe80008000409 */
[----:B------:R-:W-:Y:S04]  /*4590*/  STS.U16 [R67+UR9+0x10880], R49 ;  /* 0x0108803143007988 */ /* 0x000fe80008000409 */
[----:B------:R-:W-:Y:S04]  /*45a0*/  STS.U16 [R67+UR9+0x14880], R54 ;  /* 0x0148803643007988 */ /* 0x000fe80008000409 */
[----:B------:R-:W-:Y:S04]  /*45b0*/  STS.U16 [R67+UR9+0x10c80], R53 ;  /* 0x010c803543007988 */ /* 0x000fe80008000409 */
[----:B------:R-:W-:Y:S04]  /*45c0*/  STS.U16 [R67+UR9+0x14c80], R52 ;  /* 0x014c803443007988 */ /* 0x000fe80008000409 */
[----:B------:R0:W-:Y:S01]  /*45d0*/  STS.U16 [R63+UR9+0x14100], R12 ;  /* 0x0141000c3f007988 */ /* 0x0001e20008000409 */
[----:B------:R-:W-:-:S03]  /*45e0*/  ULEA UR4, UR12, UR4, 0x2 ;  /* 0x000000040c047291 */ /* 0x000fc6000f8e10ff */
[----:B------:R4:W-:Y:S04]  /*45f0*/  STS.U16 [R63+UR9+0x10100], R13 ;  /* 0x0101000d3f007988 */ /* 0x0009e80008000409 */
[----:B------:R-:W-:Y:S01]  /*4600*/  STS.U16 [R63+UR9+0x10500], R51 ;  /* 0x010500333f007988 */ /* 0x000fe20008000409 */
[----:B0-----:R-:W-:-:S03]  /*4610*/  LOP3.LUT R12, R66, 0x40, RZ, 0x3c, !PT ;  /* 0x00000040420c7812 */ /* 0x001fc600078e3cff */
[----:B------:R-:W-:Y:S01]  /*4620*/  STS.U16 [R63+UR9+0x14500], R50 ;  /* 0x014500323f007988 */ /* 0x000fe20008000409 */
[----:B----4-:R-:W0:Y:S03]  /*4630*/  LDC R13, c[0x0][0x3a8] ;  /* 0x0000ea00ff0d7b82 */ /* 0x010e260000000800 */
[----:B------:R4:W-:Y:S04]  /*4640*/  STS.U16 [R63+UR9+0x10900], R41 ;  /* 0x010900293f007988 */ /* 0x0009e80008000409 */
[----:B------:R-:W-:Y:S04]  /*4650*/  STS.U16 [R63+UR9+0x14900], R42 ;  /* 0x0149002a3f007988 */ /* 0x000fe80008000409 */
[----:B--2---:R-:W-:Y:S01]  /*4660*/  STS.U16 [R63+UR9+0x10d00], R43 ;  /* 0x010d002b3f007988 */ /* 0x004fe20008000409 */
[----:B----4-:R-:W-:-:S03]  /*4670*/  LOP3.LUT R41, R66, 0x50, RZ, 0x3c, !PT ;  /* 0x0000005042297812 */ /* 0x010fc600078e3cff */
        /* <DEDUP_REMOVED lines=9> */
[----:B------:R-:W-:Y:S01]  /*4710*/  STS.U16 [R12+UR9+0x10200], R37 ;  /* 0x010200250c007988 */ /* 0x000fe20008000409 */
[----:B--2---:R-:W-:-:S02]  /*4720*/  LOP3.LUT R14, R66, 0x60, RZ, 0x3c, !PT ;  /* 0x00000060420e7812 */ /* 0x004fc400078e3cff */
[----:B------:R-:W-:Y:S01]  /*4730*/  LOP3.LUT R66, R66, 0x70, RZ, 0x3c, !PT ;  /* 0x0000007042427812 */ /* 0x000fe200078e3cff */
        /* <DEDUP_REMOVED lines=9> */
[----:B--2---:R-:W2:Y:S03]  /*47d0*/  LDC R12, c[0x0][0x3d0] ;  /* 0x0000f400ff0c7b82 */ /* 0x004ea60000000800 */
        /* <DEDUP_REMOVED lines=14> */
[----:B------:R4:W-:Y:S01]  /*48c0*/  STS.U16 [R66+UR9+0x10380], R4 ;  /* 0x0103800442007988 */ /* 0x0009e20008000409 */
[----:B------:R-:W-:-:S04]  /*48d0*/  @!UP0 UIADD3 UR14, UPT, UPT, -UR14, 0x100000, URZ ;  /* 0x001000000e0e8890 */ /* 0x000fc8000fffe1ff */
[----:B------:R-:W-:Y:S02]  /*48e0*/  @!UP0 USHF.L.U32 UR15, UR14, 0xb, URZ ;  /* 0x0000000b0e0f8899 */ /* 0x000fe400080006ff */
[----:B------:R-:W-:Y:S01]  /*48f0*/  @!UP0 USHF.L.U32 UR14, UR14, 0x1, URZ ;  /* 0x000000010e0e8899 */ /* 0x000fe200080006ff */
[----:B----4-:R-:W-:-:S05]  /*4900*/  IMAD.U32 R4, RZ, RZ, UR4 ;  /* 0x00000004ff047e24 */ /* 0x010fca000f8e00ff */
[----:B------:R4:W-:Y:S01]  /*4910*/  STL [R1+0x15c], R4 ;  /* 0x00015c0401007387 */ /* 0x0009e20000100800 */
[----:B------:R-:W-:Y:S01]  /*4920*/  ISETP.EQ.U32.AND P5, PT, R140, RZ, P4 ;  /* 0x000000ff8c00720c */ /* 0x000fe200027a2070 */
[----:B------:R-:W-:Y:S02]  /*4930*/  VOTEU.ALL UP1, P3 ;  /* 0x0000000000ff7886 */ /* 0x000fe40001820000 */
[----:B---3--:R4:W-:Y:S04]  /*4940*/  STS.U16 [R66+UR9+0x14380], R5 ;  /* 0x0143800542007988 */ /* 0x0089e80008000409 */
[----:B------:R4:W-:Y:S04]  /*4950*/  STS.U16 [R66+UR9+0x10780], R6 ;  /* 0x0107800642007988 */ /* 0x0009e80008000409 */
[----:B------:R4:W-:Y:S04]  /*4960*/  STS.U16 [R66+UR9+0x14780], R7 ;  /* 0x0147800742007988 */ /* 0x0009e80008000409 */
[----:B------:R4:W-:Y:S04]  /*4970*/  STS.U16 [R66+UR9+0x10b80], R8 ;  /* 0x010b800842007988 */ /* 0x0009e80008000409 */
[----:B------:R4:W-:Y:S04]  /*4980*/  STS.U16 [R66+UR9+0x14b80], R9 ;  /* 0x014b800942007988 */ /* 0x0009e80008000409 */
[----:B------:R4:W-:Y:S04]  /*4990*/  STS.U16 [R66+UR9+0x10f80], R10 ;  /* 0x010f800a42007988 */ /* 0x0009e80008000409 */
[----:B------:R4:W-:Y:S01]  /*49a0*/  STS.U16 [R66+UR9+0x14f80], R11 ;  /* 0x014f800b42007988 */ /* 0x0009e20008000409 */
[----:B-1----:R1:W-:Y:S06]  /*49b0*/  MEMBAR.ALL.CTA ;  /* 0x0000000000007992 */ /* 0x0023ec0000008000 */
[----:B-1----:R-:W-:Y:S04]  /*49c0*/  FENCE.VIEW.ASYNC.S ;  /* 0x00000000000073c6 */ /* 0x002fe80000000000 */
[----:B------:R-:W1:Y:S02]  /*49d0*/  FENCE.VIEW.ASYNC.S ;  /* 0x00000000000073c6 */ /* 0x000e640000000000 */
[----:B-1----:R4:W1:Y:S01]  /*49e0*/  @!UP1 SYNCS.EXCH.64 URZ, [UR9+0x18000], UR14 ;  /* 0x0180000e09ff95b2 */ /* 0x0028620008000100 */
[----:B------:R-:W-:Y:S01]  /*49f0*/  VIADD R2, R68, 0x18000 ;  /* 0x0001800044027836 */ /* 0x000fe20000000000 */
[----:B-1----:R-:W-:Y:S06]  /*4a00*/  BAR.SYNC.DEFER_BLOCKING 0x0 ;  /* 0x0000000000007b1d */ /* 0x002fec0000010000 */
[----:B0-2-4-:R-:W-:Y:S05]  /*4a10*/  @!P5 BRA `(.L_x_6) ;  /* 0x0000000800e8d947 */ /* 0x015fea0003800000 */
[----:B------:R-:W-:Y:S01]  /*4a20*/  IMAD.U32 R4, RZ, RZ, UR9 ;  /* 0x00000009ff047e24 */ /* 0x000fe2000f8e00ff */
[----:B------:R-:W-:Y:S02]  /*4a30*/  IADD3 R3, PT, PT, R68, 0x10000, RZ ;  /* 0x0001000044037810 */ /* 0x000fe40007ffe0ff */
[----:B------:R-:W-:Y:S01]  /*4a40*/  ELECT P0, URZ, PT ;  /* 0x0000000000ff782f */ /* 0x000fe20003800000 */
[----:B------:R-:W-:Y:S01]  /*4a50*/  IMAD.MOV.U32 R6, RZ, RZ, RZ ;  /* 0x000000ffff067224 */ /* 0x000fe200078e00ff */
[----:B------:R-:W-:Y:S01]  /*4a60*/  UMOV UR46, 0x0 ;  /* 0x00000000002e7882 */ /* 0x000fe20000000000 */
[----:B------:R-:W-:Y:S01]  /*4a70*/  SHF.R.U32.HI R4, RZ, 0x4, R4 ;  /* 0x00000004ff047819 */ /* 0x000fe20000011604 */
[----:B------:R-:W-:Y:S01]  /*4a80*/  UMOV UR47, 0x4088010 ;  /* 0x04088010002f7882 */ /* 0x000fe20000000000 */
[----:B------:R-:W-:Y:S01]  /*4a90*/  SHF.R.U32.HI R5, RZ, 0x4, R3 ;  /* 0x00000004ff057819 */ /* 0x000fe20000011603 */
[----:B------:R-:W-:Y:S01]  /*4aa0*/  UMOV UR70, 0x0 ;  /* 0x0000000000467882 */ /* 0x000fe20000000000 */
[----:B------:R-:W-:Y:S01]  /*4ab0*/  SGXT.U32 R3, R4, 0xe ;  /* 0x0000000e0403781a */ /* 0x000fe20000000000 */
[----:B------:R-:W-:Y:S01]  /*4ac0*/  UMOV UR71, 0x4088010 ;  /* 0x0408801000477882 */ /* 0x000fe20000000000 */
[----:B------:R-:W-:Y:S01]  /*4ad0*/  SGXT.U32 R4, R5, 0xe ;  /* 0x0000000e0504781a */ /* 0x000fe20000000000 */
[----:B------:R-:W-:Y:S01]  /*4ae0*/  IMAD.MOV.U32 R5, RZ, RZ, RZ ;  /* 0x000000ffff057224 */ /* 0x000fe200078e00ff */
[C---:B------:R-:W-:Y:S01]  /*4af0*/  R2UR UR4, R3.reuse ;  /* 0x00000000030472ca */ /* 0x040fe200000e0000 */
[----:B------:R-:W-:Y:S01]  /*4b00*/  UMOV UR52, 0x0 ;  /* 0x0000000000347882 */ /* 0x000fe20000000000 */
[C---:B------:R-:W-:Y:S01]  /*4b10*/  R2UR UR13, R4.reuse ;  /* 0x00000000040d72ca */ /* 0x040fe200000e0000 */
[----:B------:R-:W-:Y:S01]  /*4b20*/  @P0 IMAD.MOV.U32 R9, RZ, RZ, 0x40004040 ;  /* 0x40004040ff090424 */ /* 0x000fe200078e00ff */
[----:B------:R-:W-:Y:S01]  /*4b30*/  IADD3 R3, P1, PT, R3, 0x80, RZ ;  /* 0x0000008003037810 */ /* 0x000fe20007f3e0ff */
[----:B------:R-:W-:Y:S01]  /*4b40*/  UMOV UR53, 0x4088010 ;  /* 0x0408801000357882 */ /* 0x000fe20000000000 */
[----:B------:R-:W-:Y:S01]  /*4b50*/  IADD3 R4, P2, PT, R4, 0x2, RZ ;  /* 0x0000000204047810 */ /* 0x000fe20007f5e0ff */
[----:B------:R-:W-:Y:S01]  /*4b60*/  UMOV UR56, 0x0 ;  /* 0x0000000000387882 */ /* 0x000fe20000000000 */
[----:B------:R-:W-:Y:S01]  /*4b70*/  IADD3.X R5, PT, PT, R5, 0x40004040, RZ, P1, !PT ;  /* 0x4000404005057810 */ /* 0x000fe20000ffe4ff */
[----:B------:R-:W-:Y:S01]  /*4b80*/  UMOV UR57, 0x4088010 ;  /* 0x0408801000397882 */ /* 0x000fe20000000000 */
[----:B------:R-:W-:Y:S01]  /*4b90*/  IADD3.X R6, PT, PT, R6, 0x40004040, RZ, P2, !PT ;  /* 0x4000404006067810 */ /* 0x000fe200017fe4ff */
[----:B------:R-:W-:Y:S01]  /*4ba0*/  UMOV UR64, 0x0 ;  /* 0x0000000000407882 */ /* 0x000fe20000000000 */
[----:B------:R-:W-:Y:S01]  /*4bb0*/  R2UR UR16, R4 ;  /* 0x00000000041072ca */ /* 0x000fe200000e0000 */
[----:B------:R-:W-:Y:S01]  /*4bc0*/  IMAD.U32 R8, RZ, RZ, UR4 ;  /* 0x00000004ff087e24 */ /* 0x000fe2000f8e00ff */
[----:B------:R-:W-:Y:S01]  /*4bd0*/  R2UR UR15, R5 ;  /* 0x00000000050f72ca */ /* 0x000fe200000e0000 */
[----:B------:R-:W-:Y:S01]  /*4be0*/  IMAD.U32 R4, RZ, RZ, UR13 ;  /* 0x0000000dff047e24 */ /* 0x000fe2000f8e00ff */
[----:B------:R-:W-:Y:S01]  /*4bf0*/  @P0 MOV R5, 0x40004040 ;  /* 0x4000404000050802 */ /* 0x000fe20000000f00 */
[----:B------:R-:W-:Y:S01]  /*4c00*/  UMOV UR65, 0x4088010 ;  /* 0x0408801000417882 */ /* 0x000fe20000000000 */
[----:B------:R-:W-:Y:S01]  /*4c10*/  R2UR UR14, R3 ;  /* 0x00000000030e72ca */ /* 0x000fe200000e0000 */
[----:B------:R-:W-:Y:S01]  /*4c20*/  UMOV UR76, 0x0 ;  /* 0x00000000004c7882 */ /* 0x000fe20000000000 */
[----:B------:R-:W-:Y:S01]  /*4c30*/  R2UR UR17, R6 ;  /* 0x00000000061172ca */ /* 0x000fe200000e0000 */
[----:B------:R-:W-:Y:S01]  /*4c40*/  UMOV UR77, 0x4088010 ;  /* 0x04088010004d7882 */ /* 0x000fe20000000000 */
[----:B------:R-:W-:Y:S01]  /*4c50*/  @P0 R2UR UR44, R8 ;  /* 0x00000000082c02ca */ /* 0x000fe200000e0000 */
[----:B------:R-:W-:Y:S01]  /*4c60*/  UMOV UR58, 0x0 ;  /* 0x00000000003a7882 */ /* 0x000fe20000000000 */
[----:B------:R-:W-:Y:S01]  /*4c70*/  @P0 R2UR UR45, R9 ;  /* 0x00000000092d02ca */ /* 0x000fe200000e0000 */
[----:B------:R-:W-:Y:S01]  /*4c80*/  UMOV UR59, 0x4088010 ;  /* 0x04088010003b7882 */ /* 0x000fe20000000000 */
[----:B------:R-:W-:Y:S01]  /*4c90*/  @P0 R2UR UR62, R4 ;  /* 0x00000000043e02ca */ /* 0x000fe200000e0000 */
[----:B------:R-:W-:Y:S01]  /*4ca0*/  UMOV UR68, 0x0 ;  /* 0x0000000000447882 */ /* 0x000fe20000000000 */
[----:B------:R-:W-:Y:S01]  /*4cb0*/  @P0 R2UR UR63, R5 ;  /* 0x00000000053f02ca */ /* 0x000fe200000e0000 */
[----:B------:R-:W-:Y:S01]  /*4cc0*/  UMOV UR69, 0x4088010 ;  /* 0x0408801000457882 */ /* 0x000fe20000000000 */
[----:B------:R-:W-:Y:S01]  /*4cd0*/  UMOV UR66, 0x0 ;  /* 0x0000000000427882 */ /* 0x000fe20000000000 */
[----:B------:R-:W-:Y:S01]  /*4ce0*/  UIADD3.64 UR42, UPT, UPT, UR14, 0x80, URZ ;  /* 0x000000800e2a7897 */ /* 0x000fe2000fffe0ff */
[----:B------:R-:W-:Y:S01]  /*4cf0*/  IMAD.MOV.U32 R3, RZ, RZ, RZ ;  /* 0x000000ffff037224 */ /* 0x000fe200078e00ff */
[----:B------:R-:W-:-:S02]  /*4d00*/  UIADD3.64 UR48, UPT, UPT, UR16, 0x2, URZ ;  /* 0x0000000210307897 */ /* 0x000fc4000fffe0ff */
[----:B------:R-:W-:Y:S02]  /*4d10*/  UIADD3.64 UR50, UPT, UPT, UR16, 0x4, URZ ;  /* 0x0000000410327897 */ /* 0x000fe4000fffe0ff */
[----:B------:R-:W-:Y:S01]  /*4d20*/  UIADD3.64 UR74, UPT, UPT, UR14, 0x180, URZ ;  /* 0x000001800e4a7897 */ /* 0x000fe2000fffe0ff */
[----:B------:R-:W-:Y:S01]  /*4d30*/  @P0 MOV R4, R2 ;  /* 0x0000000200040202 */ /* 0x000fe20000000f00 */
[----:B------:R-:W-:Y:S02]  /*4d40*/  UIADD3.64 UR54, UPT, UPT, UR16, 0x100, URZ ;  /* 0x0000010010367897 */ /* 0x000fe4000fffe0ff */
[----:B------:R0:W-:Y:S01]  /*4d50*/  UTCHMMA gdesc[UR44], gdesc[UR62], tmem[UR5], tmem[UR46], idesc[UR47], !UPT ;  /* 0x00ff2e3e2c0075ea */ /* 0x0001e2000f800005 */
[----:B------:R-:W-:Y:S01]  /*4d60*/  UTCHMMA gdesc[UR14], gdesc[UR16], tmem[UR5], tmem[UR70], idesc[UR71], UPT ;  /* 0x00ff46100e0075ea */ /* 0x000fe2000b800005 */
[----:B------:R1:W-:Y:S01]  /*4d70*/  UTCHMMA gdesc[UR42], gdesc[UR48], tmem[UR5], tmem[UR52], idesc[UR53], UPT ;  /* 0x00ff34302a0075ea */ /* 0x0003e2000b800005 */
[----:B------:R-:W-:Y:S01]  /*4d80*/  UMOV UR67, 0x4088010 ;  /* 0x0408801000437882 */ /* 0x000fe20000000000 */
[----:B------:R-:W-:Y:S01]  /*4d90*/  UMOV UR60, 0x0 ;  /* 0x00000000003c7882 */ /* 0x000fe20000000000 */
[----:B------:R-:W-:Y:S01]  /*4da0*/  UMOV UR61, 0x4088010 ;  /* 0x04088010003d7882 */ /* 0x000fe20000000000 */
[----:B------:R-:W-:Y:S01]  /*4db0*/  UMOV UR72, 0x0 ;  /* 0x0000000000487882 */ /* 0x000fe20000000000 */
[----:B------:R-:W-:Y:S01]  /*4dc0*/  UMOV UR73, 0x4088010 ;  /* 0x0408801000497882 */ /* 0x000fe20000000000 */
[----:B------:R-:W-:Y:S01]  /*4dd0*/  UMOV UR18, 0x0 ;  /* 0x0000000000127882 */ /* 0x000fe20000000000 */
[----:B------:R-:W-:Y:S01]  /*4de0*/  UMOV UR19, 0x4088010 ;  /* 0x0408801000137882 */ /* 0x000fe20000000000 */
[----:B0-----:R-:W-:Y:S01]  /*4df0*/  UIADD3.64 UR44, UPT, UPT, UR14, 0x100, URZ ;  /* 0x000001000e2c7897 */ /* 0x001fe2000fffe0ff */
[----:B------:R-:W-:Y:S01]  /*4e00*/  @P0 R2UR UR4, R4 ;  /* 0x00000000040402ca */ /* 0x000fe200000e0000 */
[----:B------:R-:W-:-:S02]  /*4e10*/  UIADD3.64 UR46, UPT, UPT, UR16, 0xfe, URZ ;  /* 0x000000fe102e7897 */ /* 0x000fc4000fffe0ff */
[----:B-1----:R-:W-:Y:S02]  /*4e20*/  UIADD3.64 UR48, UPT, UPT, UR14, 0x200, URZ ;  /* 0x000002000e307897 */ /* 0x002fe4000fffe0ff */
[----:B------:R-:W-:Y:S02]  /*4e30*/  UIADD3.64 UR62, UPT, UPT, UR16, 0x102, URZ ;  /* 0x00000102103e7897 */ /* 0x000fe4000fffe0ff */
[----:B------:R-:W-:Y:S01]  /*4e40*/  UIADD3.64 UR70, UPT, UPT, UR14, 0x300, URZ ;  /* 0x000003000e467897 */ /* 0x000fe2000fffe0ff */
[----:B------:R0:W-:Y:S01]  /*4e50*/  UTCHMMA gdesc[UR44], gdesc[UR50], tmem[UR5], tmem[UR56], idesc[UR57], UPT ;  /* 0x00ff38322c0075ea */ /* 0x0001e2000b800005 */
[----:B------:R-:W-:Y:S01]  /*4e60*/  UIADD3.64 UR52, UPT, UPT, UR16, 0x104, URZ ;  /* 0x0000010410347897 */ /* 0x000fe2000fffe0ff */
[----:B------:R-:W-:Y:S01]  /*4e70*/  UTCHMMA gdesc[UR74], gdesc[UR46], tmem[UR5], tmem[UR64], idesc[UR65], UPT ;  /* 0x00ff402e4a0075ea */ /* 0x000fe2000b800005 */
[----:B------:R-:W-:Y:S01]  /*4e80*/  UMOV UR20, 0x0 ;  /* 0x0000000000147882 */ /* 0x000fe20000000000 */
[----:B------:R1:W-:Y:S01]  /*4e90*/  UTCHMMA gdesc[UR48], gdesc[UR54], tmem[UR5], tmem[UR76], idesc[UR77], UPT ;  /* 0x00ff4c36300075ea */ /* 0x0003e2000b800005 */
[----:B------:R-:W-:Y:S01]  /*4ea0*/  UMOV UR21, 0x4088010 ;  /* 0x0408801000157882 */ /* 0x000fe20000000000 */
[----:B------:R-:W-:Y:S01]  /*4eb0*/  UMOV UR22, 0x0 ;  /* 0x0000000000167882 */ /* 0x000fe20000000000 */
[----:B------:R-:W-:Y:S01]  /*4ec0*/  UMOV UR23, 0x4088010 ;  /* 0x0408801000177882 */ /* 0x000fe20000000000 */
[----:B------:R-:W-:Y:S01]  /*4ed0*/  UMOV UR24, 0x0 ;  /* 0x0000000000187882 */ /* 0x000fe20000000000 */
[----:B------:R-:W-:Y:S01]  /*4ee0*/  UMOV UR25, 0x4088010 ;  /* 0x0408801000197882 */ /* 0x000fe20000000000 */
[----:B0-----:R-:W-:-:S02]  /*4ef0*/  UIADD3.64 UR50, UPT, UPT, UR14, 0x280, URZ ;  /* 0x000002800e327897 */ /* 0x001fc4000fffe0ff */
[----:B------:R-:W-:Y:S02]  /*4f00*/  UIADD3.64 UR56, UPT, UPT, UR16, 0x1fe, URZ ;  /* 0x000001fe10387897 */ /* 0x000fe4000fffe0ff */
[----:B-1----:R-:W-:Y:S02]  /*4f10*/  UIADD3.64 UR54, UPT, UPT, UR14, 0x380, URZ ;  /* 0x000003800e367897 */ /* 0x002fe4000fffe0ff */
[----:B------:R-:W-:Y:S02]  /*4f20*/  UIADD3.64 UR64, UPT, UPT, UR16, 0x200, URZ ;  /* 0x0000020010407897 */ /* 0x000fe4000fffe0ff */
[----:B------:R-:W-:Y:S01]  /*4f30*/  UIADD3.64 UR74, UPT, UPT, UR14, 0x480, URZ ;  /* 0x000004800e4a7897 */ /* 0x000fe2000fffe0ff */
[----:B------:R0:W-:Y:S01]  /*4f40*/  UTCHMMA gdesc[UR50], gdesc[UR62], tmem[UR5], tmem[UR58], idesc[UR59], UPT ;  /* 0x00ff3a3e320075ea */ /* 0x0001e2000b800005 */
[----:B------:R-:W-:Y:S01]  /*4f50*/  UTCHMMA gdesc[UR70], gdesc[UR52], tmem[UR5], tmem[UR68], idesc[UR69], UPT ;  /* 0x00ff4434460075ea */ /* 0x000fe2000b800005 */
[----:B------:R-:W-:Y:S02]  /*4f60*/  UIADD3.64 UR76, UPT, UPT, UR16, 0x202, URZ ;  /* 0x00000202104c7897 */ /* 0x000fe4000fffe0ff */
        /* <DEDUP_REMOVED lines=14> */
[----:B------:R-:W-:-:S02]  /*5050*/  UIADD3.64 UR66, UPT, UPT, UR14, 0x700, URZ ;  /* 0x000007000e427897 */ /* 0x000fc4000fffe0ff */
[----:B------:R1:W-:Y:S01]  /*5060*/  UTCHMMA gdesc[UR54], gdesc[UR56], tmem[UR5], tmem[UR18], idesc[UR19], UPT ;  /* 0x00ff1238360075ea */ /* 0x0003e2000b800005 */
[----:B------:R-:W-:Y:S01]  /*5070*/  UMOV UR31, 0x4088010 ;  /* 0x04088010001f7882 */ /* 0x000fe20000000000 */
[----:B------:R-:W-:Y:S01]  /*5080*/  UMOV UR32, 0x0 ;  /* 0x0000000000207882 */ /* 0x000fe20000000000 */
[----:B------:R-:W-:Y:S01]  /*5090*/  UMOV UR33, 0x4088010 ;  /* 0x0408801000217882 */ /* 0x000fe20000000000 */
[----:B0-----:R-:W-:Y:S02]  /*50a0*/  UIADD3.64 UR60, UPT, UPT, UR16, 0x2fe, URZ ;  /* 0x000002fe103c7897 */ /* 0x001fe4000fffe0ff */
[----:B------:R-:W-:Y:S02]  /*50b0*/  UIADD3.64 UR62, UPT, UPT, UR14, 0x600, URZ ;  /* 0x000006000e3e7897 */ /* 0x000fe4000fffe0ff */
[----:B------:R-:W-:Y:S02]  /*50c0*/  UIADD3.64 UR64, UPT, UPT, UR16, 0x300, URZ ;  /* 0x0000030010407897 */ /* 0x000fe4000fffe0ff */
[----:B-1----:R-:W-:-:S02]  /*50d0*/  UIADD3.64 UR54, UPT, UPT, UR16, 0x304, URZ ;  /* 0x0000030410367897 */ /* 0x002fc4000fffe0ff */
[----:B------:R-:W-:Y:S01]  /*50e0*/  UIADD3.64 UR18, UPT, UPT, UR14, 0x780, URZ ;  /* 0x000007800e127897 */ /* 0x000fe2000fffe0ff */
[----:B------:R0:W-:Y:S01]  /*50f0*/  UTCHMMA gdesc[UR58], gdesc[UR60], tmem[UR5], tmem[UR20], idesc[UR21], UPT ;  /* 0x00ff143c3a0075ea */ /* 0x0001e2000b800005 */
[----:B------:R-:W-:Y:S02]  /*5100*/  UIADD3.64 UR56, UPT, UPT, UR16, 0x3fe, URZ ;  /* 0x000003fe10387897 */ /* 0x000fe4000fffe0ff */
[----:B------:R-:W-:Y:S01]  /*5110*/  UIADD3.64 UR72, UPT, UPT, UR14, 0x880, URZ ;  /* 0x000008800e487897 */ /* 0x000fe2000fffe0ff */
[----:B------:R1:W-:Y:S01]  /*5120*/  UTCHMMA gdesc[UR62], gdesc[UR64], tmem[UR5], tmem[UR22], idesc[UR23], UPT ;  /* 0x00ff16403e0075ea */ /* 0x0003e2000b800005 */
[----:B------:R-:W-:Y:S01]  /*5130*/  UIADD3.64 UR74, UPT, UPT, UR14, 0x900, URZ ;  /* 0x000009000e4a7897 */ /* 0x000fe2000fffe0ff */
[----:B------:R2:W-:Y:S01]  /*5140*/  UTCHMMA gdesc[UR70], gdesc[UR68], tmem[UR5], tmem[UR24], idesc[UR25], UPT ;  /* 0x00ff1844460075ea */ /* 0x0005e2000b800005 */
[----:B------:R-:W-:Y:S01]  /*5150*/  UIADD3.64 UR76, UPT, UPT, UR16, 0x404, URZ ;  /* 0x00000404104c7897 */ /* 0x000fe2000fffe0ff */
[----:B------:R3:W-:Y:S01]  /*5160*/  UTCHMMA gdesc[UR66], gdesc[UR54], tmem[UR5], tmem[UR26], idesc[UR27], UPT ;  /* 0x00ff1a36420075ea */ /* 0x0007e2000b800005 */
[----:B------:R-:W-:Y:S01]  /*5170*/  UMOV UR34, 0x0 ;  /* 0x0000000000227882 */ /* 0x000fe20000000000 */
[----:B0-----:R-:W-:Y:S01]  /*5180*/  UIADD3.64 UR20, UPT, UPT, UR14, 0x800, URZ ;  /* 0x000008000e147897 */ /* 0x001fe2000fffe0ff */
[----:B------:R0:W-:Y:S01]  /*5190*/  UTCHMMA gdesc[UR18], gdesc[UR56], tmem[UR5], tmem[UR28], idesc[UR29], UPT ;  /* 0x00ff1c38120075ea */ /* 0x0001e2000b800005 */
[----:B------:R-:W-:-:S02]  /*51a0*/  UIADD3.64 UR58, UPT, UPT, UR16, 0x400, URZ ;  /* 0x00000400103a7897 */ /* 0x000fc4000fffe0ff */
[----:B-1----:R-:W-:Y:S02]  /*51b0*/  UIADD3.64 UR22, UPT, UPT, UR16, 0x402, URZ ;  /* 0x0000040210167897 */ /* 0x002fe4000fffe0ff */
[----:B------:R-:W-:Y:S02]  /*51c0*/  UIADD3.64 UR62, UPT, UPT, UR14, 0x980, URZ ;  /* 0x000009800e3e7897 */ /* 0x000fe4000fffe0ff */
[----:B--2---:R-:W-:Y:S02]  /*51d0*/  UIADD3.64 UR24, UPT, UPT, UR16, 0x4fe, URZ ;  /* 0x000004fe10187897 */ /* 0x004fe4000fffe0ff */
[----:B------:R-:W-:Y:S01]  /*51e0*/  UIADD3.64 UR60, UPT, UPT, UR14, 0xa00, URZ ;  /* 0x00000a000e3c7897 */ /* 0x000fe2000fffe0ff */
[----:B------:R1:W-:Y:S01]  /*51f0*/  UTCHMMA gdesc[UR20], gdesc[UR58], tmem[UR5], tmem[UR30], idesc[UR31], UPT ;  /* 0x00ff1e3a140075ea */ /* 0x0003e2000b800005 */
[----:B---3--:R-:W-:Y:S01]  /*5200*/  UIADD3.64 UR26, UPT, UPT, UR16, 0x500, URZ ;  /* 0x00000500101a7897 */ /* 0x008fe2000fffe0ff */
[----:B------:R2:W-:Y:S01]  /*5210*/  UTCHMMA gdesc[UR72], gdesc[UR22], tmem[UR5], tmem[UR32], idesc[UR33], UPT ;  /* 0x00ff2016480075ea */ /* 0x0005e2000b800005 */
[----:B------:R-:W-:-:S02]  /*5220*/  UIADD3.64 UR54, UPT, UPT, UR14, 0xa80, URZ ;  /* 0x00000a800e367897 */ /* 0x000fc4000fffe0ff */
[----:B------:R-:W-:Y:S02]  /*5230*/  UIADD3.64 UR64, UPT, UPT, UR16, 0x502, URZ ;  /* 0x0000050210407897 */ /* 0x000fe4000fffe0ff */
[----:B0-----:R-:W-:Y:S02]  /*5240*/  UIADD3.64 UR18, UPT, UPT, UR14, 0xb00, URZ ;  /* 0x00000b000e127897 */ /* 0x001fe4000fffe0ff */
[----:B------:R-:W-:Y:S01]  /*5250*/  UIADD3.64 UR28, UPT, UPT, UR16, 0x504, URZ ;  /* 0x00000504101c7897 */ /* 0x000fe2000fffe0ff */
[----:B------:R-:W-:Y:S01]  /*5260*/  UMOV UR35, 0x4088010 ;  /* 0x0408801000237882 */ /* 0x000fe20000000000 */
[----:B------:R-:W-:Y:S01]  /*5270*/  UIADD3.64 UR68, UPT, UPT, UR14, 0xb80, URZ ;  /* 0x00000b800e447897 */ /* 0x000fe2000fffe0ff */
[----:B------:R0:W-:Y:S01]  /*5280*/  UTCHMMA gdesc[UR74], gdesc[UR76], tmem[UR5], tmem[UR34], idesc[UR35], UPT ;  /* 0x00ff224c4a0075ea */ /* 0x0001e2000b800005 */
[----:B-1----:R-:W-:Y:S02]  /*5290*/  UIADD3.64 UR20, UPT, UPT, UR16, 0x5fe, URZ ;  /* 0x000005fe10147897 */ /* 0x002fe4000fffe0ff */
[----:B------:R-:W-:-:S02]  /*52a0*/  UIADD3.64 UR70, UPT, UPT, UR14, 0xc00, URZ ;  /* 0x00000c000e467897 */ /* 0x000fc4000fffe0ff */
[----:B------:R-:W-:Y:S01]  /*52b0*/  UIADD3.64 UR66, UPT, UPT, UR16, 0x600, URZ ;  /* 0x0000060010427897 */ /* 0x000fe2000fffe0ff */
[----:B------:R-:W-:Y:S01]  /*52c0*/  UMOV UR36, 0x0 ;  /* 0x0000000000247882 */ /* 0x000fe20000000000 */
[----:B------:R-:W-:Y:S01]  /*52d0*/  UMOV UR37, 0x4088010 ;  /* 0x0408801000257882 */ /* 0x000fe20000000000 */
[----:B--2---:R-:W-:Y:S01]  /*52e0*/  UIADD3.64 UR22, UPT, UPT, UR14, 0xc80, URZ ;  /* 0x00000c800e167897 */ /* 0x004fe2000fffe0ff */
[----:B------:R1:W-:Y:S01]  /*52f0*/  UTCHMMA gdesc[UR62], gdesc[UR24], tmem[UR5], tmem[UR36], idesc[UR37], UPT ;  /* 0x00ff24183e0075ea */ /* 0x0003e2000b800005 */
[----:B------:R-:W-:Y:S02]  /*5300*/  UIADD3.64 UR30, UPT, UPT, UR16, 0x602, URZ ;  /* 0x00000602101e7897 */ /* 0x000fe4000fffe0ff */
[----:B------:R-:W-:Y:S02]  /*5310*/  UIADD3.64 UR56, UPT, UPT, UR14, 0xd00, URZ ;  /* 0x00000d000e387897 */ /* 0x000fe4000fffe0ff */
[----:B0-----:R-:W-:Y:S02]  /*5320*/  UIADD3.64 UR34, UPT, UPT, UR16, 0x604, URZ ;  /* 0x0000060410227897 */ /* 0x001fe4000fffe0ff */
[----:B------:R-:W-:-:S02]  /*5330*/  UIADD3.64 UR58, UPT, UPT, UR14, 0xd80, URZ ;  /* 0x00000d800e3a7897 */ /* 0x000fc4000fffe0ff */
[----:B------:R-:W-:Y:S01]  /*5340*/  UIADD3.64 UR32, UPT, UPT, UR16, 0x6fe, URZ ;  /* 0x000006fe10207897 */ /* 0x000fe2000fffe0ff */
[----:B------:R-:W-:Y:S01]  /*5350*/  UMOV UR76, 0x0 ;  /* 0x00000000004c7882 */ /* 0x000fe20000000000 */
[----:B------:R-:W-:Y:S01]  /*5360*/  UMOV UR77, 0x4088010 ;  /* 0x04088010004d7882 */ /* 0x000fe20000000000 */
[----:B-1----:R-:W-:Y:S01]  /*5370*/  UIADD3.64 UR24, UPT, UPT, UR14, 0xe00, URZ ;  /* 0x00000e000e187897 */ /* 0x002fe2000fffe0ff */
[----:B------:R0:W-:Y:S01]  /*5380*/  UTCHMMA gdesc[UR60], gdesc[UR26], tmem[UR5], tmem[UR76], idesc[UR77], UPT ;  /* 0x00ff4c1a3c0075ea */ /* 0x0001e2000b800005 */
[----:B------:R-:W-:Y:S01]  /*5390*/  UIADD3.64 UR36, UPT, UPT, UR16, 0x700, URZ ;  /* 0x0000070010247897 */ /* 0x000fe2000fffe0ff */
[----:B------:R-:W-:Y:S01]  /*53a0*/  UMOV UR62, 0x0 ;  /* 0x00000000003e7882 */ /* 0x000fe20000000000 */
[----:B------:R-:W-:Y:S01]  /*53b0*/  UMOV UR63, 0x4088010 ;  /* 0x04088010003f7882 */ /* 0x000fe20000000000 */
[----:B------:R-:W-:Y:S01]  /*53c0*/  UIADD3.64 UR72, UPT, UPT, UR14, 0xe80, URZ ;  /* 0x00000e800e487897 */ /* 0x000fe2000fffe0ff */
[----:B------:R0:W-:Y:S01]  /*53d0*/  UTCHMMA gdesc[UR54], gdesc[UR64], tmem[UR5], tmem[UR62], idesc[UR63], UPT ;  /* 0x00ff3e40360075ea */ /* 0x0001e2000b800005 */
[----:B------:R-:W-:Y:S01]  /*53e0*/  UIADD3.64 UR74, UPT, UPT, UR16, 0x702, URZ ;  /* 0x00000702104a7897 */ /* 0x000fe2000fffe0ff */
[----:B------:R0:W-:Y:S01]  /*53f0*/  UTCHMMA gdesc[UR18], gdesc[UR28], tmem[UR5], tmem[UR76], idesc[UR77], UPT ;  /* 0x00ff4c1c120075ea */ /* 0x0001e2000b800005 */
[----:B------:R-:W-:Y:S01]  /*5400*/  UMOV UR38, 0x0 ;  /* 0x0000000000267882 */ /* 0x000fe20000000000 */
[----:B------:R-:W-:Y:S01]  /*5410*/  UMOV UR39, 0x4088010 ;  /* 0x0408801000277882 */ /* 0x000fe20000000000 */
[----:B------:R-:W-:Y:S01]  /*5420*/  UIADD3.64 UR14, UPT, UPT, UR14, 0xf00, URZ ;  /* 0x00000f000e0e7897 */ /* 0x000fe2000fffe0ff */
[----:B------:R0:W-:Y:S01]  /*5430*/  UTCHMMA gdesc[UR68], gdesc[UR20], tmem[UR5], tmem[UR38], idesc[UR39], UPT ;  /* 0x00ff2614440075ea */ /* 0x0001e2000b800005 */
[----:B------:R-:W-:Y:S01]  /*5440*/  UIADD3.64 UR16, UPT, UPT, UR16, 0x704, URZ ;  /* 0x0000070410107897 */ /* 0x000fe2000fffe0ff */
[----:B------:R-:W-:Y:S01]  /*5450*/  UMOV UR40, 0x0 ;  /* 0x0000000000287882 */ /* 0x000fe20000000000 */
[----:B------:R-:W-:Y:S01]  /*5460*/  UMOV UR41, 0x4088010 ;  /* 0x0408801000297882 */ /* 0x000fe20000000000 */
[----:B------:R-:W-:Y:S01]  /*5470*/  UMOV UR42, 0x0 ;  /* 0x00000000002a7882 */ /* 0x000fe20000000000 */
[----:B------:R-:W-:Y:S01]  /*5480*/  UMOV UR43, 0x4088010 ;  /* 0x04088010002b7882 */ /* 0x000fe20000000000 */
[----:B------:R-:W-:Y:S01]  /*5490*/  UMOV UR44, 0x0 ;  /* 0x00000000002c7882 */ /* 0x000fe20000000000 */
[----:B------:R-:W-:Y:S01]  /*54a0*/  UMOV UR45, 0x4088010 ;  /* 0x04088010002d7882 */ /* 0x000fe20000000000 */
[----:B------:R0:W-:Y:S01]  /*54b0*/  UTCHMMA gdesc[UR70], gdesc[UR66], tmem[UR5], tmem[UR40], idesc[UR41], UPT ;  /* 0x00ff2842460075ea */ /* 0x0001e2000b800005 */
        /* <DEDUP_REMOVED lines=12> */
[----:B------:R0:W-:Y:S01]  /*5580*/  UTCHMMA gdesc[UR72], gdesc[UR74], tmem[UR5], tmem[UR50], idesc[UR51], UPT ;  /* 0x00ff324a480075ea */ /* 0x0001e2000b800005 */
[----:B------:R0:W-:Y:S01]  /*5590*/  UTCHMMA gdesc[UR14], gdesc[UR16], tmem[UR5], tmem[UR52], idesc[UR53], UPT ;  /* 0x00ff34100e0075ea */ /* 0x0001e2000b800005 */
[----:B------:R0:W-:Y:S01]  /*55a0*/  UTCBAR [UR4], URZ ;  /* 0x000000ff040073e9 */ /* 0x0001e200080000ff */
[----:B------:R-:W-:Y:S01]  /*55b0*/  NOP ;  /* 0x0000000000007918 */ /* 0x000fe20000000000 */
.L_x_6:
[----:B------:R-:W-:Y:S05]  /*55c0*/  @!P4 BRA `(.L_x_7) ;  /* 0x000000000008c947 */ /* 0x000fea0003800000 */
[----:B------:R-:W1:Y:S02]  /*55d0*/  SYNCS.PHASECHK.TRANS64.TRYWAIT P0, [UR9+0x18000], RZ ;  /* 0x018000ffff0075a7 */ /* 0x000e640008001109 */
[----:B-1----:R-:W-:Y:S05]  /*55e0*/  @!P0 BRA `(.L_x_8) ;  /* 0x000000c800ac8947 */ /* 0x002fea0003800000 */
.L_x_7:
[----:B------:R-:W2:Y:S01]  /*55f0*/  LDL R4, [R1+0x15c] ;  /* 0x00015c0001047983 */ /* 0x000ea20000100800 */
[----:B------:R-:W1:Y:S01]  /*5600*/  LDC R27, c[0x0][0x3d8] ;  /* 0x0000f600ff1b7b82 */ /* 0x000e620000000800 */
[C---:B------:R-:W-:Y:S01]  /*5610*/  VIADD R57, R140.reuse, 0x18 ;  /* 0x000000188c397836 */ /* 0x040fe20000000000 */
[C---:B------:R-:W-:Y:S01]  /*5620*/  IADD3 R56, PT, PT, R140.reuse, 0x38, RZ ;  /* 0x000000388c387810 */ /* 0x040fe20007ffe0ff */
[----:B------:R-:W3:Y:S01]  /*5630*/  S2R R77, SR_TID.X ;  /* 0x00000000004d7919 */ /* 0x000ee20000002100 */
[C---:B------:R-:W-:Y:S01]  /*5640*/  VIADD R53, R140.reuse, 0x58 ;  /* 0x000000588c357836 */ /* 0x040fe20000000000 */
[C---:B------:R-:W-:Y:S01]  /*5650*/  IADD3 R35, PT, PT, R140.reuse, 0xf8, RZ ;  /* 0x000000f88c237810 */ /* 0x040fe20007ffe0ff */
[C---:B------:R-:W-:Y:S01]  /*5660*/  VIADD R50, R140.reuse, 0x78 ;  /* 0x000000788c327836 */ /* 0x040fe20000000000 */
[----:B------:R-:W4:Y:S01]  /*5670*/  S2R R15, SR_CTAID.Y ;  /* 0x00000000000f7919 */ /* 0x000f220000002600 */
[----:B------:R-:W5:Y:S01]  /*5680*/  LDC R59, c[0x0][0x3d8] ;  /* 0x0000f600ff3b7b82 */ /* 0x000f620000000800 */
[----:B------:R-:W-:Y:S01]  /*5690*/  VIADD R47, R140, 0x98 ;  /* 0x000000988c2f7836 */ /* 0x000fe20000000000 */
[----:B------:R-:W-:-:S06]  /*56a0*/  PRMT R74, RZ, 0x7610, R74 ;  /* 0x00007610ff4a7816 */ /* 0x000fcc000000004a */
[----:B------:R-:W-:Y:S01]  /*56b0*/  BAR.SYNC.DEFER_BLOCKING 0x0 ;  /* 0x0000000000007b1d */ /* 0x000fe20000010000 */
[C---:B------:R-:W-:Y:S01]  /*56c0*/  VIADD R43, R140.reuse, 0xb8 ;  /* 0x000000b88c2b7836 */ /* 0x040fe20000000000 */
[----:B------:R-:W-:Y:S01]  /*56d0*/  PRMT R75, RZ, 0x7610, R75 ;  /* 0x00007610ff4b7816 */ /* 0x000fe2000000004b */
[C---:B------:R-:W-:Y:S01]  /*56e0*/  VIADD R42, R140.reuse, 0xd8 ;  /* 0x000000d88c2a7836 */ /* 0x040fe20000000000 */
[----:B------:R-:W-:Y:S01]  /*56f0*/  PRMT R76, RZ, 0x7610, R76 ;  /* 0x00007610ff4c7816 */ /* 0x000fe2000000004c */
[----:B------:R-:W-:-:S03]  /*5700*/  VIADD R34, R140, 0x138 ;  /* 0x000001388c227836 */ /* 0x000fc60000000000 */
[----:B------:R-:W0:Y:S08]  /*5710*/  LDC R60, c[0x0][0x3d8] ;  /* 0x0000f600ff3c7b82 */ /* 0x000e300000000800 */
[----:B------:R-:W0:Y:S08]  /*5720*/  LDC R61, c[0x0][0x3d8] ;  /* 0x0000f600ff3d7b82 */ /* 0x000e300000000800 */
[----:B------:R-:W0:Y:S01]  /*5730*/  LDC R62, c[0x0][0x3d8] ;  /* 0x0000f600ff3e7b82 */ /* 0x000e220000000800 */
[----:B---3--:R-:W-:-:S02]  /*5740*/  SHF.R.U32.HI R58, RZ, 0x5, R77 ;  /* 0x00000005ff3a7819 */ /* 0x008fc4000001164d */
[----:B------:R-:W-:Y:S02]  /*5750*/  LOP3.LUT R16, R77, 0x1f, RZ, 0xc0, !PT ;  /* 0x0000001f4d107812 */ /* 0x000fe400078ec0ff */
[----:B------:R-:W-:-:S03]  /*5760*/  SGXT.U32 R58, R58, 0x3 ;  /* 0x000000033a3a781a */ /* 0x000fc60000000000 */
[----:B------:R-:W3:Y:S01]  /*5770*/  LDC.64 R24, c[0x0][0x390] ;  /* 0x0000e400ff187b82 */ /* 0x000ee20000000a00 */
[----:B------:R-:W-:Y:S01]  /*5780*/  IMAD R17, R16, R141, RZ ;  /* 0x0000008d10117224 */ /* 0x000fe200078e02ff */
[C---:B------:R-:W-:Y:S01]  /*5790*/  LOP3.LUT R14, R77.reuse, 0x1f, RZ, 0xc0, !PT ;  /* 0x0000001f4d0e7812 */ /* 0x040fe200078ec0ff */
[----:B-1----:R-:W-:Y:S01]  /*57a0*/  IMAD R58, R58, R27, RZ ;  /* 0x0000001b3a3a7224 */ /* 0x002fe200078e02ff */
[----:B------:R-:W-:Y:S01]  /*57b0*/  LOP3.LUT R22, R77, 0xf, RZ, 0xc0, !PT ;  /* 0x0000000f4d167812 */ /* 0x000fe200078ec0ff */
[----:B------:R-:W-:Y:S01]  /*57c0*/  IMAD.SHL.U32 R210, R17, 0x2, RZ ;  /* 0x0000000211d27824 */ /* 0x000fe200078e00ff */
[----:B------:R-:W-:Y:S01]  /*57d0*/  ISETP.GE.U32.AND P2, PT, R14, 0x10, PT ;  /* 0x000000100e00780c */ /* 0x000fe20003f46070 */
[----:B-----5:R-:W-:Y:S01]  /*57e0*/  IMAD R59, R59, 0x8, R58 ;  /* 0x000000083b3b7824 */ /* 0x020fe200078e023a */
[----:B------:R-:W1:Y:S01]  /*57f0*/  LDC R63, c[0x0][0x3d8] ;  /* 0x0000f600ff3f7b82 */ /* 0x000e620000000800 */
[----:B----4-:R-:W-:Y:S01]  /*5800*/  IMAD R14, R15, R12, RZ ;  /* 0x0000000c0f0e7224 */ /* 0x010fe200078e02ff */
[----:B------:R-:W-:Y:S01]  /*5810*/  LOP3.LUT R23, R77, 0x60, RZ, 0xc0, !PT ;  /* 0x000000604d177812 */ /* 0x000fe200078ec0ff */
[----:B0-----:R-:W-:-:S02]  /*5820*/  IMAD R60, R60, 0x8, R59 ;  /* 0x000000083c3c7824 */ /* 0x001fc400078e023b */
[C---:B------:R-:W-:Y:S02]  /*5830*/  IMAD.SHL.U32 R15, R14.reuse, 0x2, RZ ;  /* 0x000000020e0f7824 */ /* 0x040fe400078e00ff */
[----:B------:R-:W-:Y:S01]  /*5840*/  IMAD R61, R61, 0x10, R60 ;  /* 0x000000103d3d7824 */ /* 0x000fe200078e023c */
[----:B------:R-:W0:Y:S01]  /*5850*/  LDC R64, c[0x0][0x3d8] ;  /* 0x0000f600ff407b82 */ /* 0x000e220000000800 */
[----:B------:R-:W-:-:S04]  /*5860*/  IMAD.HI R14, R14, 0x2, RZ ;  /* 0x000000020e0e7827 */ /* 0x000fc800078e02ff */
[----:B------:R-:W-:Y:S02]  /*5870*/  IMAD R62, R62, 0x8, R61 ;  /* 0x000000083e3e7824 */ /* 0x000fe400078e023d */
[----:B------:R-:W-:Y:S01]  /*5880*/  IMAD.HI R17, R17, 0x2, RZ ;  /* 0x0000000211117827 */ /* 0x000fe200078e02ff */
[----:B------:R-:W4:Y:S01]  /*5890*/  LDC R26, c[0x0][0x3d8] ;  /* 0x0000f600ff1a7b82 */ /* 0x000f220000000800 */
[----:B---3--:R-:W-:-:S04]  /*58a0*/  IADD3 R210, P0, P1, R210, R24, R15 ;  /* 0x00000018d2d27210 */ /* 0x008fc8000791e00f */
[----:B------:R-:W-:Y:S01]  /*58b0*/  IADD3.X R17, PT, PT, R17, R25, R14, P0, P1 ;  /* 0x0000001911117210 */ /* 0x000fe200007e240e */
[----:B------:R-:W-:Y:S01]  /*58c0*/  VIADD R25, R140, 0x118 ;  /* 0x000001188c197836 */ /* 0x000fe20000000000 */
[CC--:B------:R-:W-:Y:S01]  /*58d0*/  LEA R172, P1, R58.reuse, R210.reuse, 0x1 ;  /* 0x000000d23aac7211 */ /* 0x0c0fe200078208ff */
[----:B------:R-:W3:Y:S01]  /*58e0*/  LDC R65, c[0x0][0x3d8] ;  /* 0x0000f600ff417b82 */ /* 0x000ee20000000800 */
[----:B-1----:R-:W-:Y:S01]  /*58f0*/  IMAD R63, R63, 0x8, R62 ;  /* 0x000000083f3f7824 */ /* 0x002fe200078e023e */
[CC--:B------:R-:W-:Y:S02]  /*5900*/  LEA R170, P0, R59.reuse, R210.reuse, 0x1 ;  /* 0x000000d23baa7211 */ /* 0x0c0fe400078008ff */
[-C--:B------:R-:W-:Y:S02]  /*5910*/  LEA.HI.X.SX32 R173, R58, R17.reuse, 0x1, P1 ;  /* 0x000000113aad7211 */ /* 0x080fe400008f0eff */
[----:B------:R-:W-:Y:S02]  /*5920*/  LEA.HI.X.SX32 R171, R59, R17, 0x1, P0 ;  /* 0x000000113bab7211 */ /* 0x000fe400000f0eff */
[----:B------:R-:W1:Y:S01]  /*5930*/  LDC R67, c[0x0][0x3d8] ;  /* 0x0000f600ff437b82 */ /* 0x000e620000000800 */
[----:B0-----:R-:W-:Y:S01]  /*5940*/  LEA R64, R64, R63, 0x4 ;  /* 0x0000003f40407211 */ /* 0x001fe200078e20ff */
[----:B------:R-:W-:Y:S01]  /*5950*/  STL.64 [R1+0x150], R172 ;  /* 0x000150ac01007387 */ /* 0x000fe20000100a00 */
[----:B------:R-:W-:-:S03]  /*5960*/  LEA R168, P1, R60, R210, 0x1 ;  /* 0x000000d23ca87211 */ /* 0x000fc600078208ff */
[----:B------:R-:W-:Y:S01]  /*5970*/  STL.64 [R1+0x148], R170 ;  /* 0x000148aa01007387 */ /* 0x000fe20000100a00 */
[-C--:B------:R-:W-:Y:S01]  /*5980*/  LEA.HI.X.SX32 R169, R60, R17.reuse, 0x1, P1 ;  /* 0x000000113ca97211 */ /* 0x080fe200008f0eff */
[----:B------:R-:W0:Y:S01]  /*5990*/  LDC R66, c[0x0][0x3d8] ;  /* 0x0000f600ff427b82 */ /* 0x000e220000000800 */
[----:B----4-:R-:W-:Y:S01]  /*59a0*/  IMAD R57, R57, R26, RZ ;  /* 0x0000001a39397224 */ /* 0x010fe200078e02ff */
[-C--:B------:R-:W-:Y:S02]  /*59b0*/  LEA R164, P1, R61, R210.reuse, 0x1 ;  /* 0x000000d23da47211 */ /* 0x080fe400078208ff */
[----:B------:R-:W-:Y:S02]  /*59c0*/  STL.64 [R1+0x140], R168 ;  /* 0x000140a801007387 */ /* 0x000fe40000100a00 */
[----:B------:R-:W-:Y:S02]  /*59d0*/  LEA R166, P0, R57, R210, 0x1 ;  /* 0x000000d239a67211 */ /* 0x000fe400078008ff */
[----:B------:R-:W4:Y:S01]  /*59e0*/  LDC R68, c[0x0][0x3d8] ;  /* 0x0000f600ff447b82 */ /* 0x000f220000000800 */
[----:B---3--:R-:W-:Y:S01]  /*59f0*/  IMAD R58, R65, 0x8, R64 ;  /* 0x00000008413a7824 */ /* 0x008fe200078e0240 */
[----:B------:R-:W-:-:S02]  /*5a00*/  LEA.HI.X.SX32 R167, R57, R17, 0x1, P0 ;  /* 0x0000001139a77211 */ /* 0x000fc400000f0eff */
[CC--:B------:R-:W-:Y:S02]  /*5a10*/  LEA R162, P0, R62.reuse, R210.reuse, 0x1 ;  /* 0x000000d23ea27211 */ /* 0x0c0fe400078008ff */
[-C--:B------:R-:W-:Y:S01]  /*5a20*/  LEA.HI.X.SX32 R165, R61, R17.reuse, 0x1, P1 ;  /* 0x000000113da57211 */ /* 0x080fe200008f0eff */
[----:B------:R-:W-:Y:S01]  /*5a30*/  STL.64 [R1+0x138], R166 ;  /* 0x000138a601007387 */ /* 0x000fe20000100a00 */
[----:B------:R-:W3:Y:S01]  /*5a40*/  LDC R69, c[0x0][0x3d8] ;  /* 0x0000f600ff457b82 */ /* 0x000ee20000000800 */
[----:B-1----:R-:W-:Y:S01]  /*5a50*/  IMAD R59, R67, 0x8, R58 ;  /* 0x00000008433b7824 */ /* 0x002fe200078e023a */
[-C--:B------:R-:W-:Y:S01]  /*5a60*/  LEA.HI.X.SX32 R163, R62, R17.reuse, 0x1, P0 ;  /* 0x000000113ea37211 */ /* 0x080fe200000f0eff */
[----:B------:R-:W-:Y:S01]  /*5a70*/  STL.64 [R1+0x130], R164 ;  /* 0x000130a401007387 */ /* 0x000fe20000100a00 */
[C---:B------:R-:W-:Y:S02]  /*5a80*/  LEA R160, P1, R63.reuse, R210, 0x1 ;  /* 0x000000d23fa07211 */ /* 0x040fe400078208ff */
[----:B------:R-:W-:Y:S01]  /*5a90*/  PRMT R62, RZ, 0x7610, R62 ;  /* 0x00007610ff3e7816 */ /* 0x000fe2000000003e */
[----:B------:R-:W-:Y:S01]  /*5aa0*/  STL.64 [R1+0x128], R162 ;  /* 0x000128a201007387 */ /* 0x000fe20000100a00 */
[----:B------:R-:W1:Y:S01]  /*5ab0*/  LDC R71, c[0x0][0x3d8] ;  /* 0x0000f600ff477b82 */ /* 0x000e620000000800 */
[----:B0-----:R-:W-:Y:S01]  /*5ac0*/  IMAD R57, R66, 0x10, R59 ;  /* 0x0000001042397824 */ /* 0x001fe200078e023b */
[----:B------:R-:W-:-:S02]  /*5ad0*/  LEA.HI.X.SX32 R161, R63, R17, 0x1, P1 ;  /* 0x000000113fa17211 */ /* 0x000fc400008f0eff */
[-C--:B------:R-:W-:Y:S02]  /*5ae0*/  LEA R156, P1, R64, R210.reuse, 0x1 ;  /* 0x000000d2409c7211 */ /* 0x080fe400078208ff */
[----:B------:R-:W-:Y:S01]  /*5af0*/  PRMT R63, RZ, 0x7610, R63 ;  /* 0x00007610ff3f7816 */ /* 0x000fe2000000003f */
[----:B------:R-:W-:Y:S01]  /*5b00*/  STL.64 [R1+0x120], R160 ;  /* 0x000120a001007387 */ /* 0x000fe20000100a00 */
[----:B------:R-:W0:Y:S01]  /*5b10*/  LDC R70, c[0x0][0x3d8] ;  /* 0x0000f600ff467b82 */ /* 0x000e220000000800 */
[----:B----4-:R-:W-:Y:S01]  /*5b20*/  IMAD R60, R68, 0x8, R57 ;  /* 0x00000008443c7824 */ /* 0x010fe200078e0239 */
[----:B------:R-:W-:Y:S02]  /*5b30*/  LEA.HI.X.SX32 R157, R64, R17, 0x1, P1 ;  /* 0x00000011409d7211 */ /* 0x000fe400008f0eff */
[----:B------:R-:W-:Y:S02]  /*5b40*/  LEA R152, P1, R59, R210, 0x1 ;  /* 0x000000d23b987211 */ /* 0x000fe400078208ff */
[----:B------:R-:W-:-:S02]  /*5b50*/  PRMT R64, RZ, 0x7610, R64 ;  /* 0x00007610ff407816 */ /* 0x000fc40000000040 */
[----:B------:R-:W4:Y:S01]  /*5b60*/  LDC R73, c[0x0][0x3d8] ;  /* 0x0000f600ff497b82 */ /* 0x000f220000000800 */
[-C--:B------:R-:W-:Y:S02]  /*5b70*/  LEA.HI.X.SX32 R153, R59, R17.reuse, 0x1, P1 ;  /* 0x000000113b997211 */ /* 0x080fe400008f0eff */
[C---:B------:R-:W-:Y:S02]  /*5b80*/  LEA R148, P1, R57.reuse, R210, 0x1 ;  /* 0x000000d239947211 */ /* 0x040fe400078208ff */
[----:B------:R-:W-:Y:S02]  /*5b90*/  PRMT R59, RZ, 0x7610, R59 ;  /* 0x00007610ff3b7816 */ /* 0x000fe4000000003b */
[----:B------:R-:W-:Y:S01]  /*5ba0*/  LEA.HI.X.SX32 R149, R57, R17, 0x1, P1 ;  /* 0x0000001139957211 */ /* 0x000fe200008f0eff */
[----:B------:R-:W5:Y:S01]  /*5bb0*/  LDC R72, c[0x0][0x3d8] ;  /* 0x0000f600ff487b82 */ /* 0x000f620000000800 */
[----:B------:R-:W-:Y:S02]  /*5bc0*/  PRMT R65, RZ, 0x7610, R65 ;  /* 0x00007610ff417816 */ /* 0x000fe40000000041 */
[----:B------:R-:W-:-:S02]  /*5bd0*/  PRMT R66, RZ, 0x7610, R66 ;  /* 0x00007610ff427816 */ /* 0x000fc40000000042 */
[----:B------:R-:W-:Y:S02]  /*5be0*/  PRMT R67, RZ, 0x7610, R67 ;  /* 0x00007610ff437816 */ /* 0x000fe40000000043 */
[----:B------:R-:W-:Y:S01]  /*5bf0*/  PRMT R68, RZ, 0x7610, R68 ;  /* 0x00007610ff447816 */ /* 0x000fe20000000044 */
[----:B------:R-:W0:Y:S08]  /*5c00*/  LDC R55, c[0x0][0x3d8] ;  /* 0x0000f600ff377b82 */ /* 0x000e300000000800 */
[----:B------:R-:W0:Y:S08]  /*5c10*/  LDC R54, c[0x0][0x3d8] ;  /* 0x0000f600ff367b82 */ /* 0x000e300000000800 */
[----:B------:R-:W0:Y:S08]  /*5c20*/  LDC R52, c[0x0][0x3d8] ;  /* 0x0000f600ff347b82 */ /* 0x000e300000000800 */
[----:B------:R-:W0:Y:S08]  /*5c30*/  LDC R51, c[0x0][0x3d8] ;  /* 0x0000f600ff337b82 */ /* 0x000e300000000800 */
[----:B------:R-:W0:Y:S08]  /*5c40*/  LDC R49, c[0x0][0x3d8] ;  /* 0x0000f600ff317b82 */ /* 0x000e300000000800 */
[----:B------:R-:W0:Y:S08]  /*5c50*/  LDC R24, c[0x0][0x3d8] ;  /* 0x0000f600ff187b82 */ /* 0x000e300000000800 */
[----:B------:R-:W1:Y:S08]  /*5c60*/  LDC R48, c[0x0][0x3d8] ;  /* 0x0000f600ff307b82 */ /* 0x000e700000000800 */
[----:B------:R-:W1:Y:S08]  /*5c70*/  LDC R46, c[0x0][0x3d8] ;  /* 0x0000f600ff2e7b82 */ /* 0x000e700000000800 */
[----:B------:R-:W1:Y:S01]  /*5c80*/  LDC R31, c[0x0][0x3d8] ;  /* 0x0000f600ff1f7b82 */ /* 0x000e620000000800 */
[----:B0-----:R-:W-:-:S07]  /*5c90*/  IMAD R43, R43, R24, RZ ;  /* 0x000000182b2b7224 */ /* 0x001fce00078e02ff */
[----:B------:R-:W0:Y:S08]  /*5ca0*/  LDC R27, c[0x0][0x3d8] ;  /* 0x0000f600ff1b7b82 */ /* 0x000e300000000800 */
[----:B------:R-:W1:Y:S08]  /*5cb0*/  LDC R45, c[0x0][0x3d8] ;  /* 0x0000f600ff2d7b82 */ /* 0x000e700000000800 */
[----:B------:R-:W1:Y:S08]  /*5cc0*/  LDC R29, c[0x0][0x3d8] ;  /* 0x0000f600ff1d7b82 */ /* 0x000e700000000800 */
[----:B------:R-:W2:Y:S01]  /*5cd0*/  LDC R44, c[0x0][0x3d8] ;  /* 0x0000f600ff2c7b82 */ /* 0x000ea20000000800 */
[----:B0-----:R-:W-:-:S07]  /*5ce0*/  IMAD R42, R42, R27, RZ ;  /* 0x0000001b2a2a7224 */ /* 0x001fce00078e02ff */
[----:B------:R-:W0:Y:S08]  /*5cf0*/  LDC R41, c[0x0][0x3d8] ;  /* 0x0000f600ff297b82 */ /* 0x000e300000000800 */
[----:B------:R-:W0:Y:S01]  /*5d00*/  LDC R28, c[0x0][0x3d8] ;  /* 0x0000f600ff1c7b82 */ /* 0x000e220000000800 */
[----:B-1----:R-:W-:-:S07]  /*5d10*/  IMAD R34, R34, R29, RZ ;  /* 0x0000001d22227224 */ /* 0x002fce00078e02ff */
[----:B------:R-:W1:Y:S08]  /*5d20*/  LDC R39, c[0x0][0x3d8] ;  /* 0x0000f600ff277b82 */ /* 0x000e700000000800 */
[----:B------:R-:W1:Y:S08]  /*5d30*/  LDC R36, c[0x0][0x3d8] ;  /* 0x0000f600ff247b82 */ /* 0x000e700000000800 */
[----:B------:R-:W1:Y:S01]  /*5d40*/  LDC R37, c[0x0][0x3d8] ;  /* 0x0000f600ff257b82 */ /* 0x000e620000000800 */
[----:B0-----:R-:W-:-:S07]  /*5d50*/  IMAD R35, R35, R28, RZ ;  /* 0x0000001c23237224 */ /* 0x001fce00078e02ff */
[----:B------:R-:W0:Y:S08]  /*5d60*/  LDC R32, c[0x0][0x3d8] ;  /* 0x0000f600ff207b82 */ /* 0x000e300000000800 */
[----:B------:R-:W0:Y:S01]  /*5d70*/  LDC R30, c[0x0][0x3d8] ;  /* 0x0000f600ff1e7b82 */ /* 0x000e220000000800 */
[----:B--2---:R-:W-:-:S07]  /*5d80*/  R2UR UR4, R4 ;  /* 0x00000000040472ca */ /* 0x004fce00000e0000 */
[----:B------:R-:W2:Y:S06]  /*5d90*/  LDC R29, c[0x0][0x3d8] ;  /* 0x0000f600ff1d7b82 */ /* 0x000eac0000000800 */
[----:B------:R-:W-:Y:S01]  /*5da0*/  LDTM.16dp32bit_t0_t15.x8 R4, tmem[UR4] ;  /* 0x00000004000479ee */ /* 0x000fe20008980000 */
[----:B------:R-:W0:Y:S01]  /*5db0*/  LDTM.16dp32bit_t16_t31.x8 R4, tmem[UR4+0x8] ;  /* 0x00000804000479ee */ /* 0x000e2200089a0000 */
[----:B------:R-:W1:Y:S08]  /*5dc0*/  LDC R40, c[0x0][0x3d8] ;  /* 0x0000f600ff287b82 */ /* 0x000e700000000800 */
[----:B------:R-:W1:Y:S01]  /*5dd0*/  LDC R38, c[0x0][0x3d8] ;  /* 0x0000f600ff267b82 */ /* 0x000e620000000800 */
[----:B0-----:R-:W-:-:S07]  /*5de0*/  IMAD R25, R25, R30, RZ ;  /* 0x0000001e19197224 */ /* 0x001fce00078e02ff */
[----:B------:R-:W0:Y:S01]  /*5df0*/  LDC R26, c[0x0][0x3d8] ;  /* 0x0000f600ff1a7b82 */ /* 0x000e220000000800 */
[-C--:B------:R-:W-:Y:S01]  /*5e00*/  FMUL R16, R4, R13.reuse ;  /* 0x0000000d04107220 */ /* 0x080fe20000400000 */
[-C--:B------:R-:W-:Y:S01]  /*5e10*/  FMUL R19, R5, R13.reuse ;  /* 0x0000000d05137220 */ /* 0x080fe20000400000 */
[-C--:B------:R-:W-:Y:S01]  /*5e20*/  FMUL R18, R6, R13.reuse ;  /* 0x0000000d06127220 */ /* 0x080fe20000400000 */
[-C--:B------:R-:W-:Y:S01]  /*5e30*/  FMUL R20, R7, R13.reuse ;  /* 0x0000000d07147220 */ /* 0x080fe20000400000 */
[-C--:B------:R-:W-:Y:S01]  /*5e40*/  FMUL R21, R8, R13.reuse ;  /* 0x0000000d08157220 */ /* 0x080fe20000400000 */
[-C--:B------:R-:W-:Y:S01]  /*5e50*/  FMUL R15, R9, R13.reuse ;  /* 0x0000000d090f7220 */ /* 0x080fe20000400000 */
[----:B------:R-:W-:Y:S01]  /*5e60*/  FMUL R14, R11, R13 ;  /* 0x0000000d0b0e7220 */ /* 0x000fe20000400000 */
[----:B------:R-:W-:Y:S01]  /*5e70*/  FMNMX3 R18, R16, R19, R18, !PT ;  /* 0x0000001310127276 */ /* 0x000fe20007800012 */
[----:B------:R-:W-:Y:S01]  /*5e80*/  IMAD R16, R22, 0x2, R23 ;  /* 0x0000000216107824 */ /* 0x000fe200078e0217 */
[----:B------:R-:W0:Y:S02]  /*5e90*/  LDC R19, c[0x0][0x3d8] ;  /* 0x0000f600ff137b82 */ /* 0x000e240000000800 */
[----:B------:R-:W-:Y:S01]  /*5ea0*/  FMNMX3 R20, R18, R20, R21, !PT ;  /* 0x0000001412147276 */ /* 0x000fe20007800015 */
[----:B------:R-:W-:-:S05]  /*5eb0*/  FMUL R18, R10, R13 ;  /* 0x0000000d0a127220 */ /* 0x000fca0000400000 */
[----:B------:R-:W2:Y:S01]  /*5ec0*/  LDC R22, c[0x0][0x3d8] ;  /* 0x0000f600ff167b82 */ /* 0x000ea20000000800 */
[----:B------:R-:W-:-:S04]  /*5ed0*/  FMNMX3 R15, R20, R15, R18, !PT ;  /* 0x0000000f140f7276 */ /* 0x000fc80007800012 */
[----:B------:R-:W-:Y:S01]  /*5ee0*/  FMNMX R20, R14, R15, !PT ;  /* 0x0000000f0e147209 */ /* 0x000fe20007800000 */
[C---:B------:R-:W-:Y:S02]  /*5ef0*/  VIADD R14, R140.reuse, 0x178 ;  /* 0x000001788c0e7836 */ /* 0x040fe40000000000 */
[----:B------:R-:W4:Y:S01]  /*5f00*/  LDC R21, c[0x0][0x3d8] ;  /* 0x0000f600ff157b82 */ /* 0x000f220000000800 */
[----:B------:R-:W-:Y:S01]  /*5f10*/  VIADD R15, R140, 0x198 ;  /* 0x000001988c0f7836 */ /* 0x000fe20000000000 */
[----:B------:R-:W0:Y:S01]  /*5f20*/  SHFL.BFLY PT, R23, R20, 0x10, 0x1f ;  /* 0x0e001f0014177f89 */ /* 0x000e2200000e0000 */
[----:B------:R-:W-:Y:S02]  /*5f30*/  IMAD R14, R14, R31, RZ ;  /* 0x0000001f0e0e7224 */ /* 0x000fe400078e02ff */
[----:B------:R-:W-:Y:S02]  /*5f40*/  IMAD R15, R15, R32, RZ ;  /* 0x000000200f0f7224 */ /* 0x000fe400078e02ff */
[----:B0-----:R-:W-:Y:S01]  /*5f50*/  IMAD R56, R56, R19, RZ ;  /* 0x0000001338387224 */ /* 0x001fe200078e02ff */
[----:B------:R-:W0:Y:S01]  /*5f60*/  LDC R18, c[0x0][0x3d8] ;  /* 0x0000f600ff127b82 */ /* 0x000e220000000800 */
[----:B------:R-:W-:-:S03]  /*5f70*/  IADD3 R19, PT, PT, R140, 0x1b8, RZ ;  /* 0x000001b88c137810 */ /* 0x000fc60007ffe0ff */
[C---:B------:R-:W-:Y:S02]  /*5f80*/  LEA R158, P0, R56.reuse, R210, 0x1 ;  /* 0x000000d2389e7211 */ /* 0x040fe400078008ff */
[----:B-1----:R-:W-:Y:S02]  /*5f90*/  IMAD R19, R19, R36, RZ ;  /* 0x0000002413137224 */ /* 0x002fe400078e02ff */
[----:B------:R-:W-:Y:S01]  /*5fa0*/  LEA.HI.X.SX32 R159, R56, R17, 0x1, P0 ;  /* 0x00000011389f7211 */ /* 0x000fe200000f0eff */
[----:B---3--:R-:W-:Y:S01]  /*5fb0*/  IMAD R56, R69, 0x8, R60 ;  /* 0x0000000845387824 */ /* 0x008fe200078e023c */
[----:B------:R-:W-:Y:S01]  /*5fc0*/  LEA R154, P0, R58, R210, 0x1 ;  /* 0x000000d23a9a7211 */ /* 0x000fe200078008ff */
[----:B--2---:R-:W-:Y:S01]  /*5fd0*/  IMAD R53, R53, R22, RZ ;  /* 0x0000001635357224 */ /* 0x004fe200078e02ff */
[----:B------:R-:W1:Y:S01]  /*5fe0*/  LDC R31, c[0x0][0x3d8] ;  /* 0x0000f600ff1f7b82 */ /* 0x000e620000000800 */
[----:B------:R-:W-:Y:S01]  /*5ff0*/  PRMT R69, RZ, 0x7610, R69 ;  /* 0x00007610ff457816 */ /* 0x000fe20000000045 */
[----:B------:R-:W-:Y:S01]  /*6000*/  STL.64 [R1+0x118], R158 ;  /* 0x0001189e01007387 */ /* 0x000fe20000100a00 */
[----:B------:R-:W-:Y:S01]  /*6010*/  LEA R61, R71, R56, 0x4 ;  /* 0x00000038473d7211 */ /* 0x000fe200078e20ff */
[----:B----4-:R-:W-:Y:S01]  /*6020*/  IMAD R50, R50, R21, RZ ;  /* 0x0000001532327224 */ /* 0x010fe200078e02ff */
[-C--:B------:R-:W-:Y:S01]  /*6030*/  LEA.HI.X.SX32 R155, R58, R17.reuse, 0x1, P0 ;  /* 0x000000113a9b7211 */ /* 0x080fe200000f0eff */
[----:B------:R-:W-:Y:S01]  /*6040*/  VIADD R21, R140, 0x158 ;  /* 0x000001588c157836 */ /* 0x000fe20000000000 */
[CC--:B------:R-:W-:Y:S01]  /*6050*/  LEA R150, P0, R53.reuse, R210.reuse, 0x1 ;  /* 0x000000d235967211 */ /* 0x0c0fe200078008ff */
[----:B------:R-:W-:Y:S01]  /*6060*/  IMAD R58, R70, 0x8, R61 ;  /* 0x00000008463a7824 */ /* 0x000fe200078e023d */
[-C--:B------:R-:W-:Y:S01]  /*6070*/  LEA R144, P1, R56, R210.reuse, 0x1 ;  /* 0x000000d238907211 */ /* 0x080fe200078208ff */
[----:B------:R-:W2:Y:S01]  /*6080*/  LDC R36, c[0x0][0x3d8] ;  /* 0x0000f600ff247b82 */ /* 0x000ea20000000800 */
[-C--:B------:R-:W-:Y:S01]  /*6090*/  LEA.HI.X.SX32 R151, R53, R17.reuse, 0x1, P0 ;  /* 0x0000001135977211 */ /* 0x080fe200000f0eff */
[----:B------:R-:W-:Y:S01]  /*60a0*/  IMAD R53, R73, 0x8, R58 ;  /* 0x0000000849357824 */ /* 0x000fe200078e023a */
[----:B------:R-:W-:Y:S01]  /*60b0*/  LEA R146, P0, R60, R210, 0x1 ;  /* 0x000000d23c927211 */ /* 0x000fe200078008ff */
[----:B0-----:R-:W-:Y:S01]  /*60c0*/  IMAD R47, R47, R18, RZ ;  /* 0x000000122f2f7224 */ /* 0x001fe200078e02ff */
[-C--:B------:R-:W-:Y:S01]  /*60d0*/  LEA.HI.X.SX32 R145, R56, R17.reuse, 0x1, P1 ;  /* 0x0000001138917211 */ /* 0x080fe200008f0eff */
[----:B------:R-:W-:Y:S01]  /*60e0*/  IMAD R21, R21, R26, RZ ;  /* 0x0000001a15157224 */ /* 0x000fe200078e02ff */
[-C--:B------:R-:W-:Y:S01]  /*60f0*/  LEA.HI.X.SX32 R147, R60, R17.reuse, 0x1, P0 ;  /* 0x000000113c937211 */ /* 0x080fe200000f0eff */
[----:B-----5:R-:W-:Y:S01]  /*6100*/  IMAD R60, R72, 0x10, R53 ;  /* 0x00000010483c7824 */ /* 0x020fe200078e0235 */
[CC--:B------:R-:W-:Y:S01]  /*6110*/  LEA R142, P0, R50.reuse, R210.reuse, 0x1 ;  /* 0x000000d2328e7211 */ /* 0x0c0fe200078008ff */
[----:B------:R-:W0:Y:S01]  /*6120*/  LDC R32, c[0x0][0x3d8] ;  /* 0x0000f600ff207b82 */ /* 0x000e220000000800 */
[-C--:B------:R-:W-:Y:S01]  /*6130*/  LEA R130, P1, R61, R210.reuse, 0x1 ;  /* 0x000000d23d827211 */ /* 0x080fe200078208ff */
[----:B------:R-:W-:Y:S01]  /*6140*/  IMAD R55, R55, 0x8, R60 ;  /* 0x0000000837377824 */ /* 0x000fe200078e023c */
[-C--:B------:R-:W-:Y:S01]  /*6150*/  LEA.HI.X.SX32 R143, R50, R17.reuse, 0x1, P0 ;  /* 0x00000011328f7211 */ /* 0x080fe200000f0eff */
[----:B------:R-:W-:Y:S01]  /*6160*/  STL.64 [R1+0x110], R156 ;  /* 0x0001109c01007387 */ /* 0x000fe20000100a00 */
[----:B------:R-:W-:Y:S01]  /*6170*/  LEA R128, P0, R58, R210, 0x1 ;  /* 0x000000d23a807211 */ /* 0x000fe200078008ff */
[----:B------:R-:W-:Y:S01]  /*6180*/  IMAD R57, R54, 0x8, R55 ;  /* 0x0000000836397824 */ /* 0x000fe200078e0237 */
[-C--:B------:R-:W-:Y:S01]  /*6190*/  LEA.HI.X.SX32 R131, R61, R17.reuse, 0x1, P1 ;  /* 0x000000113d837211 */ /* 0x080fe200008f0eff */
[----:B------:R-:W3:Y:S01]  /*61a0*/  LDC R22, c[0x0][0x3d8] ;  /* 0x0000f600ff167b82 */ /* 0x000ee20000000800 */
[----:B------:R-:W-:-:S07]  /*61b0*/  LEA.HI.X.SX32 R129, R58, R17, 0x1, P0 ;  /* 0x000000113a817211 */ /* 0x000fce00000f0eff */
[----:B------:R-:W4:Y:S01]  /*61c0*/  LDC R27, c[0x0][0x3d8] ;  /* 0x0000f600ff1b7b82 */ /* 0x000f220000000800 */
[----:B------:R-:W-:-:S07]  /*61d0*/  LEA R52, R52, R57, 0x4 ;  /* 0x0000003934347211 */ /* 0x000fce00078e20ff */
[----:B------:R-:W5:Y:S01]  /*61e0*/  LDC R24, c[0x0][0x3d8] ;  /* 0x0000f600ff187b82 */ /* 0x000f620000000800 */
[-C--:B------:R-:W-:Y:S01]  /*61f0*/  LEA R126, P1, R53, R210.reuse, 0x1 ;  /* 0x000000d2357e7211 */ /* 0x080fe200078208ff */
[----:B------:R-:W-:Y:S01]  /*6200*/  IMAD R50, R51, 0x8, R52 ;  /* 0x0000000833327824 */ /* 0x000fe200078e0234 */
[----:B------:R-:W-:-:S05]  /*6210*/  LEA R124, P0, R47, R210, 0x1 ;  /* 0x000000d22f7c7211 */ /* 0x000fca00078008ff */
[----:B------:R-:W0:Y:S01]  /*6220*/  LDC R28, c[0x0][0x3d8] ;  /* 0x0000f600ff1c7b82 */ /* 0x000e220000000800 */
[-C--:B------:R-:W-:Y:S01]  /*6230*/  LEA.HI.X.SX32 R127, R53, R17.reuse, 0x1, P1 ;  /* 0x00000011357f7211 */ /* 0x080fe200008f0eff */
[----:B------:R-:W-:Y:S01]  /*6240*/  IMAD R49, R49, 0x8, R50 ;  /* 0x0000000831317824 */ /* 0x000fe200078e0232 */
[-C--:B------:R-:W-:Y:S01]  /*6250*/  LEA.HI.X.SX32 R125, R47, R17.reuse, 0x1, P0 ;  /* 0x000000112f7d7211 */ /* 0x080fe200000f0eff */
[----:B------:R-:W0:Y:S01]  /*6260*/  @!P3 SYNCS.CCTL.IV [UR9+0x18000] ;  /* 0x01800000ff00b9b1 */ /* 0x000e220008000009 */
[-C--:B------:R-:W-:Y:S01]  /*6270*/  LEA R122, P1, R60, R210.reuse, 0x1 ;  /* 0x000000d23c7a7211 */ /* 0x080fe200078208ff */
[----:B------:R-:W-:Y:S01]  /*6280*/  IMAD R47, R48, 0x10, R49 ;  /* 0x00000010302f7824 */ /* 0x000fe200078e0231 */
[CC--:B------:R-:W-:Y:S01]  /*6290*/  LEA R120, P0, R55.reuse, R210.reuse, 0x1 ;  /* 0x000000d237787211 */ /* 0x0c0fe200078008ff */
[----:B------:R-:W-:Y:S01]  /*62a0*/  NOP ;  /* 0x0000000000007918 */ /* 0x000fe20000000000 */
[-C--:B------:R-:W-:Y:S01]  /*62b0*/  LEA.HI.X.SX32 R123, R60, R17.reuse, 0x1, P1 ;  /* 0x000000113c7b7211 */ /* 0x080fe200008f0eff */
[----:B------:R-:W-:Y:S01]  /*62c0*/  IMAD R46, R46, 0x8, R47 ;  /* 0x000000082e2e7824 */ /* 0x000fe200078e022f */
[----:B------:R-:W-:Y:S01]  /*62d0*/  LEA.HI.X.SX32 R121, R55, R17, 0x1, P0 ;  /* 0x0000001137797211 */ /* 0x000fe200000f0eff */
[----:B------:R-:W0:Y:S01]  /*62e0*/  LDC R18, c[0x0][0x3d8] ;  /* 0x0000f600ff127b82 */ /* 0x000e220000000800 */
[-C--:B------:R-:W-:Y:S01]  /*62f0*/  LEA R118, P1, R57, R210.reuse, 0x1 ;  /* 0x000000d239767211 */ /* 0x080fe200078208ff */
[----:B------:R-:W-:Y:S01]  /*6300*/  IMAD R45, R45, 0x8, R46 ;  /* 0x000000082d2d7824 */ /* 0x000fe200078e022e */
[----:B------:R-:W-:-:S05]  /*6310*/  LEA R116, P0, R43, R210, 0x1 ;  /* 0x000000d22b747211 */ /* 0x000fca00078008ff */
[----:B------:R-:W0:Y:S01]  /*6320*/  LDC R33, c[0x0][0x3d8] ;  /* 0x0000f600ff217b82 */ /* 0x000e220000000800 */
[-C--:B------:R-:W-:Y:S01]  /*6330*/  LEA.HI.X.SX32 R119, R57, R17.reuse, 0x1, P1 ;  /* 0x0000001139777211 */ /* 0x080fe200008f0eff */
[----:B------:R-:W-:Y:S01]  /*6340*/  UIADD3 UR4, UPT, UPT, UR8, 0x120, URZ ;  /* 0x0000012008047890 */ /* 0x000fe2000fffe0ff */
[-C--:B------:R-:W-:Y:S01]  /*6350*/  LEA.HI.X.SX32 R117, R43, R17.reuse, 0x1, P0 ;  /* 0x000000112b757211 */ /* 0x080fe200000f0eff */
[----:B------:R-:W-:Y:S01]  /*6360*/  STL.64 [R1+0x108], R154 ;  /* 0x0001089a01007387 */ /* 0x000fe20000100a00 */
[-C--:B------:R-:W-:Y:S02]  /*6370*/  LEA R114, P1, R52, R210.reuse, 0x1 ;  /* 0x000000d234727211 */ /* 0x080fe400078208ff */
[----:B------:R-:W-:Y:S01]  /*6380*/  LEA R112, P0, R50, R210, 0x1 ;  /* 0x000000d232707211 */ /* 0x000fe200078008ff */
[----:B------:R-:W0:Y:S01]  /*6390*/  LDC R26, c[0x0][0x3d8] ;  /* 0x0000f600ff1a7b82 */ /* 0x000e220000000800 */
[-C--:B------:R-:W-:Y:S01]  /*63a0*/  LEA.HI.X.SX32 R115, R52, R17.reuse, 0x1, P1 ;  /* 0x0000001134737211 */ /* 0x080fe200008f0eff */
[----:B------:R-:W-:Y:S01]  /*63b0*/  STL.64 [R1+0x100], R152 ;  /* 0x0001009801007387 */ /* 0x000fe20000100a00 */
[----:B------:R-:W-:-:S02]  /*63c0*/  LEA.HI.X.SX32 R113, R50, R17, 0x1, P0 ;  /* 0x0000001132717211 */ /* 0x000fc400000f0eff */
[CC--:B------:R-:W-:Y:S01]  /*63d0*/  LEA R110, P1, R49.reuse, R210.reuse, 0x1 ;  /* 0x000000d2316e7211 */ /* 0x0c0fe200078208ff */
[----:B------:R-:W-:Y:S01]  /*63e0*/  STL.64 [R1+0xf8], R150 ;  /* 0x0000f89601007387 */ /* 0x000fe20000100a00 */
[-C--:B------:R-:W-:Y:S01]  /*63f0*/  LEA R108, P0, R42, R210.reuse, 0x1 ;  /* 0x000000d22a6c7211 */ /* 0x080fe200078008ff */
[----:B------:R-:W0:Y:S01]  /*6400*/  LDC R30, c[0x0][0x3d8] ;  /* 0x0000f600ff1e7b82 */ /* 0x000e220000000800 */
[----:B------:R-:W-:Y:S01]  /*6410*/  LEA R48, R44, R45, 0x4 ;  /* 0x0000002d2c307211 */ /* 0x000fe200078e20ff */
[----:B------:R-:W-:Y:S01]  /*6420*/  STL.64 [R1+0xf0], R148 ;  /* 0x0000f09401007387 */ /* 0x000fe20000100a00 */
[-C--:B------:R-:W-:Y:S02]  /*6430*/  LEA.HI.X.SX32 R111, R49, R17.reuse, 0x1, P1 ;  /* 0x00000011316f7211 */ /* 0x080fe400008f0eff */
[----:B------:R-:W-:Y:S01]  /*6440*/  LEA.HI.X.SX32 R109, R42, R17, 0x1, P0 ;  /* 0x000000112a6d7211 */ /* 0x000fe200000f0eff */
[----:B------:R-:W-:Y:S01]  /*6450*/  IMAD R50, R41, 0x8, R48 ;  /* 0x0000000829327824 */ /* 0x000fe200078e0230 */
[-C--:B------:R-:W-:Y:S01]  /*6460*/  LEA R106, P1, R47, R210.reuse, 0x1 ;  /* 0x000000d22f6a7211 */ /* 0x080fe200078208ff */
[----:B------:R-:W-:Y:S01]  /*6470*/  STL.64 [R1+0xe8], R146 ;  /* 0x0000e89201007387 */ /* 0x000fe20000100a00 */
[----:B------:R-:W-:-:S02]  /*6480*/  LEA R104, P0, R46, R210, 0x1 ;  /* 0x000000d22e687211 */ /* 0x000fc400078008ff */
[-C--:B------:R-:W-:Y:S01]  /*6490*/  LEA.HI.X.SX32 R107, R47, R17.reuse, 0x1, P1 ;  /* 0x000000112f6b7211 */ /* 0x080fe200008f0eff */
[----:B------:R-:W-:Y:S01]  /*64a0*/  STL.64 [R1+0xe0], R144 ;  /* 0x0000e09001007387 */ /* 0x000fe20000100a00 */
[----:B------:R-:W-:Y:S01]  /*64b0*/  LEA.HI.X.SX32 R105, R46, R17, 0x1, P0 ;  /* 0x000000112e697211 */ /* 0x000fe200000f0eff */
[----:B------:R-:W-:Y:S01]  /*64c0*/  IMAD R46, R39, 0x8, R50 ;  /* 0x00000008272e7824 */ /* 0x000fe200078e0232 */
[-C--:B------:R-:W-:Y:S02]  /*64d0*/  LEA R102, P1, R45, R210.reuse, 0x1 ;  /* 0x000000d22d667211 */ /* 0x080fe400078208ff */
[----:B------:R-:W-:Y:S01]  /*64e0*/  FMNMX R20, R20, R23, !PT ;  /* 0x0000001714147209 */ /* 0x000fe20007800000 */
[----:B------:R-:W-:Y:S01]  /*64f0*/  IMAD R44, R37, 0x10, R46 ;  /* 0x00000010252c7824 */ /* 0x000fe200078e022e */
[-C--:B------:R-:W-:Y:S01]  /*6500*/  LEA R100, P0, R35, R210.reuse, 0x1 ;  /* 0x000000d223647211 */ /* 0x080fe200078008ff */
[----:B------:R-:W0:Y:S01]  /*6510*/  LDC R23, c[0x0][0x3d8] ;  /* 0x0000f600ff177b82 */ /* 0x000e220000000800 */
[----:B------:R-:W-:Y:S01]  /*6520*/  LEA.HI.X.SX32 R103, R45, R17, 0x1, P1 ;  /* 0x000000112d677211 */ /* 0x000fe200008f0eff */
[----:B-1----:R-:W-:Y:S01]  /*6530*/  IMAD R42, R31, 0x8, R44 ;  /* 0x000000081f2a7824 */ /* 0x002fe200078e022c */
[----:B------:R-:W-:-:S02]  /*6540*/  LEA R98, P1, R48, R210, 0x1 ;  /* 0x000000d230627211 */ /* 0x000fc400078208ff */
[----:B------:R-:W-:Y:S01]  /*6550*/  PRMT R51, RZ, 0x7610, R51 ;  /* 0x00007610ff337816 */ /* 0x000fe20000000033 */
[----:B------:R-:W-:Y:S01]  /*6560*/  IMAD R29, R29, 0x8, R42 ;  /* 0x000000081d1d7824 */ /* 0x000fe200078e022a */
[----:B------:R-:W-:Y:S02]  /*6570*/  LEA.HI.X.SX32 R101, R35, R17, 0x1, P0 ;  /* 0x0000001123657211 */ /* 0x000fe400000f0eff */
[----:B------:R-:W-:Y:S02]  /*6580*/  PRMT R53, RZ, 0x7610, R53 ;  /* 0x00007610ff357816 */ /* 0x000fe40000000035 */
[----:B------:R-:W-:Y:S02]  /*6590*/  PRMT R54, RZ, 0x7610, R54 ;  /* 0x00007610ff367816 */ /* 0x000fe40000000036 */
[----:B------:R-:W-:Y:S02]  /*65a0*/  PRMT R55, RZ, 0x7610, R55 ;  /* 0x00007610ff377816 */ /* 0x000fe40000000037 */
[----:B------:R-:W-:-:S02]  /*65b0*/  PRMT R56, RZ, 0x7610, R56 ;  /* 0x00007610ff387816 */ /* 0x000fc40000000038 */
[----:B------:R-:W-:Y:S02]  /*65c0*/  PRMT R57, RZ, 0x7610, R57 ;  /* 0x00007610ff397816 */ /* 0x000fe40000000039 */
[----:B------:R-:W-:Y:S02]  /*65d0*/  PRMT R58, RZ, 0x7610, R58 ;  /* 0x00007610ff3a7816 */ /* 0x000fe4000000003a */
[----:B------:R-:W-:Y:S02]  /*65e0*/  PRMT R60, RZ, 0x7610, R60 ;  /* 0x00007610ff3c7816 */ /* 0x000fe4000000003c */
[----:B------:R-:W-:Y:S02]  /*65f0*/  PRMT R61, RZ, 0x7610, R61 ;  /* 0x00007610ff3d7816 */ /* 0x000fe4000000003d */
[----:B------:R-:W-:Y:S02]  /*6600*/  PRMT R70, RZ, 0x7610, R70 ;  /* 0x00007610ff467816 */ /* 0x000fe40000000046 */
[----:B------:R-:W-:-:S02]  /*6610*/  PRMT R71, RZ, 0x7610, R71 ;  /* 0x00007610ff477816 */ /* 0x000fc40000000047 */
[----:B------:R-:W-:Y:S02]  /*6620*/  PRMT R72, RZ, 0x7610, R72 ;  /* 0x00007610ff487816 */ /* 0x000fe40000000048 */
[----:B------:R-:W-:Y:S01]  /*6630*/  PRMT R73, RZ, 0x7610, R73 ;  /* 0x00007610ff497816 */ /* 0x000fe20000000049 */
[----:B------:R-:W-:Y:S01]  /*6640*/  VIADD R0, R0, UR4 ;  /* 0x0000000400007c36 */ /* 0x000fe20008000000 */
[-C--:B------:R-:W-:Y:S01]  /*6650*/  LEA R96, P0, R50, R210.reuse, 0x1 ;  /* 0x000000d232607211 */ /* 0x080fe200078008ff */
[----:B------:R-:W-:Y:S01]  /*6660*/  STL.64 [R1+0xd8], R142 ;  /* 0x0000d88e01007387 */ /* 0x000fe20000100a00 */
[-C--:B------:R-:W-:Y:S02]  /*6670*/  LEA.HI.X.SX32 R99, R48, R17.reuse, 0x1, P1 ;  /* 0x0000001130637211 */ /* 0x080fe400008f0eff */
[----:B------:R-:W-:Y:S01]  /*6680*/  LEA R94, P1, R46, R210, 0x1 ;  /* 0x000000d22e5e7211 */ /* 0x000fe200078208ff */
[----:B------:R-:W-:Y:S01]  /*6690*/  STL.64 [R1+0xd0], R130 ;  /* 0x0000d08201007387 */ /* 0x000fe20000100a00 */
[----:B------:R-:W-:-:S02]  /*66a0*/  LEA.HI.X.SX32 R97, R50, R17, 0x1, P0 ;  /* 0x0000001132617211 */ /* 0x000fc400000f0eff */
[CC--:B------:R-:W-:Y:S01]  /*66b0*/  LEA R92, P0, R25.reuse, R210.reuse, 0x1 ;  /* 0x000000d2195c7211 */ /* 0x0c0fe200078008ff */
[----:B------:R-:W-:Y:S01]  /*66c0*/  STL.64 [R1+0xc8], R128 ;  /* 0x0000c88001007387 */ /* 0x000fe20000100a00 */
[-C--:B------:R-:W-:Y:S02]  /*66d0*/  LEA.HI.X.SX32 R95, R46, R17.reuse, 0x1, P1 ;  /* 0x000000112e5f7211 */ /* 0x080fe400008f0eff */
[-C--:B------:R-:W-:Y:S01]  /*66e0*/  LEA R90, P1, R44, R210.reuse, 0x1 ;  /* 0x000000d22c5a7211 */ /* 0x080fe200078208ff */
[----:B------:R-:W-:Y:S01]  /*66f0*/  STL.64 [R1+0xc0], R126 ;  /* 0x0000c07e01007387 */ /* 0x000fe20000100a00 */
[----:B------:R-:W-:Y:S02]  /*6700*/  LEA.HI.X.SX32 R93, R25, R17, 0x1, P0 ;  /* 0x00000011195d7211 */ /* 0x000fe400000f0eff */
[----:B------:R-:W-:Y:S01]  /*6710*/  LEA R25, R40, R29, 0x4 ;  /* 0x0000001d28197211 */ /* 0x000fe200078e20ff */
[----:B------:R-:W-:Y:S01]  /*6720*/  STL.64 [R1+0xb8], R124 ;  /* 0x0000b87c01007387 */ /* 0x000fe20000100a00 */
[----:B------:R-:W-:-:S02]  /*6730*/  LEA R88, P0, R42, R210, 0x1 ;  /* 0x000000d22a587211 */ /* 0x000fc400078008ff */
[-C--:B------:R-:W-:Y:S01]  /*6740*/  LEA.HI.X.SX32 R91, R44, R17.reuse, 0x1, P1 ;  /* 0x000000112c5b7211 */ /* 0x080fe200008f0eff */
[----:B------:R-:W-:Y:S01]  /*6750*/  IMAD R31, R38, 0x8, R25 ;  /* 0x00000008261f7824 */ /* 0x000fe200078e0219 */
[CC--:B------:R-:W-:Y:S01]  /*6760*/  LEA R86, P1, R29.reuse, R210.reuse, 0x1 ;  /* 0x000000d21d567211 */ /* 0x0c0fe200078208ff */
[----:B------:R-:W-:Y:S01]  /*6770*/  STL.64 [R1+0xb0], R122 ;  /* 0x0000b07a01007387 */ /* 0x000fe20000100a00 */
[-C--:B------:R-:W-:Y:S02]  /*6780*/  LEA.HI.X.SX32 R89, R42, R17.reuse, 0x1, P0 ;  /* 0x000000112a597211 */ /* 0x080fe400000f0eff */
[-C--:B------:R-:W-:Y:S01]  /*6790*/  LEA R84, P0, R34, R210.reuse, 0x1 ;  /* 0x000000d222547211 */ /* 0x080fe200078008ff */
[----:B------:R-:W-:Y:S01]  /*67a0*/  STL.64 [R1+0xa8], R120 ;  /* 0x0000a87801007387 */ /* 0x000fe20000100a00 */
[-C--:B------:R-:W-:Y:S01]  /*67b0*/  LEA.HI.X.SX32 R87, R29, R17.reuse, 0x1, P1 ;  /* 0x000000111d577211 */ /* 0x080fe200008f0eff */
[----:B--2---:R-:W-:Y:S01]  /*67c0*/  IMAD R29, R36, 0x8, R31 ;  /* 0x00000008241d7824 */ /* 0x004fe200078e021f */
[----:B------:R-:W-:Y:S01]  /*67d0*/  LEA R82, P1, R25, R210, 0x1 ;  /* 0x000000d219527211 */ /* 0x000fe200078208ff */
[----:B------:R-:W-:Y:S01]  /*67e0*/  STL.64 [R1+0xa0], R118 ;  /* 0x0000a07601007387 */ /* 0x000fe20000100a00 */
[----:B------:R-:W-:-:S02]  /*67f0*/  LEA.HI.X.SX32 R85, R34, R17, 0x1, P0 ;  /* 0x0000001122557211 */ /* 0x000fc400000f0eff */
[-C--:B------:R-:W-:Y:S01]  /*6800*/  LEA R80, P0, R31, R210.reuse, 0x1 ;  /* 0x000000d21f507211 */ /* 0x080fe200078008ff */
[----:B------:R-:W-:Y:S01]  /*6810*/  STL.64 [R1+0x98], R116 ;  /* 0x0000987401007387 */ /* 0x000fe20000100a00 */
[-C--:B------:R-:W-:Y:S01]  /*6820*/  LEA.HI.X.SX32 R83, R25, R17.reuse, 0x1, P1 ;  /* 0x0000001119537211 */ /* 0x080fe200008f0eff */
[----:B0-----:R-:W-:Y:S01]  /*6830*/  IMAD R25, R32, 0x10, R29 ;  /* 0x0000001020197824 */ /* 0x001fe200078e021d */
[-C--:B------:R-:W-:Y:S01]  /*6840*/  LEA R78, P1, R29, R210.reuse, 0x1 ;  /* 0x000000d21d4e7211 */ /* 0x080fe200078208ff */
[----:B------:R-:W-:Y:S01]  /*6850*/  STL.64 [R1+0x90], R114 ;  /* 0x0000907201007387 */ /* 0x000fe20000100a00 */
[-C--:B------:R-:W-:Y:S01]  /*6860*/  LEA.HI.X.SX32 R81, R31, R17.reuse, 0x1, P0 ;  /* 0x000000111f517211 */ /* 0x080fe200000f0eff */
[----:B---3--:R-:W-:Y:S01]  /*6870*/  IMAD R22, R22, 0x8, R25 ;  /* 0x0000000816167824 */ /* 0x008fe200078e0219 */
[----:B------:R-:W-:Y:S01]  /*6880*/  LEA R250, P0, R21, R210, 0x1 ;  /* 0x000000d215fa7211 */ /* 0x000fe200078008ff */
[----:B------:R-:W-:Y:S01]  /*6890*/  STL.64 [R1+0x88], R112 ;  /* 0x0000887001007387 */ /* 0x000fe20000100a00 */
[----:B------:R-:W-:-:S02]  /*68a0*/  LEA.HI.X.SX32 R79, R29, R17, 0x1, P1 ;  /* 0x000000111d4f7211 */ /* 0x000fc400008f0eff */
[-C--:B------:R-:W-:Y:S01]  /*68b0*/  LEA R248, P1, R25, R210.reuse, 0x1 ;  /* 0x000000d219f87211 */ /* 0x080fe200078208ff */
[----:B------:R-:W-:Y:S01]  /*68c0*/  STL.64 [R1+0x80], R110 ;  /* 0x0000806e01007387 */ /* 0x000fe20000100a00 */
[-C--:B------:R-:W-:Y:S01]  /*68d0*/  LEA.HI.X.SX32 R251, R21, R17.reuse, 0x1, P0 ;  /* 0x0000001115fb7211 */ /* 0x080fe200000f0eff */
[----:B----4-:R-:W-:Y:S01]  /*68e0*/  IMAD R21, R27, 0x8, R22 ;  /* 0x000000081b157824 */ /* 0x010fe200078e0216 */
[-C--:B------:R-:W-:Y:S01]  /*68f0*/  LEA R246, P0, R22, R210.reuse, 0x1 ;  /* 0x000000d216f67211 */ /* 0x080fe200078008ff */
[----:B------:R-:W0:Y:S01]  /*6900*/  LDC R27, c[0x0][0x3d8] ;  /* 0x0000f600ff1b7b82 */ /* 0x000e220000000800 */
[-C--:B------:R-:W-:Y:S01]  /*6910*/  LEA.HI.X.SX32 R249, R25, R17.reuse, 0x1, P1 ;  /* 0x0000001119f97211 */ /* 0x080fe200008f0eff */
[----:B------:R-:W-:Y:S01]  /*6920*/  STL.64 [R1+0x78], R108 ;  /* 0x0000786c01007387 */ /* 0x000fe20000100a00 */
[----:B------:R-:W-:Y:S02]  /*6930*/  LEA R242, P1, R14, R210, 0x1 ;  /* 0x000000d20ef27211 */ /* 0x000fe400078208ff */
[-C--:B------:R-:W-:Y:S01]  /*6940*/  LEA.HI.X.SX32 R247, R22, R17.reuse, 0x1, P0 ;  /* 0x0000001116f77211 */ /* 0x080fe200000f0eff */
[----:B------:R-:W-:Y:S01]  /*6950*/  STL.64 [R1+0x70], R106 ;  /* 0x0000706a01007387 */ /* 0x000fe20000100a00 */
[----:B------:R-:W-:Y:S01]  /*6960*/  LOP3.LUT R22, R77, 0xff, RZ, 0xc0, !PT ;  /* 0x000000ff4d167812 */ /* 0x000fe200078ec0ff */
[----:B------:R-:W1:Y:S01]  /*6970*/  LDC R25, c[0x0][0x3d8] ;  /* 0x0000f600ff197b82 */ /* 0x000e620000000800 */
[----:B------:R-:W-:Y:S01]  /*6980*/  LEA.HI.X.SX32 R243, R14, R17, 0x1, P1 ;  /* 0x000000110ef37211 */ /* 0x000fe200008f0eff */
[----:B------:R-:W-:Y:S01]  /*6990*/  STL.64 [R1+0x68], R104 ;  /* 0x0000686801007387 */ /* 0x000fe20000100a00 */
[----:B------:R-:W-:-:S02]  /*69a0*/  LEA.HI R14, R22, R16, RZ, 0x19 ;  /* 0x00000010160e7211 */ /* 0x000fc400078fc8ff */
[----:B------:R-:W-:Y:S01]  /*69b0*/  LEA R18, R18, R21, 0x4 ;  /* 0x0000001512127211 */ /* 0x000fe200078e20ff */
[----:B------:R-:W-:Y:S01]  /*69c0*/  STL.64 [R1+0x60], R102 ;  /* 0x0000606601007387 */ /* 0x000fe20000100a00 */
[----:B------:R-:W-:Y:S02]  /*69d0*/  LEA R14, R14, UR9, 0x2 ;  /* 0x000000090e0e7c11 */ /* 0x000fe4000f8e10ff */
[-C--:B------:R-:W-:Y:S01]  /*69e0*/  LEA R244, P0, R21, R210.reuse, 0x1 ;  /* 0x000000d215f47211 */ /* 0x080fe200078008ff */
[----:B------:R-:W-:Y:S01]  /*69f0*/  IMAD R23, R23, 0x8, R18 ;  /* 0x0000000817177824 */ /* 0x000fe200078e0212 */
[----:B------:R-:W-:Y:S01]  /*6a00*/  PRMT R29, RZ, 0x7610, R29 ;  /* 0x00007610ff1d7816 */ /* 0x000fe2000000001d */
[----:B------:R2:W-:Y:S01]  /*6a10*/  @!P2 STS [R14+0x10000], R20 ;  /* 0x010000140e00a388 */ /* 0x0005e20000000800 */
[----:B------:R-:W-:Y:S01]  /*6a20*/  LEA.HI.X.SX32 R245, R21, R17, 0x1, P0 ;  /* 0x0000001115f57211 */ /* 0x000fe200000f0eff */
[----:B-----5:R-:W-:Y:S01]  /*6a30*/  IMAD R21, R24, 0x8, R23 ;  /* 0x0000000818157824 */ /* 0x020fe200078e0217 */
[-C--:B------:R-:W-:Y:S01]  /*6a40*/  LEA R240, P0, R18, R210.reuse, 0x1 ;  /* 0x000000d212f07211 */ /* 0x080fe200078008ff */
[----:B------:R-:W-:Y:S01]  /*6a50*/  BAR.SYNC.DEFER_BLOCKING 0x0 ;  /* 0x0000000000007b1d */ /* 0x000fe20000010000 */
[----:B------:R-:W-:-:S02]  /*6a60*/  LEA R238, P1, R23, R210, 0x1 ;  /* 0x000000d217ee7211 */ /* 0x000fc400078208ff */
[----:B------:R-:W-:Y:S01]  /*6a70*/  LEA.HI.X.SX32 R241, R18, R17, 0x1, P0 ;  /* 0x0000001112f17211 */ /* 0x000fe200000f0eff */
[----:B------:R-:W-:Y:S01]  /*6a80*/  IMAD R18, R26, 0x10, R21 ;  /* 0x000000101a127824 */ /* 0x000fe200078e0215 */
[----:B------:R-:W-:-:S03]  /*6a90*/  LEA R236, P0, R21, R210, 0x1 ;  /* 0x000000d215ec7211 */ /* 0x000fc600078008ff */
[----:B------:R-:W3:Y:S01]  /*6aa0*/  LDC R24, c[0x0][0x3d8] ;  /* 0x0000f600ff187b82 */ /* 0x000ee20000000800 */
[-C--:B------:R-:W-:Y:S01]  /*6ab0*/  LEA.HI.X.SX32 R239, R23, R17.reuse, 0x1, P1 ;  /* 0x0000001117ef7211 */ /* 0x080fe200008f0eff */
[----:B--2---:R-:W-:Y:S01]  /*6ac0*/  IMAD R20, R28, 0x8, R18 ;  /* 0x000000081c147824 */ /* 0x004fe200078e0212 */
[-C--:B------:R-:W-:Y:S01]  /*6ad0*/  LEA.HI.X.SX32 R237, R21, R17.reuse, 0x1, P0 ;  /* 0x0000001115ed7211 */ /* 0x080fe200000f0eff */
[----:B------:R-:W-:Y:S01]  /*6ae0*/  STL.64 [R1+0x58], R100 ;  /* 0x0000586401007387 */ /* 0x000fe20000100a00 */
[----:B------:R-:W-:Y:S02]  /*6af0*/  ISETP.GE.U32.AND P1, PT, R22, 0x80, PT ;  /* 0x000000801600780c */ /* 0x000fe40003f26070 */
[C---:B------:R-:W-:Y:S01]  /*6b00*/  LEA R234, P0, R15.reuse, R210, 0x1 ;  /* 0x000000d20fea7211 */ /* 0x040fe200078008ff */
[----:B------:R-:W2:Y:S01]  /*6b10*/  LDC R21, c[0x0][0x3d8] ;  /* 0x0000f600ff157b82 */ /* 0x000ea20000000800 */
[----:B------:R-:W-:Y:S01]  /*6b20*/  PRMT R31, RZ, 0x7610, R31 ;  /* 0x00007610ff1f7816 */ /* 0x000fe2000000001f */
[----:B------:R-:W-:Y:S01]  /*6b30*/  STL.64 [R1+0x50], R98 ;  /* 0x0000506201007387 */ /* 0x000fe20000100a00 */
[----:B------:R-:W-:-:S02]  /*6b40*/  LEA.HI.X.SX32 R235, R15, R17, 0x1, P0 ;  /* 0x000000110feb7211 */ /* 0x000fc400000f0eff */
[-C--:B------:R-:W-:Y:S01]  /*6b50*/  LEA R232, P0, R18, R210.reuse, 0x1 ;  /* 0x000000d212e87211 */ /* 0x080fe200078008ff */
[----:B------:R-:W-:Y:S01]  /*6b60*/  STL.64 [R1+0x48], R96 ;  /* 0x0000486001007387 */ /* 0x000fe20000100a00 */
[----:B------:R-:W-:Y:S01]  /*6b70*/  LEA R15, R22, UR9, 0x2 ;  /* 0x00000009160f7c11 */ /* 0x000fe2000f8e10ff */
[----:B------:R-:W4:Y:S01]  /*6b80*/  LDC R23, c[0x0][0x3d8] ;  /* 0x0000f600ff177b82 */ /* 0x000f220000000800 */
[-C--:B------:R-:W-:Y:S01]  /*6b90*/  LEA.HI.X.SX32 R233, R18, R17.reuse, 0x1, P0 ;  /* 0x0000001112e97211 */ /* 0x080fe200000f0eff */
[----:B------:R-:W-:Y:S01]  /*6ba0*/  IMAD R18, R30, 0x8, R20 ;  /* 0x000000081e127824 */ /* 0x000fe200078e0214 */
[CC--:B------:R-:W-:Y:S01]  /*6bb0*/  LEA R230, P0, R20.reuse, R210.reuse, 0x1 ;  /* 0x000000d214e67211 */ /* 0x0c0fe200078008ff */
[----:B------:R-:W5:Y:S01]  /*6bc0*/  @!P1 LDS R12, [R15+0x10000] ;  /* 0x010000000f0c9984 */ /* 0x000f620000000800 */
[----:B------:R-:W-:Y:S02]  /*6bd0*/  PRMT R30, RZ, 0x7610, R30 ;  /* 0x00007610ff1e7816 */ /* 0x000fe4000000001e */
[----:B------:R-:W-:Y:S01]  /*6be0*/  LEA.HI.X.SX32 R231, R20, R17, 0x1, P0 ;  /* 0x0000001114e77211 */ /* 0x000fe200000f0eff */
[----:B------:R-:W0:Y:S01]  /*6bf0*/  LDC R26, c[0x0][0x3d8] ;  /* 0x0000f600ff1a7b82 */ /* 0x000e220000000800 */
[----:B------:R-:W-:Y:S01]  /*6c00*/  LEA R228, P0, R18, R210, 0x1 ;  /* 0x000000d212e47211 */ /* 0x000fe200078008ff */
[----:B------:R-:W-:Y:S01]  /*6c10*/  STL.64 [R1+0x40], R94 ;  /* 0x0000405e01007387 */ /* 0x000fe20000100a00 */
[----:B------:R-:W-:-:S02]  /*6c20*/  PRMT R32, RZ, 0x7610, R32 ;  /* 0x00007610ff207816 */ /* 0x000fc40000000020 */
[-C--:B------:R-:W-:Y:S01]  /*6c30*/  LEA.HI.X.SX32 R229, R18, R17.reuse, 0x1, P0 ;  /* 0x0000001112e57211 */ /* 0x080fe200000f0eff */
[----:B------:R-:W-:Y:S01]  /*6c40*/  STL.64 [R1+0x38], R92 ;  /* 0x0000385c01007387 */ /* 0x000fe20000100a00 */
[----:B------:R-:W-:Y:S01]  /*6c50*/  LEA R226, P0, R19, R210, 0x1 ;  /* 0x000000d213e27211 */ /* 0x000fe200078008ff */
[----:B------:R-:W0:Y:S01]  /*6c60*/  LDC R28, c[0x0][0x3d8] ;  /* 0x0000f600ff1c7b82 */ /* 0x000e220000000800 */
[----:B------:R-:W-:Y:S01]  /*6c70*/  LEA R18, R33, R18, 0x4 ;  /* 0x0000001221127211 */ /* 0x000fe200078e20ff */
[----:B------:R-:W-:Y:S01]  /*6c80*/  STL.64 [R1+0x30], R90 ;  /* 0x0000305a01007387 */ /* 0x000fe20000100a00 */
[-C--:B------:R-:W-:Y:S01]  /*6c90*/  LEA.HI.X.SX32 R227, R19, R17.reuse, 0x1, P0 ;  /* 0x0000001113e37211 */ /* 0x080fe200000f0eff */
[----:B------:R-:W-:Y:S01]  /*6ca0*/  VIADD R19, R140, 0x1d8 ;  /* 0x000001d88c137836 */ /* 0x000fe20000000000 */
[C---:B------:R-:W-:Y:S01]  /*6cb0*/  LEA R224, P0, R18.reuse, R210, 0x1 ;  /* 0x000000d212e07211 */ /* 0x040fe200078008ff */
[----:B--2---:R-:W-:Y:S01]  /*6cc0*/  IMAD R20, R21, 0x8, R18 ;  /* 0x0000000815147824 */ /* 0x004fe200078e0212 */
[----:B------:R-:W-:Y:S01]  /*6cd0*/  PRMT R33, RZ, 0x7610, R33 ;  /* 0x00007610ff217816 */ /* 0x000fe20000000021 */
[----:B---3--:R-:W-:Y:S01]  /*6ce0*/  IMAD R19, R19, R24, RZ ;  /* 0x0000001813137224 */ /* 0x008fe200078e02ff */
[----:B------:R-:W-:Y:S01]  /*6cf0*/  LEA.HI.X.SX32 R225, R18, R17, 0x1, P0 ;  /* 0x0000001112e17211 */ /* 0x000fe200000f0eff */
[----:B----4-:R-:W-:Y:S01]  /*6d00*/  IMAD R18, R23, 0x8, R20 ;  /* 0x0000000817127824 */ /* 0x010fe200078e0214 */
[----:B------:R-:W-:Y:S01]  /*6d10*/  LEA R222, P0, R20, R210, 0x1 ;  /* 0x000000d214de7211 */ /* 0x000fe200078008ff */
[----:B------:R-:W-:Y:S01]  /*6d20*/  STL.64 [R1+0x28], R88 ;  /* 0x0000285801007387 */ /* 0x000fe20000100a00 */
[----:B------:R-:W-:-:S02]  /*6d30*/  PRMT R23, RZ, 0x7610, R23 ;  /* 0x00007610ff177816 */ /* 0x000fc40000000017 */
[-C--:B------:R-:W-:Y:S01]  /*6d40*/  LEA.HI.X.SX32 R223, R20, R17.reuse, 0x1, P0 ;  /* 0x0000001114df7211 */ /* 0x080fe200000f0eff */
[----:B------:R-:W-:Y:S01]  /*6d50*/  STL.64 [R1+0x20], R86 ;  /* 0x0000205601007387 */ /* 0x000fe20000100a00 */
[CC--:B------:R-:W-:Y:S02]  /*6d60*/  LEA R220, P0, R18.reuse, R210.reuse, 0x1 ;  /* 0x000000d212dc7211 */ /* 0x0c0fe400078008ff */
[----:B------:R-:W-:Y:S01]  /*6d70*/  PRMT R24, RZ, 0x7610, R24 ;  /* 0x00007610ff187816 */ /* 0x000fe20000000018 */
[----:B------:R-:W-:Y:S01]  /*6d80*/  STL.64 [R1+0x18], R84 ;  /* 0x0000185401007387 */ /* 0x000fe20000100a00 */
[-C--:B------:R-:W-:Y:S01]  /*6d90*/  LEA.HI.X.SX32 R221, R18, R17.reuse, 0x1, P0 ;  /* 0x0000001112dd7211 */ /* 0x080fe200000f0eff */
[----:B-1----:R-:W-:Y:S01]  /*6da0*/  IMAD R18, R25, 0x10, R18 ;  /* 0x0000001019127824 */ /* 0x002fe200078e0212 */
[CC--:B------:R-:W-:Y:S01]  /*6db0*/  LEA R218, P0, R19.reuse, R210.reuse, 0x1 ;  /* 0x000000d213da7211 */ /* 0x0c0fe200078008ff */
[----:B------:R-:W-:Y:S01]  /*6dc0*/  STL.64 [R1+0x10], R82 ;  /* 0x0000105201007387 */ /* 0x000fe20000100a00 */
[----:B------:R-:W-:Y:S01]  /*6dd0*/  PRMT R25, RZ, 0x7610, R25 ;  /* 0x00007610ff197816 */ /* 0x000fe20000000019 */
[----:B0-----:R-:W-:Y:S01]  /*6de0*/  IMAD R21, R26, 0x8, R18 ;  /* 0x000000081a157824 */ /* 0x001fe200078e0212 */
[-C--:B------:R-:W-:Y:S01]  /*6df0*/  LEA.HI.X.SX32 R219, R19, R17.reuse, 0x1, P0 ;  /* 0x0000001113db7211 */ /* 0x080fe200000f0eff */
[----:B------:R-:W-:Y:S01]  /*6e00*/  STL.64 [R1+0x8], R80 ;  /* 0x0000085001007387 */ /* 0x000fe20000100a00 */
[----:B------:R-:W-:Y:S01]  /*6e10*/  LEA R216, P0, R18, R210, 0x1 ;  /* 0x000000d212d87211 */ /* 0x000fe200078008ff */
[----:B------:R-:W-:Y:S01]  /*6e20*/  IMAD R20, R27, 0x8, R21 ;  /* 0x000000081b147824 */ /* 0x000fe200078e0215 */
[----:B------:R-:W-:Y:S01]  /*6e30*/  IADD3 R19, PT, PT, R140, 0x1f8, RZ ;  /* 0x000001f88c137810 */ /* 0x000fe20007ffe0ff */
[----:B------:R-:W-:Y:S01]  /*6e40*/  STL.64 [R1], R78 ;  /* 0x0000004e01007387 */ /* 0x000fe20000100a00 */
[----:B------:R-:W-:-:S02]  /*6e50*/  LEA.HI.X.SX32 R217, R18, R17, 0x1, P0 ;  /* 0x0000001112d97211 */ /* 0x000fc400000f0eff */
[----:B------:R-:W-:Y:S01]  /*6e60*/  LEA R214, P0, R21, R210, 0x1 ;  /* 0x000000d215d67211 */ /* 0x000fe200078008ff */
[----:B------:R-:W-:Y:S01]  /*6e70*/  IMAD R18, R19, R28, RZ ;  /* 0x0000001c13127224 */ /* 0x000fe200078e02ff */
[----:B------:R-:W-:Y:S01]  /*6e80*/  PRMT R26, RZ, 0x7610, R26 ;  /* 0x00007610ff1a7816 */ /* 0x000fe2000000001a */
[----:B-----5:R-:W0:Y:S01]  /*6e90*/  SHFL.BFLY PT, R19, R12, 0x1, 0x1f ;  /* 0x0c201f000c137f89 */ /* 0x020e2200000e0000 */
[-C--:B------:R-:W-:Y:S02]  /*6ea0*/  LEA.HI.X.SX32 R215, R21, R17.reuse, 0x1, P0 ;  /* 0x0000001115d77211 */ /* 0x080fe400000f0eff */
[C---:B------:R-:W-:Y:S02]  /*6eb0*/  LEA R212, P0, R20.reuse, R210, 0x1 ;  /* 0x000000d214d47211 */ /* 0x040fe400078008ff */
[----:B------:R-:W-:Y:S02]  /*6ec0*/  PRMT R21, RZ, 0x7610, R21 ;  /* 0x00007610ff157816 */ /* 0x000fe40000000015 */
[----:B------:R-:W-:-:S02]  /*6ed0*/  LEA.HI.X.SX32 R213, R20, R17, 0x1, P0 ;  /* 0x0000001114d57211 */ /* 0x000fc400000f0eff */
[C---:B------:R-:W-:Y:S02]  /*6ee0*/  LEA R210, P0, R18.reuse, R210, 0x1 ;  /* 0x000000d212d27211 */ /* 0x040fe400078008ff */
[----:B------:R-:W-:Y:S02]  /*6ef0*/  PRMT R20, RZ, 0x7610, R20 ;  /* 0x00007610ff147816 */ /* 0x000fe40000000014 */
[----:B------:R-:W-:Y:S02]  /*6f00*/  LEA.HI.X.SX32 R211, R18, R17, 0x1, P0 ;  /* 0x0000001112d37211 */ /* 0x000fe400000f0eff */
[----:B------:R-:W-:Y:S02]  /*6f10*/  LOP3.LUT P0, RZ, R77, 0x1, RZ, 0xc0, !PT ;  /* 0x000000014dff7812 */ /* 0x000fe4000780c0ff */
[----:B------:R-:W-:Y:S02]  /*6f20*/  PRMT R18, RZ, 0x7610, R18 ;  /* 0x00007610ff127816 */ /* 0x000fe40000000012 */
[----:B------:R-:W-:-:S02]  /*6f30*/  ISETP.LT.U32.AND P0, PT, R22, 0x80, !P0 ;  /* 0x000000801600780c */ /* 0x000fc40004701070 */
[----:B------:R-:W-:Y:S02]  /*6f40*/  PRMT R22, RZ, 0x7610, R22 ;  /* 0x00007610ff167816 */ /* 0x000fe40000000016 */
[----:B------:R-:W-:Y:S02]  /*6f50*/  PRMT R27, RZ, 0x7610, R27 ;  /* 0x00007610ff1b7816 */ /* 0x000fe4000000001b */
[----:B0-----:R-:W-:Y:S02]  /*6f60*/  FMNMX R19, R12, R19, !PT ;  /* 0x000000130c137209 */ /* 0x001fe40007800000 */
[----:B------:R-:W-:Y:S02]  /*6f70*/  LEA R12, R16, UR9, 0x2 ;  /* 0x00000009100c7c11 */ /* 0x000fe4000f8e10ff */
[----:B------:R-:W-:Y:S02]  /*6f80*/  PRMT R28, RZ, 0x7610, R28 ;  /* 0x00007610ff1c7816 */ /* 0x000fe4000000001c */
[----:B------:R-:W-:Y:S01]  /*6f90*/  PRMT R34, RZ, 0x7610, R34 ;  /* 0x00007610ff227816 */ /* 0x000fe20000000022 */
[----:B------:R0:W-:Y:S01]  /*6fa0*/  @P0 STS [R15+0x10000], R19 ;  /* 0x010000130f000388 */ /* 0x0001e20000000800 */
[----:B------:R-:W-:-:S02]  /*6fb0*/  PRMT R35, RZ, 0x7610, R35 ;  /* 0x00007610ff237816 */ /* 0x000fc40000000023 */
[----:B------:R-:W-:Y:S01]  /*6fc0*/  PRMT R36, RZ, 0x7610, R36 ;  /* 0x00007610ff247816 */ /* 0x000fe20000000024 */
[----:B------:R-:W-:Y:S01]  /*6fd0*/  BAR.SYNC.DEFER_BLOCKING 0x0 ;  /* 0x0000000000007b1d */ /* 0x000fe20000010000 */
[----:B------:R-:W-:Y:S02]  /*6fe0*/  PRMT R37, RZ, 0x7610, R37 ;  /* 0x00007610ff257816 */ /* 0x000fe40000000025 */
[----:B------:R-:W-:Y:S02]  /*6ff0*/  PRMT R38, RZ, 0x7610, R38 ;  /* 0x00007610ff267816 */ /* 0x000fe40000000026 */
[----:B------:R-:W-:Y:S02]  /*7000*/  PRMT R39, RZ, 0x7610, R39 ;  /* 0x00007610ff277816 */ /* 0x000fe40000000027 */
[----:B0-----:R-:W-:Y:S02]  /*7010*/  PRMT R19, RZ, 0x7610, R19 ;  /* 0x00007610ff137816 */ /* 0x001fe40000000013 */
[----:B------:R-:W-:-:S02]  /*7020*/  PRMT R40, RZ, 0x7610, R40 ;  /* 0x00007610ff287816 */ /* 0x000fc40000000028 */
[----:B------:R-:W-:Y:S02]  /*7030*/  PRMT R41, RZ, 0x7610, R41 ;  /* 0x00007610ff297816 */ /* 0x000fe40000000029 */
[----:B------:R-:W-:Y:S02]  /*7040*/  PRMT R42, RZ, 0x7610, R42 ;  /* 0x00007610ff2a7816 */ /* 0x000fe4000000002a */
[----:B------:R-:W-:Y:S02]  /*7050*/  PRMT R43, RZ, 0x7610, R43 ;  /* 0x00007610ff2b7816 */ /* 0x000fe4000000002b */
[----:B------:R-:W-:Y:S02]  /*7060*/  PRMT R44, RZ, 0x7610, R44 ;  /* 0x00007610ff2c7816 */ /* 0x000fe4000000002c */
[----:B------:R-:W-:Y:S02]  /*7070*/  PRMT R45, RZ, 0x7610, R45 ;  /* 0x00007610ff2d7816 */ /* 0x000fe4000000002d */
[----:B------:R-:W-:-:S02]  /*7080*/  PRMT R46, RZ, 0x7610, R46 ;  /* 0x00007610ff2e7816 */ /* 0x000fc4000000002e */
[----:B------:R-:W-:Y:S01]  /*7090*/  PRMT R47, RZ, 0x7610, R47 ;  /* 0x00007610ff2f7816 */ /* 0x000fe2000000002f */
[----:B------:R-:W0:Y:S01]  /*70a0*/  LDS R133, [R12+0x10000] ;  /* 0x010000000c857984 */ /* 0x000e220000000800 */
[----:B------:R-:W-:Y:S02]  /*70b0*/  PRMT R48, RZ, 0x7610, R48 ;  /* 0x00007610ff307816 */ /* 0x000fe40000000030 */
[----:B------:R-:W-:Y:S01]  /*70c0*/  PRMT R49, RZ, 0x7610, R49 ;  /* 0x00007610ff317816 */ /* 0x000fe20000000031 */
[----:B------:R-:W-:Y:S01]  /*70d0*/  BAR.SYNC.DEFER_BLOCKING 0x0 ;  /* 0x0000000000007b1d */ /* 0x000fe20000010000 */
[----:B------:R-:W-:Y:S02]  /*70e0*/  PRMT R50, RZ, 0x7610, R50 ;  /* 0x00007610ff327816 */ /* 0x000fe40000000032 */
[----:B------:R-:W-:Y:S02]  /*70f0*/  PRMT R52, RZ, 0x7610, R52 ;  /* 0x00007610ff347816 */ /* 0x000fe40000000034 */
[----:B0-----:R-:W-:-:S05]  /*7100*/  FMNMX R133, R133, -INF , !PT ;  /* 0xff80000085857809 */ /* 0x001fca0007800000 */
[-CC-:B------:R-:W-:Y:S01]  /*7110*/  FFMA R4, R4, R13.reuse, -R133.reuse ;  /* 0x0000000d04047223 */ /* 0x180fe20000000885 */
[-CC-:B------:R-:W-:Y:S01]  /*7120*/  FFMA R5, R5, R13.reuse, -R133.reuse ;  /* 0x0000000d05057223 */ /* 0x180fe20000000885 */
[-CC-:B------:R-:W-:Y:S01]  /*7130*/  FFMA R6, R6, R13.reuse, -R133.reuse ;  /* 0x0000000d06067223 */ /* 0x180fe20000000885 */
[-CC-:B------:R-:W-:Y:S01]  /*7140*/  FFMA R7, R7, R13.reuse, -R133.reuse ;  /* 0x0000000d07077223 */ /* 0x180fe20000000885 */
[----:B------:R-:W-:Y:S01]  /*7150*/  FMUL R4, R4, 1.4426950216293334961 ;  /* 0x3fb8aa3b04047820 */ /* 0x000fe20000400000 */
[----:B------:R-:W-:Y:S01]  /*7160*/  FMUL R5, R5, 1.4426950216293334961 ;  /* 0x3fb8aa3b05057820 */ /* 0x000fe20000400000 */
[----:B------:R-:W-:Y:S01]  /*7170*/  FMUL R6, R6, 1.4426950216293334961 ;  /* 0x3fb8aa3b06067820 */ /* 0x000fe20000400000 */
[----:B------:R-:W-:Y:S01]  /*7180*/  FMUL R7, R7, 1.4426950216293334961 ;  /* 0x3fb8aa3b07077820 */ /* 0x000fe20000400000 */
[-CC-:B------:R-:W-:Y:S01]  /*7190*/  FFMA R8, R8, R13.reuse, -R133.reuse ;  /* 0x0000000d08087223 */ /* 0x180fe20000000885 */
[-CC-:B------:R-:W-:Y:S01]  /*71a0*/  FFMA R9, R9, R13.reuse, -R133.reuse ;  /* 0x0000000d09097223 */ /* 0x180fe20000000885 */
[----:B------:R-:W-:Y:S01]  /*71b0*/  MUFU.EX2 R4, R4 ;  /* 0x0000000400047308 */ /* 0x000fe20000000800 */
[----:B------:R-:W-:Y:S01]  /*71c0*/  FFMA R10, R10, R13, -R133 ;  /* 0x0000000d0a0a7223 */ /* 0x000fe20000000885 */
[----:B------:R-:W-:Y:S01]  /*71d0*/  FMUL R8, R8, 1.4426950216293334961 ;  /* 0x3fb8aa3b08087820 */ /* 0x000fe20000400000 */
[----:B------:R-:W-:-:S02]  /*71e0*/  FMUL R9, R9, 1.4426950216293334961 ;  /* 0x3fb8aa3b09097820 */ /* 0x000fc40000400000 */
[----:B------:R-:W-:Y:S01]  /*71f0*/  FMUL R16, R10, 1.4426950216293334961 ;  /* 0x3fb8aa3b0a107820 */ /* 0x000fe20000400000 */
[----:B------:R-:W-:Y:S02]  /*7200*/  FFMA R10, R11, R13, -R133 ;  /* 0x0000000d0b0a7223 */ /* 0x000fe40000000885 */
[----:B------:R-:W0:Y:S02]  /*7210*/  MUFU.EX2 R5, R5 ;  /* 0x0000000500057308 */ /* 0x000e240000000800 */
[----:B------:R-:W-:-:S06]  /*7220*/  FMUL R10, R10, 1.4426950216293334961 ;  /* 0x3fb8aa3b0a0a7820 */ /* 0x000fcc0000400000 */
[----:B------:R-:W1:Y:S08]  /*7230*/  MUFU.EX2 R6, R6 ;  /* 0x0000000600067308 */ /* 0x000e700000000800 */
[----:B------:R-:W2:Y:S08]  /*7240*/  MUFU.EX2 R7, R7 ;  /* 0x0000000700077308 */ /* 0x000eb00000000800 */
[----:B------:R-:W3:Y:S08]  /*7250*/  MUFU.EX2 R8, R8 ;  /* 0x0000000800087308 */ /* 0x000ef00000000800 */
[----:B------:R-:W4:Y:S08]  /*7260*/  MUFU.EX2 R9, R9 ;  /* 0x0000000900097308 */ /* 0x000f300000000800 */
[----:B------:R0:W5:Y:S08]  /*7270*/  MUFU.EX2 R11, R16 ;  /* 0x00000010000b7308 */ /* 0x0001700000000800 */
[----:B------:R-:W4:Y:S01]  /*7280*/  MUFU.EX2 R10, R10 ;  /* 0x0000000a000a7308 */ /* 0x000f220000000800 */
[----:B0-----:R-:W-:-:S04]  /*7290*/  FADD R16, R4, R5 ;  /* 0x0000000504107221 */ /* 0x001fc80000000000 */
[----:B-1----:R-:W-:-:S04]  /*72a0*/  FADD R16, R6, R16 ;  /* 0x0000001006107221 */ /* 0x002fc80000000000 */
[----:B--2---:R-:W-:-:S04]  /*72b0*/  FADD R16, R7, R16 ;  /* 0x0000001007107221 */ /* 0x004fc80000000000 */
[----:B---3--:R-:W-:-:S04]  /*72c0*/  FADD R16, R8, R16 ;  /* 0x0000001008107221 */ /* 0x008fc80000000000 */
[----:B----4-:R-:W-:-:S04]  /*72d0*/  FADD R16, R9, R16 ;  /* 0x0000001009107221 */ /* 0x010fc80000000000 */
[----:B-----5:R-:W-:-:S04]  /*72e0*/  FADD R16, R11, R16 ;  /* 0x000000100b107221 */ /* 0x020fc80000000000 */
[----:B------:R-:W-:-:S05]  /*72f0*/  FADD R16, R10, R16 ;  /* 0x000000100a107221 */ /* 0x000fca0000000000 */
[----:B------:R-:W0:Y:S02]  /*7300*/  SHFL.BFLY PT, R17, R16, 0x10, 0x1f ;  /* 0x0e001f0010117f89 */ /* 0x000e2400000e0000 */
[----:B0-----:R-:W-:Y:S01]  /*7310*/  FADD R17, R16, R17 ;  /* 0x0000001110117221 */ /* 0x001fe20000000000 */
[----:B------:R-:W-:-:S04]  /*7320*/  PRMT R16, RZ, 0x7610, R16 ;  /* 0x00007610ff107816 */ /* 0x000fc80000000010 */
[----:B------:R0:W-:Y:S01]  /*7330*/  @!P2 STS [R14+0x10000], R17 ;  /* 0x010000110e00a388 */ /* 0x0001e20000000800 */
[----:B------:R-:W-:Y:S01]  /*7340*/  BAR.SYNC.DEFER_BLOCKING 0x0 ;  /* 0x0000000000007b1d */ /* 0x000fe20000010000 */
[----:B0-----:R-:W-:-:S05]  /*7350*/  PRMT R17, RZ, 0x7610, R17 ;  /* 0x00007610ff117816 */ /* 0x001fca0000000011 */
[----:B------:R-:W0:Y:S04]  /*7360*/  @!P1 LDS R13, [R15+0x10000] ;  /* 0x010000000f0d9984 */ /* 0x000e280000000800 */
[----:B0-----:R-:W0:Y:S02]  /*7370*/  SHFL.BFLY PT, R14, R13, 0x1, 0x1f ;  /* 0x0c201f000d0e7f89 */ /* 0x001e2400000e0000 */
[----:B0-----:R-:W-:Y:S01]  /*7380*/  FADD R14, R13, R14 ;  /* 0x0000000e0d0e7221 */ /* 0x001fe20000000000 */
[----:B------:R-:W-:-:S04]  /*7390*/  PRMT R13, RZ, 0x7610, R13 ;  /* 0x00007610ff0d7816 */ /* 0x000fc8000000000d */
[----:B------:R0:W-:Y:S01]  /*73a0*/  @P0 STS [R15+0x10000], R14 ;  /* 0x0100000e0f000388 */ /* 0x0001e20000000800 */
[----:B------:R-:W-:Y:S01]  /*73b0*/  BAR.SYNC.DEFER_BLOCKING 0x0 ;  /* 0x0000000000007b1d */ /* 0x000fe20000010000 */
[----:B0-----:R-:W-:Y:S02]  /*73c0*/  PRMT R14, RZ, 0x7610, R14 ;  /* 0x00007610ff0e7816 */ /* 0x001fe4000000000e */
[----:B------:R-:W-:-:S03]  /*73d0*/  PRMT R15, RZ, 0x7610, R15 ;  /* 0x00007610ff0f7816 */ /* 0x000fc6000000000f */
[----:B------:R-:W2:Y:S04]  /*73e0*/  @P4 LDG.E.U16 R13, desc[UR10][R172.64] ;  /* 0x0000000aac0d4981 */ /* 0x000ea8000c1e1500 */
[----:B------:R-:W3:Y:S04]  /*73f0*/  @P4 LDG.E.U16 R14, desc[UR10][R170.64] ;  /* 0x0000000aaa0e4981 */ /* 0x000ee8000c1e1500 */
[----:B------:R-:W4:Y:S04]  /*7400*/  @P4 LDG.E.U16 R15, desc[UR10][R168.64] ;  /* 0x0000000aa80f4981 */ /* 0x000f28000c1e1500 */
[----:B------:R-:W5:Y:S04]  /*7410*/  @P4 LDG.E.U16 R16, desc[UR10][R166.64] ;  /* 0x0000000aa6104981 */ /* 0x000f68000c1e1500 */
        /* <DEDUP_REMOVED lines=11> */
[----:B------:R0:W5:Y:S04]  /*74d0*/  @P4 LDG.E.U16 R28, desc[UR10][R142.64] ;  /* 0x0000000a8e1c4981 */ /* 0x000168000c1e1500 */
        /* <DEDUP_REMOVED lines=47> */
[----:B------:R-:W5:Y:S01]  /*77d0*/  @P4 LDG.E.U16 R76, desc[UR10][R210.64] ;  /* 0x0000000ad24c4981 */ /* 0x000f62000c1e1500 */
[----:B------:R-:W-:-:S02]  /*77e0*/  R2UR UR13, R0 ;  /* 0x00000000000d72ca */ /* 0x000fc400000e0000 */
[----:B------:R-:W-:Y:S01]  /*77f0*/  F2FP.F16.F32.PACK_AB R4, R5, R4 ;  /* 0x000000040504723e */ /* 0x000fe200000000ff */
[----:B0-----:R0:W1:Y:S01]  /*7800*/  LDS R142, [R12+0x10000] ;  /* 0x010000000c8e7984 */ /* 0x0010620000000800 */
[----:B------:R-:W-:Y:S02]  /*7810*/  F2FP.F16.F32.PACK_AB R5, R7, R6 ;  /* 0x000000060705723e */ /* 0x000fe400000000ff */
[----:B------:R-:W-:Y:S01]  /*7820*/  F2FP.F16.F32.PACK_AB R6, R9, R8 ;  /* 0x000000080906723e */ /* 0x000fe200000000ff */
[----:B------:R-:W-:Y:S01]  /*7830*/  BAR.SYNC.DEFER_BLOCKING 0x0 ;  /* 0x0000000000007b1d */ /* 0x000fe20000010000 */
[----:B------:R-:W-:Y:S01]  /*7840*/  F2FP.F16.F32.PACK_AB R7, R10, R11 ;  /* 0x0000000b0a07723e */ /* 0x000fe200000000ff */
[----:B0-----:R-:W-:-:S04]  /*7850*/  FADD R12, -R133, -INF ;  /* 0xff800000850c7421 */ /* 0x001fc80000000100 */
[----:B------:R-:W-:Y:S01]  /*7860*/  ULEA UR12, UR12, UR13, 0x1 ;  /* 0x0000000d0c0c7291 */ /* 0x000fe2000f8e08ff */
[----:B------:R-:W-:-:S05]  /*7870*/  FMUL R12, R12, 1.4426950216293334961 ;  /* 0x3fb8aa3b0c0c7820 */ /* 0x000fca0000400000 */
[----:B------:R-:W-:Y:S01]  /*7880*/  IMAD.U32 R77, RZ, RZ, UR12 ;  /* 0x0000000cff4d7e24 */ /* 0x000fe2000f8e00ff */
[----:B------:R0:W0:Y:S04]  /*7890*/  MUFU.EX2 R0, R12 ;  /* 0x0000000c00007308 */ /* 0x0000280000000800 */
[----:B------:R0:W-:Y:S04]  /*78a0*/  STL [R1+0x160], R77 ;  /* 0x0001604d01007387 */ /* 0x0001e80000100800 */
[----:B--2---:R2:W-:Y:S04]  /*78b0*/  STS.U16 [R132+UR9+0x10000], R13 ;  /* 0x0100000d84007988 */ /* 0x0045e80008000409 */
[----:B---3--:R2:W-:Y:S04]  /*78c0*/  STS.U16 [R132+UR9+0x10200], R14 ;  /* 0x0102000e84007988 */ /* 0x0085e80008000409 */
[----:B----4-:R2:W-:Y:S04]  /*78d0*/  STS.U16 [R132+UR9+0x10400], R15 ;  /* 0x0104000f84007988 */ /* 0x0105e80008000409 */
[----:B-----5:R2:W-:Y:S04]  /*78e0*/  STS.U16 [R132+UR9+0x10600], R16 ;  /* 0x0106001084007988 */ /* 0x0205e80008000409 */
[----:B------:R2:W-:Y:S04]  /*78f0*/  STS.U16 [R132+UR9+0x10800], R17 ;  /* 0x0108001184007988 */ /* 0x0005e80008000409 */
        /* <DEDUP_REMOVED lines=58> */
[----:B------:R2:W-:Y:S01]  /*7ca0*/  STS.U16 [R132+UR9+0x17e00], R76 ;  /* 0x017e004c84007988 */ /* 0x0005e20008000409 */
[----:B01----:R-:W-:Y:S05]  /*7cb0*/  @!P4 BRA `(.L_x_9) ;  /* 0x00000000000cc947 */ /* 0x003fea0003800000 */
[----:B------:R-:W-:-:S13]  /*7cc0*/  R2UR UR12, R77 ;  /* 0x000000004d0c72ca */ /* 0x000fda00000e0000 */
[----:B------:R0:W-:Y:S01]  /*7cd0*/  STTM.16dp32bit_t0_t15.x4 tmem[UR12], R4 ;  /* 0x00000004000079ed */ /* 0x0001e2000890000c */
[----:B------:R0:W-:Y:S02]  /*7ce0*/  STTM.16dp32bit_t16_t31.x4 tmem[UR12+0x4], R4 ;  /* 0x00000404000079ed */ /* 0x0001e4000892000c */
.L_x_9:
[----:B------:R-:W1:Y:S02]  /*7cf0*/  FENCE.VIEW.ASYNC.T ;  /* 0x00000000000073c6 */ /* 0x000e640000000200 */
[----:B-1----:R-:W-:Y:S01]  /*7d00*/  BAR.SYNC.DEFER_BLOCKING 0x0 ;  /* 0x0000000000007b1d */ /* 0x002fe20000010000 */
[----:B------:R-:W-:-:S05]  /*7d10*/  FADD R142, R0, R142 ;  /* 0x0000008e008e7221 */ /* 0x000fca0000000000 */
[----:B0-2---:R-:W0:Y:S01]  /*7d20*/  LDTM.x128 R4, tmem[UR6] ;  /* 0x00000006000479ee */ /* 0x005e2200083c0000 */
[----:B------:R-:W-:Y:S01]  /*7d30*/  NOP ;  /* 0x0000000000007918 */ /* 0x000fe20000000000 */
[----:B------:R-:W-:Y:S05]  /*7d40*/  @!P4 BRA `(.L_x_10) ;  /* 0x000000080004c947 */ /* 0x000fea0003800000 */
[C---:B0-----:R-:W-:Y:S01]  /*7d50*/  FMUL R4, R0.reuse, R4 ;  /* 0x0000000400047220 */ /* 0x041fe20000400000 */
[C---:B------:R-:W-:Y:S01]  /*7d60*/  FMUL R5, R0.reuse, R5 ;  /* 0x0000000500057220 */ /* 0x040fe20000400000 */
        /* <DEDUP_REMOVED lines=125> */
[----:B------:R-:W-:-:S04]  /*8540*/  FMUL R131, R0, R131 ;  /* 0x0000008300837220 */ /* 0x000fc80000400000 */
[----:B------:R1:W-:Y:S03]  /*8550*/  STTM.x128 tmem[UR6], R4 ;  /* 0x00000004000079ed */ /* 0x0003e600083c0006 */
.L_x_10:
[----:B01----:R0:W5:Y:S01]  /*8560*/  LDL R7, [R1+0x33c] ;  /* 0x00033c0001077983 */ /* 0x0031620000100800 */
[----:B------:R-:W1:Y:S01]  /*8570*/  LDC R0, c[0x0][0x3f0] ;  /* 0x0000fc00ff007b82 */ /* 0x000e620000000800 */
[----:B------:R-:W2:Y:S07]  /*8580*/  FENCE.VIEW.ASYNC.T ;  /* 0x00000000000073c6 */ /* 0x000eae0000000200 */
[----:B--2---:R-:W-:Y:S01]  /*8590*/  BAR.SYNC.DEFER_BLOCKING 0x0 ;  /* 0x0000000000007b1d */ /* 0x004fe20000010000 */
[----:B-1----:R-:W-:-:S05]  /*85a0*/  VIADD R6, R0, 0xffffffe0 ;  /* 0xffffffe000067836 */ /* 0x002fca0000000000 */
[----:B------:R1:W-:Y:S06]  /*85b0*/  MEMBAR.ALL.CTA ;  /* 0x0000000000007992 */ /* 0x0003ec0000008000 */
[----:B-1----:R-:W1:Y:S02]  /*85c0*/  FENCE.VIEW.ASYNC.S ;  /* 0x00000000000073c6 */ /* 0x002e640000000000 */
[----:B-1----:R-:W-:Y:S06]  /*85d0*/  BAR.SYNC.DEFER_BLOCKING 0x0 ;  /* 0x0000000000007b1d */ /* 0x002fec0000010000 */
[----:B0-----:R-:W-:Y:S05]  /*85e0*/  @!P5 BRA `(.L_x_11) ;  /* 0x000000000094d947 */ /* 0x001fea0003800000 */
[----:B-----5:R-:W-:Y:S01]  /*85f0*/  VIADD R0, R7, 0x10000 ;  /* 0x0001000007007836 */ /* 0x020fe20000000000 */
[----:B------:R-:W-:Y:S01]  /*8600*/  ELECT P6, URZ, PT ;  /* 0x0000000000ff782f */ /* 0x000fe200038c0000 */
[----:B------:R-:W-:Y:S01]  /*8610*/  IMAD.MOV.U32 R139, RZ, RZ, RZ ;  /* 0x000000ffff8b7224 */ /* 0x000fe200078e00ff */
[----:B------:R-:W-:Y:S02]  /*8620*/  UIADD3 UR13, UPT, UPT, UR8, 0x100000, URZ ;  /* 0x00100000080d7890 */ /* 0x000fe4000fffe0ff */
[----:B------:R-:W-:Y:S01]  /*8630*/  SHF.R.U32.HI R0, RZ, 0x4, R0 ;  /* 0x00000004ff007819 */ /* 0x000fe20000011600 */
[----:B------:R-:W-:Y:S02]  /*8640*/  UIADD3 UR19, UPT, UPT, UR8, 0x100000, URZ ;  /* 0x0010000008137890 */ /* 0x000fe4000fffe0ff */
[----:B------:R-:W-:Y:S01]  /*8650*/  UIADD3 UR30, UPT, UPT, UR8, 0x128, URZ ;  /* 0x00000128081e7890 */ /* 0x000fe2000fffe0ff */
[----:B------:R-:W-:Y:S01]  /*8660*/  SGXT.U32 R0, R0, 0xe ;  /* 0x0000000e0000781a */ /* 0x000fe20000000000 */
[----:B------:R-:W-:Y:S01]  /*8670*/  UMOV UR24, 0x0 ;  /* 0x0000000000187882 */ /* 0x000fe20000000000 */
[----:B------:R-:W-:Y:S01]  /*8680*/  UMOV UR25, 0x4400010 ;  /* 0x0440001000197882 */ /* 0x000fe20000000000 */
[----:B------:R-:W-:Y:S01]  /*8690*/  UMOV UR26, 0x0 ;  /* 0x00000000001a7882 */ /* 0x000fe20000000000 */
[C---:B------:R-:W-:Y:S01]  /*86a0*/  R2UR UR12, R0.reuse ;  /* 0x00000000000c72ca */ /* 0x040fe200000e0000 */
[----:B------:R-:W-:Y:S01]  /*86b0*/  @P6 IMAD.MOV.U32 R5, RZ, RZ, -0x7fffbfe0 ;  /* 0x80004020ff056424 */ /* 0x000fe200078e00ff */
[----:B------:R-:W-:Y:S01]  /*86c0*/  IADD3 R0, P5, PT, R0, 0x2, RZ ;  /* 0x0000000200007810 */ /* 0x000fe20007fbe0ff */
[----:B------:R-:W-:Y:S01]  /*86d0*/  UMOV UR27, 0x4400010 ;  /* 0x04400010001b7882 */ /* 0x000fe20000000000 */
[----:B------:R-:W-:Y:S01]  /*86e0*/  UMOV UR28, 0x0 ;  /* 0x00000000001c7882 */ /* 0x000fe20000000000 */
[----:B------:R-:W-:Y:S01]  /*86f0*/  UMOV UR29, 0x4400010 ;  /* 0x04400010001d7882 */ /* 0x000fe20000000000 */
[----:B------:R-:W-:Y:S01]  /*8700*/  R2UR UR22, R0 ;  /* 0x00000000001672ca */ /* 0x000fe200000e0000 */
[----:B------:R-:W-:Y:S01]  /*8710*/  UMOV UR32, 0x0 ;  /* 0x0000000000207882 */ /* 0x000fe20000000000 */
[----:B------:R-:W-:Y:S01]  /*8720*/  @P6 MOV R0, R138 ;  /* 0x0000008a00006202 */ /* 0x000fe20000000f00 */
[----:B------:R-:W-:Y:S01]  /*8730*/  UMOV UR33, 0x4400010 ;  /* 0x0440001000217882 */ /* 0x000fe20000000000 */
[----:B------:R-:W-:-:S02]  /*8740*/  @P6 R2UR UR21, R5 ;  /* 0x00000000051562ca */ /* 0x000fc400000e0000 */
[----:B------:R-:W-:Y:S01]  /*8750*/  @P6 R2UR UR18, R0 ;  /* 0x00000000001262ca */ /* 0x000fe200000e0000 */
[----:B------:R-:W-:Y:S01]  /*8760*/  IMAD.MOV.U32 R0, RZ, RZ, RZ ;  /* 0x000000ffff007224 */ /* 0x000fe200078e00ff */
[----:B------:R-:W-:Y:S01]  /*8770*/  MOV R4, UR12 ;  /* 0x0000000c00047c02 */ /* 0x000fe20008000f00 */
[----:B------:R-:W-:-:S03]  /*8780*/  UIADD3 UR12, UPT, UPT, UR8, 0x128, URZ ;  /* 0x00000128080c7890 */ /* 0x000fc6000fffe0ff */
[----:B------:R-:W-:Y:S02]  /*8790*/  IADD3.X R0, PT, PT, R0, -0x7fffbfe0, RZ, P5, !PT ;  /* 0x8000402000007810 */ /* 0x000fe40002ffe4ff */
[----:B------:R-:W-:Y:S02]  /*87a0*/  @P6 R2UR UR20, R4 ;  /* 0x00000000041462ca */ /* 0x000fe400000e0000 */
[----:B------:R-:W-:-:S11]  /*87b0*/  R2UR UR23, R0 ;  /* 0x00000000001772ca */ /* 0x000fd600000e0000 */
[----:B------:R0:W-:Y:S02]  /*87c0*/  UTCHMMA tmem[UR4], gdesc[UR20], tmem[UR8], tmem[UR24], idesc[UR25], UPT ;  /* 0x00ff1814040079ea */ /* 0x0001e4000b800008 */
[----:B------:R-:W-:Y:S02]  /*87d0*/  UIADD3.64 UR14, UPT, UPT, UR22, 0x3fe, URZ ;  /* 0x000003fe160e7897 */ /* 0x000fe4000fffe0ff */
[----:B------:R0:W-:Y:S01]  /*87e0*/  UTCHMMA tmem[UR12], gdesc[UR22], tmem[UR8], tmem[UR26], idesc[UR27], UPT ;  /* 0x00ff1a160c0079ea */ /* 0x0001e2000b800008 */
[----:B------:R-:W-:-:S06]  /*87f0*/  UIADD3.64 UR16, UPT, UPT, UR22, 0x400, URZ ;  /* 0x0000040016107897 */ /* 0x000fcc000fffe0ff */
[----:B------:R0:W-:Y:S03]  /*8800*/  UTCHMMA tmem[UR4], gdesc[UR14], tmem[UR13], tmem[UR28], idesc[UR29], UPT ;  /* 0x00ff1c0e040079ea */ /* 0x0001e6000b80000d */
[----:B------:R0:W-:Y:S01]  /*8810*/  UTCHMMA tmem[UR30], gdesc[UR16], tmem[UR19], tmem[UR32], idesc[UR33], UPT ;  /* 0x00ff20101e0079ea */ /* 0x0001e2000b800013 */
[----:B------:R0:W-:Y:S01]  /*8820*/  UTCBAR [UR18], URZ ;  /* 0x000000ff120073e9 */ /* 0x0001e200080000ff */
[----:B------:R-:W-:Y:S01]  /*8830*/  NOP ;  /* 0x0000000000007918 */ /* 0x000fe20000000000 */
.L_x_11:
[----:B------:R-:W-:Y:S01]  /*8840*/  ISETP.GE.AND P5, PT, R6, 0x1, PT ;  /* 0x000000010600780c */ /* 0x000fe20003fa6270 */
[----:B------:R-:W-:Y:S01]  /*8850*/  IMAD.MOV.U32 R12, RZ, RZ, RZ ;  /* 0x000000ffff0c7224 */ /* 0x000fe200078e00ff */
[----:B------:R-:W-:Y:S02]  /*8860*/  FSEL R133, R133, -INF , P4 ;  /* 0xff80000085857808 */ /* 0x000fe40002000000 */
[----:B------:R-:W-:-:S09]  /*8870*/  FSEL R142, R142, 1, P4 ;  /* 0x3f8000008e8e7808 */ /* 0x000fd20002000000 */
[----:B------:R-:W-:Y:S05]  /*8880*/  @!P5 BRA `(.L_x_12) ;  /* 0x0000004c0018d947 */ /* 0x000fea0003800000 */
[----:B------:R-:W-:Y:S01]  /*8890*/  SHF.R.U32.HI R2, RZ, 0x4, R2 ;  /* 0x00000004ff027819 */ /* 0x000fe20000011602 */
[----:B------:R-:W1:Y:S01]  /*88a0*/  LDC R4, c[0x0][0x3c4] ;  /* 0x0000f100ff047b82 */ /* 0x000e620000000800 */
[----:B------:R-:W-:Y:S01]  /*88b0*/  HFMA2 R139, -RZ, RZ, 0, 0 ;  /* 0x00000000ff8b7431 */ /* 0x000fe200000001ff */
[----:B------:R-:W-:Y:S01]  /*88c0*/  R2UR UR7, R138 ;  /* 0x000000008a0772ca */ /* 0x000fe200000e0000 */
[----:B------:R-:W-:Y:S01]  /*88d0*/  IMAD.MOV.U32 R138, RZ, RZ, 0x1 ;  /* 0x00000001ff8a7424 */ /* 0x000fe200078e00ff */
[----:B------:R-:W-:Y:S02]  /*88e0*/  SGXT.U32 R0, R2, 0xe ;  /* 0x0000000e0200781a */ /* 0x000fe40000000000 */
[----:B------:R-:W-:Y:S02]  /*88f0*/  CS2R R2, SRZ ;  /* 0x0000000000027805 */ /* 0x000fe4000001ff00 */
[----:B------:R-:W-:Y:S01]  /*8900*/  ISETP.NE.U32.AND P4, PT, R140, RZ, PT ;  /* 0x000000ff8c00720c */ /* 0x000fe20003f85070 */
[----:B------:R-:W-:Y:S01]  /*8910*/  IMAD.MOV.U32 R12, RZ, RZ, RZ ;  /* 0x000000ffff0c7224 */ /* 0x000fe200078e00ff */
[----:B------:R2:W-:Y:S01]  /*8920*/  STL [R1+0x158], R0 ;  /* 0x0001580001007387 */ /* 0x0005e20000100800 */
[----:B------:R-:W-:Y:S01]  /*8930*/  IMAD.MOV.U32 R143, RZ, RZ, RZ ;  /* 0x000000ffff8f7224 */ /* 0x000fe200078e00ff */
[----:B--2---:R-:W-:-:S04]  /*8940*/  IADD3 R0, P5, PT, R0, 0x2, RZ ;  /* 0x0000000200007810 */ /* 0x004fc80007fbe0ff */
[----:B0-----:R-:W-:Y:S01]  /*8950*/  R2UR UR12, R0 ;  /* 0x00000000000c72ca */ /* 0x001fe200000e0000 */
[----:B------:R-:W-:Y:S01]  /*8960*/  IMAD.U32 R0, RZ, RZ, UR9 ;  /* 0x00000009ff007e24 */ /* 0x000fe2000f8e00ff */
[----:B------:R-:W-:-:S04]  /*8970*/  IADD3.X R2, PT, PT, R2, 0x40004040, RZ, P5, !PT ;  /* 0x4000404002027810 */ /* 0x000fc80002ffe4ff */
[----:B------:R-:W-:Y:S02]  /*8980*/  SHF.R.U32.HI R0, RZ, 0x4, R0 ;  /* 0x00000004ff007819 */ /* 0x000fe40000011600 */
[----:B------:R-:W-:Y:S02]  /*8990*/  R2UR UR13, R2 ;  /* 0x00000000020d72ca */ /* 0x000fe400000e0000 */
[----:B------:R-:W-:-:S04]  /*89a0*/  SGXT.U32 R252, R0, 0xe ;  /* 0x0000000e00fc781a */ /* 0x000fc80000000000 */
[----:B------:R-:W-:-:S04]  /*89b0*/  IADD3 R0, P5, PT, R252, 0x80, RZ ;  /* 0x00000080fc007810 */ /* 0x000fc80007fbe0ff */
[----:B------:R-:W-:Y:S02]  /*89c0*/  IADD3.X R3, PT, PT, R3, 0x40004040, RZ, P5, !PT ;  /* 0x4000404003037810 */ /* 0x000fe40002ffe4ff */
[C---:B------:R-:W-:Y:S01]  /*89d0*/  IADD3 R2, P5, PT, R0.reuse, 0x80, RZ ;  /* 0x0000008000027810 */ /* 0x040fe20007fbe0ff */
[----:B------:R-:W-:Y:S01]  /*89e0*/  UIADD3.64 UR72, UPT, UPT, UR12, 0x2, URZ ;  /* 0x000000020c487897 */ /* 0x000fe2000fffe0ff */
[----:B------:R-:W-:Y:S02]  /*89f0*/  R2UR UR70, R0 ;  /* 0x00000000004672ca */ /* 0x000fe400000e0000 */
[----:B------:R-:W-:Y:S02]  /*8a00*/  R2UR UR14, R2 ;  /* 0x00000000020e72ca */ /* 0x000fe400000e0000 */
[C---:B------:R-:W-:Y:S01]  /*8a10*/  IADD3.X R2, PT, PT, R3.reuse, RZ, RZ, P5, !PT ;  /* 0x000000ff03027210 */ /* 0x040fe20002ffe4ff */
[----:B------:R-:W-:Y:S01]  /*8a20*/  IMAD.U32 R206, RZ, RZ, UR72 ;  /* 0x00000048ffce7e24 */ /* 0x000fe2000f8e00ff */
[----:B------:R-:W-:Y:S01]  /*8a30*/  R2UR UR71, R3 ;  /* 0x00000000034772ca */ /* 0x000fe200000e0000 */
[----:B------:R-:W-:Y:S01]  /*8a40*/  IMAD.U32 R207, RZ, RZ, UR73 ;  /* 0x00000049ffcf7e24 */ /* 0x000fe2000f8e00ff */
[----:B------:R-:W-:Y:S01]  /*8a50*/  R2UR UR15, R2 ;  /* 0x00000000020f72ca */ /* 0x000fe200000e0000 */
[----:B------:R-:W-:Y:S01]  /*8a60*/  UIADD3.64 UR72, UPT, UPT, UR12, 0xfe, URZ ;  /* 0x000000fe0c487897 */ /* 0x000fe2000fffe0ff */
[----:B------:R-:W-:-:S03]  /*8a70*/  IADD3 R2, P5, PT, R0, 0x100, RZ ;  /* 0x0000010000027810 */ /* 0x000fc60007fbe0ff */
[----:B------:R-:W-:Y:S02]  /*8a80*/  MOV R146, UR70 ;  /* 0x0000004600927c02 */ /* 0x000fe40008000f00 */
[----:B------:R-:W-:Y:S01]  /*8a90*/  R2UR UR76, R2 ;  /* 0x00000000024c72ca */ /* 0x000fe200000e0000 */
[--C-:B------:R-:W-:Y:S01]  /*8aa0*/  IMAD.X R2, RZ, RZ, R3.reuse, P5 ;  /* 0x000000ffff027224 */ /* 0x100fe200028e0603 */
[----:B------:R-:W-:Y:S01]  /*8ab0*/  MOV R203, UR73 ;  /* 0x0000004900cb7c02 */ /* 0x000fe20008000f00 */
[----:B------:R-:W-:Y:S02]  /*8ac0*/  IMAD.U32 R144, RZ, RZ, UR14 ;  /* 0x0000000eff907e24 */ /* 0x000fe4000f8e00ff */
[----:B------:R-:W-:Y:S01]  /*8ad0*/  IMAD.U32 R147, RZ, RZ, UR71 ;  /* 0x00000047ff937e24 */ /* 0x000fe2000f8e00ff */
[----:B------:R-:W-:Y:S01]  /*8ae0*/  R2UR UR77, R2 ;  /* 0x00000000024d72ca */ /* 0x000fe200000e0000 */
[----:B------:R-:W-:Y:S01]  /*8af0*/  IMAD.U32 R145, RZ, RZ, UR15 ;  /* 0x0000000fff917e24 */ /* 0x000fe2000f8e00ff */
[----:B------:R-:W-:Y:S01]  /*8b00*/  IADD3 R2, P5, PT, R0, 0x180, RZ ;  /* 0x0000018000027810 */ /* 0x000fe20007fbe0ff */
[----:B------:R-:W-:Y:S01]  /*8b10*/  UIADD3.64 UR70, UPT, UPT, UR12, 0x4, URZ ;  /* 0x000000040c467897 */ /* 0x000fe2000fffe0ff */
[----:B------:R-:W-:Y:S01]  /*8b20*/  IMAD.U32 R202, RZ, RZ, UR72 ;  /* 0x00000048ffca7e24 */ /* 0x000fe2000f8e00ff */
[----:B------:R-:W-:Y:S01]  /*8b30*/  UIADD3.64 UR72, UPT, UPT, UR12, 0x102, URZ ;  /* 0x000001020c487897 */ /* 0x000fe2000fffe0ff */
[----:B------:R-:W-:Y:S01]  /*8b40*/  R2UR UR74, R2 ;  /* 0x00000000024a72ca */ /* 0x000fe200000e0000 */
[----:B------:R-:W-:-:S02]  /*8b50*/  IMAD.X R2, RZ, RZ, R3, P5 ;  /* 0x000000ffff027224 */ /* 0x000fc400028e0603 */
[----:B------:R-:W-:Y:S02]  /*8b60*/  IMAD.U32 R204, RZ, RZ, UR70 ;  /* 0x00000046ffcc7e24 */ /* 0x000fe4000f8e00ff */
[----:B------:R-:W-:Y:S01]  /*8b70*/  IMAD.U32 R205, RZ, RZ, UR71 ;  /* 0x00000047ffcd7e24 */ /* 0x000fe2000f8e00ff */
[----:B------:R-:W-:Y:S01]  /*8b80*/  R2UR UR75, R2 ;  /* 0x00000000024b72ca */ /* 0x000fe200000e0000 */
[----:B------:R-:W-:Y:S01]  /*8b90*/  UIADD3.64 UR70, UPT, UPT, UR12, 0x100, URZ ;  /* 0x000001000c467897 */ /* 0x000fe2000fffe0ff */
[----:B------:R-:W-:Y:S01]  /*8ba0*/  IADD3 R2, P5, PT, R0, 0x200, RZ ;  /* 0x0000020000027810 */ /* 0x000fe20007fbe0ff */
[----:B------:R-:W-:Y:S02]  /*8bb0*/  IMAD.U32 R198, RZ, RZ, UR72 ;  /* 0x00000048ffc67e24 */ /* 0x000fe4000f8e00ff */
[----:B------:R-:W-:Y:S01]  /*8bc0*/  IMAD.U32 R199, RZ, RZ, UR73 ;  /* 0x00000049ffc77e24 */ /* 0x000fe2000f8e00ff */
[----:B------:R-:W-:Y:S01]  /*8bd0*/  R2UR UR14, R2 ;  /* 0x00000000020e72ca */ /* 0x000fe200000e0000 */
[----:B------:R-:W-:Y:S01]  /*8be0*/  IMAD.X R2, RZ, RZ, R3, P5 ;  /* 0x000000ffff027224 */ /* 0x000fe200028e0603 */
[----:B------:R-:W-:Y:S01]  /*8bf0*/  UIADD3.64 UR72, UPT, UPT, UR12, 0x1fe, URZ ;  /* 0x000001fe0c487897 */ /* 0x000fe2000fffe0ff */
[----:B------:R-:W-:-:S02]  /*8c00*/  IMAD.U32 R200, RZ, RZ, UR70 ;  /* 0x00000046ffc87e24 */ /* 0x000fc4000f8e00ff */
[----:B------:R-:W-:Y:S01]  /*8c10*/  IMAD.U32 R201, RZ, RZ, UR71 ;  /* 0x00000047ffc97e24 */ /* 0x000fe2000f8e00ff */
[----:B------:R-:W-:Y:S01]  /*8c20*/  R2UR UR15, R2 ;  /* 0x00000000020f72ca */ /* 0x000fe200000e0000 */
[----:B------:R-:W-:Y:S01]  /*8c30*/  UIADD3.64 UR70, UPT, UPT, UR12, 0x104, URZ ;  /* 0x000001040c467897 */ /* 0x000fe2000fffe0ff */
[----:B------:R-:W-:Y:S01]  /*8c40*/  IADD3 R2, P5, PT, R0, 0x280, RZ ;  /* 0x0000028000027810 */ /* 0x000fe20007fbe0ff */
[----:B------:R-:W-:Y:S02]  /*8c50*/  IMAD.U32 R194, RZ, RZ, UR72 ;  /* 0x00000048ffc27e24 */ /* 0x000fe4000f8e00ff */
[----:B------:R-:W-:Y:S01]  /*8c60*/  IMAD.U32 R195, RZ, RZ, UR73 ;  /* 0x00000049ffc37e24 */ /* 0x000fe2000f8e00ff */
[----:B------:R-:W-:Y:S01]  /*8c70*/  R2UR UR16, R2 ;  /* 0x00000000021072ca */ /* 0x000fe200000e0000 */
[----:B------:R-:W-:Y:S01]  /*8c80*/  IMAD.U32 R196, RZ, RZ, UR70 ;  /* 0x00000046ffc47e24 */ /* 0x000fe2000f8e00ff */
[----:B------:R-:W-:Y:S01]  /*8c90*/  IADD3.X R2, PT, PT, R3, RZ, RZ, P5, !PT ;  /* 0x000000ff03027210 */ /* 0x000fe20002ffe4ff */
[----:B------:R-:W-:Y:S01]  /*8ca0*/  UIADD3.64 UR72, UPT, UPT, UR12, 0x202, URZ ;  /* 0x000002020c487897 */ /* 0x000fe2000fffe0ff */
[----:B------:R-:W-:Y:S01]  /*8cb0*/  MOV R197, UR71 ;  /* 0x0000004700c57c02 */ /* 0x000fe20008000f00 */
[----:B------:R-:W-:Y:S01]  /*8cc0*/  UIADD3.64 UR70, UPT, UPT, UR12, 0x200, URZ ;  /* 0x000002000c467897 */ /* 0x000fe2000fffe0ff */
[----:B------:R-:W-:-:S02]  /*8cd0*/  R2UR UR17, R2 ;  /* 0x00000000021172ca */ /* 0x000fc400000e0000 */
[----:B------:R-:W-:Y:S01]  /*8ce0*/  IADD3 R2, P5, PT, R0, 0x300, RZ ;  /* 0x0000030000027810 */ /* 0x000fe20007fbe0ff */
[----:B------:R-:W-:Y:S01]  /*8cf0*/  IMAD.U32 R190, RZ, RZ, UR72 ;  /* 0x00000048ffbe7e24 */ /* 0x000fe2000f8e00ff */
[----:B------:R-:W-:Y:S01]  /*8d00*/  MOV R191, UR73 ;  /* 0x0000004900bf7c02 */ /* 0x000fe20008000f00 */
[----:B------:R-:W-:Y:S01]  /*8d10*/  IMAD.U32 R192, RZ, RZ, UR70 ;  /* 0x00000046ffc07e24 */ /* 0x000fe2000f8e00ff */
[----:B------:R-:W-:Y:S01]  /*8d20*/  R2UR UR18, R2 ;  /* 0x00000000021272ca */ /* 0x000fe200000e0000 */
[----:B------:R-:W-:Y:S01]  /*8d30*/  IMAD.X R2, RZ, RZ, R3, P5 ;  /* 0x000000ffff027224 */ /* 0x000fe200028e0603 */
[----:B------:R-:W-:Y:S01]  /*8d40*/  UIADD3.64 UR72, UPT, UPT, UR12, 0x2fe, URZ ;  /* 0x000002fe0c487897 */ /* 0x000fe2000fffe0ff */
[----:B------:R-:W-:Y:S01]  /*8d50*/  IMAD.U32 R193, RZ, RZ, UR71 ;  /* 0x00000047ffc17e24 */ /* 0x000fe2000f8e00ff */
[----:B------:R-:W-:Y:S02]  /*8d60*/  UIADD3.64 UR70, UPT, UPT, UR12, 0x204, URZ ;  /* 0x000002040c467897 */ /* 0x000fe4000fffe0ff */
[----:B------:R-:W-:-:S02]  /*8d70*/  R2UR UR19, R2 ;  /* 0x00000000021372ca */ /* 0x000fc400000e0000 */
[----:B------:R-:W-:Y:S01]  /*8d80*/  IADD3 R2, P5, PT, R0, 0x380, RZ ;  /* 0x0000038000027810 */ /* 0x000fe20007fbe0ff */
[----:B------:R-:W-:Y:S02]  /*8d90*/  IMAD.U32 R186, RZ, RZ, UR72 ;  /* 0x00000048ffba7e24 */ /* 0x000fe4000f8e00ff */
[----:B------:R-:W-:Y:S01]  /*8da0*/  IMAD.U32 R188, RZ, RZ, UR70 ;  /* 0x00000046ffbc7e24 */ /* 0x000fe2000f8e00ff */
[----:B------:R-:W-:Y:S01]  /*8db0*/  R2UR UR20, R2 ;  /* 0x00000000021472ca */ /* 0x000fe200000e0000 */
[----:B------:R-:W-:Y:S02]  /*8dc0*/  IMAD.X R2, RZ, RZ, R3, P5 ;  /* 0x000000ffff027224 */ /* 0x000fe400028e0603 */
[----:B------:R-:W-:Y:S01]  /*8dd0*/  IMAD.U32 R189, RZ, RZ, UR71 ;  /* 0x00000047ffbd7e24 */ /* 0x000fe2000f8e00ff */
[----:B------:R-:W-:Y:S01]  /*8de0*/  UIADD3.64 UR70, UPT, UPT, UR12, 0x300, URZ ;  /* 0x000003000c467897 */ /* 0x000fe2000fffe0ff */
[----:B------:R-:W-:Y:S01]  /*8df0*/  IMAD.U32 R187, RZ, RZ, UR73 ;  /* 0x00000049ffbb7e24 */ /* 0x000fe2000f8e00ff */
[----:B------:R-:W-:Y:S01]  /*8e00*/  R2UR UR21, R2 ;  /* 0x00000000021572ca */ /* 0x000fe200000e0000 */
[----:B------:R-:W-:Y:S01]  /*8e10*/  UIADD3.64 UR72, UPT, UPT, UR12, 0x302, URZ ;  /* 0x000003020c487897 */ /* 0x000fe2000fffe0ff */
[----:B------:R-:W-:-:S02]  /*8e20*/  IADD3 R2, P5, PT, R0, 0x400, RZ ;  /* 0x0000040000027810 */ /* 0x000fc40007fbe0ff */
[----:B------:R-:W-:Y:S01]  /*8e30*/  IMAD.U32 R184, RZ, RZ, UR70 ;  /* 0x00000046ffb87e24 */ /* 0x000fe2000f8e00ff */
[----:B------:R-:W-:Y:S01]  /*8e40*/  MOV R185, UR71 ;  /* 0x0000004700b97c02 */ /* 0x000fe20008000f00 */
[----:B------:R-:W-:Y:S01]  /*8e50*/  UIADD3.64 UR70, UPT, UPT, UR12, 0x304, URZ ;  /* 0x000003040c467897 */ /* 0x000fe2000fffe0ff */
[----:B------:R-:W-:Y:S01]  /*8e60*/  R2UR UR22, R2 ;  /* 0x00000000021672ca */ /* 0x000fe200000e0000 */
[----:B------:R-:W-:Y:S02]  /*8e70*/  IMAD.X R2, RZ, RZ, R3, P5 ;  /* 0x000000ffff027224 */ /* 0x000fe400028e0603 */
[----:B------:R-:W-:Y:S02]  /*8e80*/  IMAD.U32 R182, RZ, RZ, UR72 ;  /* 0x00000048ffb67e24 */ /* 0x000fe4000f8e00ff */
[----:B------:R-:W-:Y:S01]  /*8e90*/  IMAD.U32 R183, RZ, RZ, UR73 ;  /* 0x00000049ffb77e24 */ /* 0x000fe2000f8e00ff */
[----:B------:R-:W-:Y:S01]  /*8ea0*/  R2UR UR23, R2 ;  /* 0x00000000021772ca */ /* 0x000fe200000e0000 */
[----:B------:R-:W-:Y:S01]  /*8eb0*/  IMAD.U32 R180, RZ, RZ, UR70 ;  /* 0x00000046ffb47e24 */ /* 0x000fe2000f8e00ff */
[----:B------:R-:W-:Y:S01]  /*8ec0*/  IADD3 R2, P5, PT, R0, 0x480, RZ ;  /* 0x0000048000027810 */ /* 0x000fe20007fbe0ff */
[----:B------:R-:W-:Y:S01]  /*8ed0*/  IMAD.U32 R181, RZ, RZ, UR71 ;  /* 0x00000047ffb57e24 */ /* 0x000fe2000f8e00ff */
[----:B------:R-:W-:-:S02]  /*8ee0*/  UIADD3.64 UR72, UPT, UPT, UR12, 0x3fe, URZ ;  /* 0x000003fe0c487897 */ /* 0x000fc4000fffe0ff */
[----:B------:R-:W-:Y:S01]  /*8ef0*/  R2UR UR24, R2 ;  /* 0x00000000021872ca */ /* 0x000fe200000e0000 */
[--C-:B------:R-:W-:Y:S01]  /*8f00*/  IMAD.X R2, RZ, RZ, R3.reuse, P5 ;  /* 0x000000ffff027224 */ /* 0x100fe200028e0603 */
[----:B------:R-:W-:Y:S02]  /*8f10*/  UIADD3.64 UR70, UPT, UPT, UR12, 0x400, URZ ;  /* 0x000004000c467897 */ /* 0x000fe4000fffe0ff */
[----:B------:R-:W-:Y:S01]  /*8f20*/  IMAD.U32 R178, RZ, RZ, UR72 ;  /* 0x00000048ffb27e24 */ /* 0x000fe2000f8e00ff */
[----:B------:R-:W-:Y:S01]  /*8f30*/  MOV R179, UR73 ;  /* 0x0000004900b37c02 */ /* 0x000fe20008000f00 */
[----:B------:R-:W-:Y:S01]  /*8f40*/  UIADD3.64 UR72, UPT, UPT, UR12, 0x402, URZ ;  /* 0x000004020c487897 */ /* 0x000fe2000fffe0ff */
[----:B------:R-:W-:Y:S01]  /*8f50*/  R2UR UR25, R2 ;  /* 0x00000000021972ca */ /* 0x000fe200000e0000 */
[----:B------:R-:W-:Y:S01]  /*8f60*/  IMAD.U32 R176, RZ, RZ, UR70 ;  /* 0x00000046ffb07e24 */ /* 0x000fe2000f8e00ff */
[----:B------:R-:W-:Y:S01]  /*8f70*/  IADD3 R2, P5, PT, R0, 0x500, RZ ;  /* 0x0000050000027810 */ /* 0x000fe20007fbe0ff */
[----:B------:R-:W-:Y:S01]  /*8f80*/  IMAD.U32 R177, RZ, RZ, UR71 ;  /* 0x00000047ffb17e24 */ /* 0x000fe2000f8e00ff */
[----:B------:R-:W-:Y:S01]  /*8f90*/  UIADD3.64 UR70, UPT, UPT, UR12, 0x404, URZ ;  /* 0x000004040c467897 */ /* 0x000fe2000fffe0ff */
[----:B------:R-:W-:Y:S01]  /*8fa0*/  IMAD.U32 R174, RZ, RZ, UR72 ;  /* 0x00000048ffae7e24 */ /* 0x000fe2000f8e00ff */
[----:B------:R-:W-:Y:S01]  /*8fb0*/  R2UR UR26, R2 ;  /* 0x00000000021a72ca */ /* 0x000fe200000e0000 */
[----:B------:R-:W-:-:S02]  /*8fc0*/  IMAD.X R2, RZ, RZ, R3, P5 ;  /* 0x000000ffff027224 */ /* 0x000fc400028e0603 */
[----:B------:R-:W-:Y:S01]  /*8fd0*/  IMAD.U32 R175, RZ, RZ, UR73 ;  /* 0x00000049ffaf7e24 */ /* 0x000fe2000f8e00ff */
[----:B------:R-:W-:Y:S01]  /*8fe0*/  MOV R173, UR71 ;  /* 0x0000004700ad7c02 */ /* 0x000fe20008000f00 */
[----:B------:R-:W-:Y:S01]  /*8ff0*/  IMAD.U32 R172, RZ, RZ, UR70 ;  /* 0x00000046ffac7e24 */ /* 0x000fe2000f8e00ff */
[----:B------:R-:W-:Y:S01]  /*9000*/  R2UR UR27, R2 ;  /* 0x00000000021b72ca */ /* 0x000fe200000e0000 */
[----:B------:R-:W-:Y:S01]  /*9010*/  UIADD3.64 UR72, UPT, UPT, UR12, 0x4fe, URZ ;  /* 0x000004fe0c487897 */ /* 0x000fe2000fffe0ff */
[----:B------:R-:W-:Y:S01]  /*9020*/  IADD3 R2, P5, PT, R0, 0x580, RZ ;  /* 0x0000058000027810 */ /* 0x000fe20007fbe0ff */
[----:B------:R-:W-:-:S03]  /*9030*/  UIADD3.64 UR70, UPT, UPT, UR12, 0x500, URZ ;  /* 0x000005000c467897 */ /* 0x000fc6000fffe0ff */
[----:B------:R-:W-:Y:S01]  /*9040*/  R2UR UR28, R2 ;  /* 0x00000000021c72ca */ /* 0x000fe200000e0000 */
[----:B------:R-:W-:Y:S01]  /*9050*/  IMAD.U32 R170, RZ, RZ, UR72 ;  /* 0x00000048ffaa7e24 */ /* 0x000fe2000f8e00ff */
[----:B------:R-:W-:Y:S01]  /*9060*/  IADD3.X R2, PT, PT, R3, RZ, RZ, P5, !PT ;  /* 0x000000ff03027210 */ /* 0x000fe20002ffe4ff */
[----:B------:R-:W-:Y:S01]  /*9070*/  IMAD.U32 R171, RZ, RZ, UR73 ;  /* 0x00000049ffab7e24 */ /* 0x000fe2000f8e00ff */
[----:B------:R-:W-:Y:S01]  /*9080*/  UIADD3.64 UR72, UPT, UPT, UR12, 0x502, URZ ;  /* 0x000005020c487897 */ /* 0x000fe2000fffe0ff */
[----:B------:R-:W-:Y:S01]  /*9090*/  IMAD.U32 R168, RZ, RZ, UR70 ;  /* 0x00000046ffa87e24 */ /* 0x000fe2000f8e00ff */
[----:B------:R-:W-:Y:S01]  /*90a0*/  R2UR UR29, R2 ;  /* 0x00000000021d72ca */ /* 0x000fe200000e0000 */
[----:B------:R-:W-:Y:S01]  /*90b0*/  IMAD.U32 R169, RZ, RZ, UR71 ;  /* 0x00000047ffa97e24 */ /* 0x000fe2000f8e00ff */
[----:B------:R-:W-:Y:S01]  /*90c0*/  IADD3 R2, P5, PT, R0, 0x600, RZ ;  /* 0x0000060000027810 */ /* 0x000fe20007fbe0ff */
[----:B------:R-:W-:Y:S01]  /*90d0*/  UIADD3.64 UR70, UPT, UPT, UR12, 0x504, URZ ;  /* 0x000005040c467897 */ /* 0x000fe2000fffe0ff */
[----:B------:R-:W-:Y:S01]  /*90e0*/  IMAD.U32 R166, RZ, RZ, UR72 ;  /* 0x00000048ffa67e24 */ /* 0x000fe2000f8e00ff */
[----:B------:R-:W-:Y:S01]  /*90f0*/  MOV R167, UR73 ;  /* 0x0000004900a77c02 */ /* 0x000fe20008000f00 */
        /* <DEDUP_REMOVED lines=12> */
[----:B------:R-:W-:Y:S01]  /*91c0*/  MOV R161, UR71 ;  /* 0x0000004700a17c02 */ /* 0x000fe20008000f00 */
[----:B------:R-:W-:Y:S01]  /*91d0*/  IMAD.U32 R160, RZ, RZ, UR70 ;  /* 0x00000046ffa07e24 */ /* 0x000fe2000f8e00ff */
[----:B------:R-:W-:-:S02]  /*91e0*/  UIADD3.64 UR72, UPT, UPT, UR12, 0x602, URZ ;  /* 0x000006020c487897 */ /* 0x000fc4000fffe0ff */
[----:B------:R-:W-:Y:S01]  /*91f0*/  R2UR UR33, R2 ;  /* 0x00000000022172ca */ /* 0x000fe200000e0000 */
[----:B------:R-:W-:Y:S01]  /*9200*/  UIADD3.64 UR70, UPT, UPT, UR12, 0x604, URZ ;  /* 0x000006040c467897 */ /* 0x000fe2000fffe0ff */
[----:B------:R-:W-:Y:S02]  /*9210*/  IADD3 R2, P5, PT, R0, 0x700, RZ ;  /* 0x0000070000027810 */ /* 0x000fe40007fbe0ff */
[----:B------:R-:W-:Y:S02]  /*9220*/  IMAD.U32 R158, RZ, RZ, UR72 ;  /* 0x00000048ff9e7e24 */ /* 0x000fe4000f8e00ff */
[----:B------:R-:W-:Y:S01]  /*9230*/  R2UR UR34, R2 ;  /* 0x00000000022272ca */ /* 0x000fe200000e0000 */
[--C-:B------:R-:W-:Y:S02]  /*9240*/  IMAD.X R2, RZ, RZ, R3.reuse, P5 ;  /* 0x000000ffff027224 */ /* 0x100fe400028e0603 */
        /* <DEDUP_REMOVED lines=22> */
[----:B------:R-:W-:-:S03]  /*93b0*/  IMAD.U32 R148, RZ, RZ, UR70 ;  /* 0x00000046ff947e24 */ /* 0x000fc6000f8e00ff */
[----:B------:R-:W-:Y:S02]  /*93c0*/  R2UR UR39, R2 ;  /* 0x00000000022772ca */ /* 0x000fe400000e0000 */
[----:B------:R-:W-:-:S04]  /*93d0*/  IADD3 R2, P5, PT, R0, 0x880, RZ ;  /* 0x0000088000027810 */ /* 0x000fc80007fbe0ff */
[----:B------:R-:W-:Y:S02]  /*93e0*/  R2UR UR40, R2 ;  /* 0x00000000022872ca */ /* 0x000fe400000e0000 */
[----:B------:R-:W-:-:S04]  /*93f0*/  IADD3.X R2, PT, PT, R3, RZ, RZ, P5, !PT ;  /* 0x000000ff03027210 */ /* 0x000fc80002ffe4ff */
[----:B------:R-:W-:Y:S02]  /*9400*/  R2UR UR41, R2 ;  /* 0x00000000022972ca */ /* 0x000fe400000e0000 */
[----:B------:R-:W-:-:S04]  /*9410*/  IADD3 R2, P5, PT, R0, 0x900, RZ ;  /* 0x0000090000027810 */ /* 0x000fc80007fbe0ff */
[----:B------:R-:W-:Y:S01]  /*9420*/  R2UR UR42, R2 ;  /* 0x00000000022a72ca */ /* 0x000fe200000e0000 */
[----:B------:R-:W-:-:S05]  /*9430*/  IMAD.X R2, RZ, RZ, R3, P5 ;  /* 0x000000ffff027224 */ /* 0x000fca00028e0603 */
        /* <DEDUP_REMOVED lines=43> */
[----:B------:R-:W-:Y:S02]  /*96f0*/  IADD3.X R2, PT, PT, R3, RZ, RZ, P5, !PT ;  /* 0x000000ff03027210 */ /* 0x000fe40002ffe4ff */
[----:B------:R-:W-:Y:S02]  /*9700*/  IADD3 R0, P5, PT, R0, 0xf00, RZ ;  /* 0x00000f0000007810 */ /* 0x000fe40007fbe0ff */
[----:B------:R-:W-:Y:S01]  /*9710*/  R2UR UR65, R2 ;  /* 0x00000000024172ca */ /* 0x000fe200000e0000 */
[----:B------:R-:W-:Y:S01]  /*9720*/  IMAD.MOV.U32 R2, RZ, RZ, RZ ;  /* 0x000000ffff027224 */ /* 0x000fe200078e00ff */
[----:B------:R-:W-:Y:S01]  /*9730*/  R2UR UR66, R0 ;  /* 0x00000000004272ca */ /* 0x000fe200000e0000 */
[----:B-----5:R-:W-:Y:S02]  /*9740*/  VIADD R0, R7, 0x20000 ;  /* 0x0002000007007836 */ /* 0x020fe40000000000 */
[----:B------:R-:W-:-:S03]  /*9750*/  IMAD.X R3, RZ, RZ, R3, P5 ;  /* 0x000000ffff037224 */ /* 0x000fc600028e0603 */
[----:B------:R-:W-:Y:S02]  /*9760*/  SHF.R.U32.HI R0, RZ, 0x4, R0 ;  /* 0x00000004ff007819 */ /* 0x000fe40000011600 */
[----:B------:R-:W-:Y:S01]  /*9770*/  R2UR UR67, R3 ;  /* 0x00000000034372ca */ /* 0x000fe200000e0000 */
[----:B-1----:R-:W-:Y:S01]  /*9780*/  IMAD.SHL.U32 R3, R4, 0x20, RZ ;  /* 0x0000002004037824 */ /* 0x002fe200078e00ff */
[----:B------:R-:W-:-:S04]  /*9790*/  SGXT.U32 R209, R0, 0xe ;  /* 0x0000000e00d1781a */ /* 0x000fc80000000000 */
[----:B------:R-:W-:-:S04]  /*97a0*/  IADD3 R0, P6, PT, R209, 0x2, RZ ;  /* 0x00000002d1007810 */ /* 0x000fc80007fde0ff */
[----:B------:R-:W-:Y:S02]  /*97b0*/  IADD3.X R2, PT, PT, R2, -0x7fffbfe0, RZ, P6, !PT ;  /* 0x8000402002027810 */ /* 0x000fe400037fe4ff */
[----:B------:R-:W-:Y:S01]  /*97c0*/  R2UR UR68, R0 ;  /* 0x00000000004472ca */ /* 0x000fe200000e0000 */
[----:B------:R-:W-:Y:S01]  /*97d0*/  IMAD.MOV.U32 R0, RZ, RZ, R133 ;  /* 0x000000ffff007224 */ /* 0x000fe200078e0085 */
[----:B------:R-:W-:Y:S01]  /*97e0*/  R2UR UR69, R2 ;  /* 0x00000000024572ca */ /* 0x000fe200000e0000 */
[----:B------:R-:W-:-:S12]  /*97f0*/  IMAD.SHL.U32 R2, R141, 0x20, RZ ;  /* 0x000000208d027824 */ /* 0x000fd800078e00ff */
[----:B------:R-:W-:Y:S02]  /*9800*/  UIADD3.64 UR72, UPT, UPT, UR68, 0x3fe, URZ ;  /* 0x000003fe44487897 */ /* 0x000fe4000fffe0ff */
[----:B------:R-:W-:-:S12]  /*9810*/  UIADD3.64 UR70, UPT, UPT, UR68, 0x400, URZ ;  /* 0x0000040044467897 */ /* 0x000fd8000fffe0ff */
.L_x_17:
[----:B------:R-:W2:Y:S04]  /*9820*/  LDL.64 R26, [R1+0x270] ;  /* 0x00027000011a7983 */ /* 0x000ea80000100a00 */
[----:B------:R-:W3:Y:S04]  /*9830*/  LDL.64 R10, [R1+0x200] ;  /* 0x00020000010a7983 */ /* 0x000ee80000100a00 */
[----:B------:R-:W4:Y:S04]  /*9840*/  LDL.64 R14, [R1+0x208] ;  /* 0x00020800010e7983 */ /* 0x000f280000100a00 */
[----:B------:R-:W5:Y:S04]  /*9850*/  LDL.64 R30, [R1+0x2d8] ;  /* 0x0002d800011e7983 */ /* 0x000f680000100a00 */
[----:B------:R-:W5:Y:S04]  /*9860*/  LDL.64 R32, [R1+0x2e0] ;  /* 0x0002e00001207983 */ /* 0x000f680000100a00 */
[----:B------:R-:W5:Y:S04]  /*9870*/  LDL.64 R6, [R1+0x2f0] ;  /* 0x0002f00001067983 */ /* 0x000f680000100a00 */
[----:B------:R-:W5:Y:S01]  /*9880*/  LDL.64 R20, [R1+0x2e8] ;  /* 0x0002e80001147983 */ /* 0x000f620000100a00 */
[C---:B------:R-:W-:Y:S01]  /*9890*/  IMAD.WIDE R8, R3.reuse, 0x2, R134 ;  /* 0x0000000203087825 */ /* 0x040fe200078e0286 */
[----:B0-----:R-:W0:Y:S02]  /*98a0*/  LDC R44, c[0x0][0x3c4] ;  /* 0x0000f100ff2c7b82 */ /* 0x001e240000000800 */
[----:B------:R-:W5:Y:S04]  /*98b0*/  LDL.64 R22, [R1+0x340] ;  /* 0x0003400001167983 */ /* 0x000f680000100a00 */
[----:B------:R-:W5:Y:S04]  /*98c0*/  LDL.64 R34, [R1+0x260] ;  /* 0x0002600001227983 */ /* 0x000f680000100a00 */
[----:B------:R2:W5:Y:S04]  /*98d0*/  LDG.E.U16 R17, desc[UR10][R8.64] ;  /* 0x0000000a08117981 */ /* 0x000568000c1e1500 */
[----:B------:R-:W5:Y:S01]  /*98e0*/  LDL.64 R38, [R1+0x2d0] ;  /* 0x0002d00001267983 */ /* 0x000f620000100a00 */
[----:B------:R-:W-:-:S03]  /*98f0*/  IMAD.WIDE R4, R3, 0x2, R136 ;  /* 0x0000000203047825 */ /* 0x000fc600078e0288 */
[----:B------:R-:W5:Y:S04]  /*9900*/  LDL.64 R40, [R1+0x1f0] ;  /* 0x0001f00001287983 */ /* 0x000f680000100a00 */
[----:B------:R-:W5:Y:S04]  /*9910*/  LDL.64 R42, [R1+0x1e0] ;  /* 0x0001e000012a7983 */ /* 0x000f680000100a00 */
[----:B------:R-:W5:Y:S04]  /*9920*/  LDG.E.U16 R4, desc[UR10][R4.64] ;  /* 0x0000000a04047981 */ /* 0x000f68000c1e1500 */
[----:B------:R-:W5:Y:S04]  /*9930*/  LDL.64 R18, [R1+0x278] ;  /* 0x0002780001127983 */ /* 0x000f680000100a00 */
        /* <DEDUP_REMOVED lines=26> */
[----:B------:R-:W5:Y:S01]  /*9ae0*/  LDL.64 R80, [R1+0x180] ;  /* 0x0001800001507983 */ /* 0x000f620000100a00 */
[----:B--2---:R-:W-:-:S03]  /*9af0*/  IMAD.WIDE R8, R3, 0x2, R26 ;  /* 0x0000000203087825 */ /* 0x004fc600078e021a */
[----:B------:R-:W2:Y:S01]  /*9b00*/  LDL.64 R26, [R1+0x2c8] ;  /* 0x0002c800011a7983 */ /* 0x000ea20000100a00 */
[----:B---3--:R-:W-:-:S03]  /*9b10*/  IMAD.WIDE R10, R3, 0x2, R10 ;  /* 0x00000002030a7825 */ /* 0x008fc600078e020a */
[----:B------:R-:W3:Y:S01]  /*9b20*/  LDG.E.U16 R8, desc[UR10][R8.64] ;  /* 0x0000000a08087981 */ /* 0x000ee2000c1e1500 */
[----:B----4-:R-:W-:-:S05]  /*9b30*/  IMAD.WIDE R14, R3, 0x2, R14 ;  /* 0x00000002030e7825 */ /* 0x010fca00078e020e */
[----:B------:R5:W4:Y:S04]  /*9b40*/  LDG.E.U16 R5, desc[UR10][R14.64] ;  /* 0x0000000a0e057981 */ /* 0x000b28000c1e1500 */
[----:B------:R1:W3:Y:S01]  /*9b50*/  LDG.E.U16 R9, desc[UR10][R10.64] ;  /* 0x0000000a0a097981 */ /* 0x0002e2000c1e1500 */
[----:B-----5:R-:W-:-:S03]  /*9b60*/  IMAD.WIDE R14, R3, 0x2, R32 ;  /* 0x00000002030e7825 */ /* 0x020fc600078e0220 */
[----:B------:R-:W5:Y:S01]  /*9b70*/  LDL.64 R32, [R1+0x250] ;  /* 0x0002500001207983 */ /* 0x000f620000100a00 */
[----:B-1----:R-:W-:-:S03]  /*9b80*/  IMAD.WIDE R10, R3, 0x2, R30 ;  /* 0x00000002030a7825 */ /* 0x002fc600078e021e */
[----:B------:R-:W3:Y:S01]  /*9b90*/  LDL.64 R30, [R1+0x198] ;  /* 0x00019800011e7983 */ /* 0x000ee20000100a00 */
[----:B------:R-:W-:-:S03]  /*9ba0*/  IMAD.WIDE R6, R3, 0x2, R6 ;  /* 0x0000000203067825 */ /* 0x000fc600078e0206 */
[----:B------:R-:W4:Y:S01]  /*9bb0*/  LDG.E.U16 R15, desc[UR10][R14.64] ;  /* 0x0000000a0e0f7981 */ /* 0x000f22000c1e1500 */
[----:B------:R-:W-:-:S03]  /*9bc0*/  IMAD.WIDE R20, R3, 0x2, R20 ;  /* 0x0000000203147825 */ /* 0x000fc600078e0214 */
[----:B------:R-:W4:Y:S01]  /*9bd0*/  LDG.E.U16 R6, desc[UR10][R6.64] ;  /* 0x0000000a06067981 */ /* 0x000f22000c1e1500 */
[----:B------:R-:W-:-:S03]  /*9be0*/  IMAD.WIDE R22, R3, 0x2, R22 ;  /* 0x0000000203167825 */ /* 0x000fc600078e0216 */
[----:B------:R-:W4:Y:S04]  /*9bf0*/  LDG.E.U16 R10, desc[UR10][R10.64] ;  /* 0x0000000a0a0a7981 */ /* 0x000f28000c1e1500 */
[----:B------:R1:W4:Y:S04]  /*9c00*/  LDG.E.U16 R13, desc[UR10][R22.64] ;  /* 0x0000000a160d7981 */ /* 0x000328000c1e1500 */
[----:B------:R0:W4:Y:S01]  /*9c10*/  LDG.E.U16 R7, desc[UR10][R20.64] ;  /* 0x0000000a14077981 */ /* 0x000122000c1e1500 */
[----:B-1----:R-:W-:-:S03]  /*9c20*/  IMAD.WIDE R22, R3, 0x2, R38 ;  /* 0x0000000203167825 */ /* 0x002fc600078e0226 */
[----:B------:R-:W4:Y:S01]  /*9c30*/  LDL.64 R38, [R1+0x240] ;  /* 0x0002400001267983 */ /* 0x000f220000100a00 */
[----:B0-----:R-:W-:-:S03]  /*9c40*/  IMAD.WIDE R20, R3, 0x2, R34 ;  /* 0x0000000203147825 */ /* 0x001fc600078e0222 */
[----:B------:R-:W4:Y:S04]  /*9c50*/  LDL.64 R34, [R1+0x248] ;  /* 0x0002480001227983 */ /* 0x000f280000100a00 */
[----:B------:R0:W4:Y:S04]  /*9c60*/  LDG.E.U16 R16, desc[UR10][R20.64] ;  /* 0x0000000a14107981 */ /* 0x000128000c1e1500 */
[----:B------:R-:W4:Y:S01]  /*9c70*/  LDG.E.U16 R22, desc[UR10][R22.64] ;  /* 0x0000000a16167981 */ /* 0x000f22000c1e1500 */
[----:B0-----:R-:W-:-:S03]  /*9c80*/  IMAD.WIDE R20, R3, 0x2, R40 ;  /* 0x0000000203147825 */ /* 0x001fc600078e0228 */
[----:B------:R-:W4:Y:S01]  /*9c90*/  LDL.64 R40, [R1+0x330] ;  /* 0x0003300001287983 */ /* 0x000f220000100a00 */
[----:B------:R-:W-:-:S03]  /*9ca0*/  IMAD.WIDE R18, R3, 0x2, R18 ;  /* 0x0000000203127825 */ /* 0x000fc600078e0212 */
[----:B------:R-:W4:Y:S01]  /*9cb0*/  LDG.E.U16 R20, desc[UR10][R20.64] ;  /* 0x0000000a14147981 */ /* 0x000f22000c1e1500 */
[----:B------:R-:W-:-:S03]  /*9cc0*/  IMAD.WIDE R28, R3, 0x2, R28 ;  /* 0x00000002031c7825 */ /* 0x000fc600078e021c */
[----:B------:R-:W4:Y:S01]  /*9cd0*/  LDG.E.U16 R19, desc[UR10][R18.64] ;  /* 0x0000000a12137981 */ /* 0x000f22000c1e1500 */
[----:B------:R-:W-:-:S06]  /*9ce0*/  IMAD.WIDE R24, R3, 0x2, R24 ;  /* 0x0000000203187825 */ /* 0x000fcc00078e0218 */
[----:B------:R-:W4:Y:S04]  /*9cf0*/  LDG.E.U16 R24, desc[UR10][R24.64] ;  /* 0x0000000a18187981 */ /* 0x000f28000c1e1500 */
[----:B------:R0:W4:Y:S02]  /*9d00*/  LDG.E.U16 R18, desc[UR10][R28.64] ;  /* 0x0000000a1c127981 */ /* 0x000124000c1e1500 */
[C---:B0-----:R-:W-:Y:S02]  /*9d10*/  IMAD.WIDE R28, R3.reuse, 0x2, R52 ;  /* 0x00000002031c7825 */ /* 0x041fe400078e0234 */
[----:B------:R-:W0:Y:S03]  /*9d20*/  LDC R52, c[0x0][0x3c4] ;  /* 0x0000f100ff347b82 */ /* 0x000e260000000800 */
[----:B------:R1:W4:Y:S02]  /*9d30*/  LDG.E.U16 R21, desc[UR10][R28.64] ;  /* 0x0000000a1c157981 */ /* 0x000324000c1e1500 */
[----:B-1----:R-:W-:-:S02]  /*9d40*/  IMAD.WIDE R28, R3, 0x2, R58 ;  /* 0x00000002031c7825 */ /* 0x002fc400078e023a */
[----:B------:R-:W4:Y:S02]  /*9d50*/  LDL.64 R58, [R1+0x1c0] ;  /* 0x0001c000013a7983 */ /* 0x000f240000100a00 */
[C---:B------:R-:W-:Y:S02]  /*9d60*/  IMAD.WIDE R36, R3.reuse, 0x2, R36 ;  /* 0x0000000203247825 */ /* 0x040fe400078e0224 */
[----:B------:R-:W4:Y:S02]  /*9d70*/  LDG.E.U16 R28, desc[UR10][R28.64] ;  /* 0x0000000a1c1c7981 */ /* 0x000f24000c1e1500 */
[----:B------:R-:W-:Y:S02]  /*9d80*/  IMAD.WIDE R44, R44, 0x2, R134 ;  /* 0x000000022c2c7825 */ /* 0x000fe400078e0286 */
[----:B------:R-:W4:Y:S02]  /*9d90*/  LDG.E.U16 R36, desc[UR10][R36.64] ;  /* 0x0000000a24247981 */ /* 0x000f24000c1e1500 */
[----:B--2---:R-:W-:-:S05]  /*9da0*/  IMAD.WIDE R26, R3, 0x2, R26 ;  /* 0x00000002031a7825 */ /* 0x004fca00078e021a */
[----:B------:R1:W2:Y:S02]  /*9db0*/  LDG.E.U16 R23, desc[UR10][R26.64] ;  /* 0x0000000a1a177981 */ /* 0x0002a4000c1e1500 */
[C---:B-1----:R-:W-:Y:S02]  /*9dc0*/  IMAD.WIDE R26, R3.reuse, 0x2, R42 ;  /* 0x00000002031a7825 */ /* 0x042fe400078e022a */
[----:B------:R-:W2:Y:S04]  /*9dd0*/  LDL.64 R42, [R1+0x2b0] ;  /* 0x0002b000012a7983 */ /* 0x000ea80000100a00 */
[----:B------:R-:W2:Y:S01]  /*9de0*/  LDG.E.U16 R26, desc[UR10][R26.64] ;  /* 0x0000000a1a1a7981 */ /* 0x000ea2000c1e1500 */
[----:B-----5:R-:W-:-:S04]  /*9df0*/  IMAD.WIDE R32, R3, 0x2, R32 ;  /* 0x0000000203207825 */ /* 0x020fc800078e0220 */
[C---:B---3--:R-:W-:Y:S01]  /*9e00*/  IMAD.WIDE R30, R3.reuse, 0x2, R30 ;  /* 0x00000002031e7825 */ /* 0x048fe200078e021e */
[----:B------:R1:W3:Y:S04]  /*9e10*/  LDG.E.U16 R14, desc[UR10][R32.64] ;  /* 0x0000000a200e7981 */ /* 0x0002e8000c1e1500 */
[----:B------:R5:W3:Y:S01]  /*9e20*/  LDG.E.U16 R27, desc[UR10][R30.64] ;  /* 0x0000000a1e1b7981 */ /* 0x000ae2000c1e1500 */
[----:B-1----:R-:W-:-:S03]  /*9e30*/  IMAD.WIDE R32, R3, 0x2, R56 ;  /* 0x0000000203207825 */ /* 0x002fc600078e0238 */
[----:B------:R-:W3:Y:S01]  /*9e40*/  LDL.64 R56, [R1+0x320] ;  /* 0x0003200001387983 */ /* 0x000ee20000100a00 */
[----:B-----5:R-:W-:-:S03]  /*9e50*/  IMAD.WIDE R30, R3, 0x2, R50 ;  /* 0x00000002031e7825 */ /* 0x020fc600078e0232 */
[----:B------:R-:W5:Y:S04]  /*9e60*/  LDL.64 R50, [R1+0x230] ;  /* 0x0002300001327983 */ /* 0x000f680000100a00 */
[----:B------:R1:W3:Y:S01]  /*9e70*/  LDG.E.U16 R25, desc[UR10][R32.64] ;  /* 0x0000000a20197981 */ /* 0x0002e2000c1e1500 */
[----:B----4-:R-:W-:-:S03]  /*9e80*/  IMAD.WIDE R34, R3, 0x2, R34 ;  /* 0x0000000203227825 */ /* 0x010fc600078e0222 */
[----:B------:R-:W4:Y:S01]  /*9e90*/  LDG.E.U16 R30, desc[UR10][R30.64] ;  /* 0x0000000a1e1e7981 */ /* 0x000f22000c1e1500 */
[----:B-1----:R-:W-:-:S03]  /*9ea0*/  IMAD.WIDE R32, R3, 0x2, R54 ;  /* 0x0000000203207825 */ /* 0x002fc600078e0236 */
[----:B------:R1:W3:Y:S04]  /*9eb0*/  LDG.E.U16 R29, desc[UR10][R34.64] ;  /* 0x0000000a221d7981 */ /* 0x0002e8000c1e1500 */
[----:B------:R-:W3:Y:S04]  /*9ec0*/  LDL.64 R54, [R1+0x318] ;  /* 0x0003180001367983 */ /* 0x000ee80000100a00 */
[----:B------:R0:W4:Y:S01]  /*9ed0*/  LDG.E.U16 R37, desc[UR10][R32.64] ;  /* 0x0000000a20257981 */ /* 0x000122000c1e1500 */
[----:B-1----:R-:W-:-:S03]  /*9ee0*/  IMAD.WIDE R34, R3, 0x2, R48 ;  /* 0x0000000203227825 */ /* 0x002fc600078e0230 */
[----:B------:R-:W4:Y:S01]  /*9ef0*/  LDL.64 R48, [R1+0x298] ;  /* 0x0002980001307983 */ /* 0x000f220000100a00 */
[----:B------:R-:W-:-:S03]  /*9f00*/  IMAD.WIDE R40, R3, 0x2, R40 ;  /* 0x0000000203287825 */ /* 0x000fc600078e0228 */
[----:B------:R-:W4:Y:S01]  /*9f10*/  LDG.E.U16 R35, desc[UR10][R34.64] ;  /* 0x0000000a22237981 */ /* 0x000f22000c1e1500 */
[----:B0-----:R-:W-:-:S03]  /*9f20*/  IMAD.WIDE R32, R3, 0x2, R46 ;  /* 0x0000000203207825 */ /* 0x001fc600078e022e */
[----:B------:R-:W4:Y:S01]  /*9f30*/  LDL.64 R46, [R1+0x2a0] ;  /* 0x0002a000012e7983 */ /* 0x000f220000100a00 */
[----:B------:R-:W-:Y:S02]  /*9f40*/  IMAD.SHL.U32 R52, R52, 0x2, RZ ;  /* 0x0000000234347824 */ /* 0x000fe400078e00ff */
[C---:B------:R-:W-:Y:S01]  /*9f50*/  IMAD.WIDE R44, R3.reuse, 0x2, R44 ;  /* 0x00000002032c7825 */ /* 0x040fe200078e022c */
[----:B------:R-:W4:Y:S04]  /*9f60*/  LDG.E.U16 R33, desc[UR10][R32.64] ;  /* 0x0000000a20217981 */ /* 0x000f28000c1e1500 */
[----:B------:R0:W4:Y:S04]  /*9f70*/  LDG.E.U16 R34, desc[UR10][R40.64] ;  /* 0x0000000a28227981 */ /* 0x000128000c1e1500 */
[----:B------:R1:W4:Y:S01]  /*9f80*/  LDG.E.U16 R11, desc[UR10][R44.64] ;  /* 0x0000000a2c0b7981 */ /* 0x000322000c1e1500 */
[----:B0-----:R-:W-:-:S03]  /*9f90*/  IMAD.WIDE R40, R3, 0x2, R64 ;  /* 0x0000000203287825 */ /* 0x001fc600078e0240 */
[----:B------:R-:W4:Y:S01]  /*9fa0*/  LDL.64 R64, [R1+0x210] ;  /* 0x0002100001407983 */ /* 0x000f220000100a00 */
[----:B-1----:R-:W-:-:S03]  /*9fb0*/  IMAD.WIDE R44, R3, 0x2, R62 ;  /* 0x00000002032c7825 */ /* 0x002fc600078e023e */
[----:B------:R0:W4:Y:S04]  /*9fc0*/  LDG.E.U16 R31, desc[UR10][R40.64] ;  /* 0x0000000a281f7981 */ /* 0x000128000c1e1500 */
[----:B------:R-:W4:Y:S01]  /*9fd0*/  LDL.64 R62, [R1+0x1b0] ;  /* 0x0001b000013e7983 */ /* 0x000f220000100a00 */
[----:B------:R-:W-:-:S04]  /*9fe0*/  IMAD.WIDE R38, R3, 0x2, R38 ;  /* 0x0000000203267825 */ /* 0x000fc800078e0226 */
[C---:B0-----:R-:W-:Y:S02]  /*9ff0*/  IMAD.WIDE R40, R3.reuse, 0x2, R60 ;  /* 0x0000000203287825 */ /* 0x041fe400078e023c */
[----:B------:R-:W4:Y:S04]  /*a000*/  LDG.E.U16 R38, desc[UR10][R38.64] ;  /* 0x0000000a26267981 */ /* 0x000f28000c1e1500 */
[----:B------:R-:W4:Y:S04]  /*a010*/  LDL.64 R60, [R1+0x310] ;  /* 0x00031000013c7983 */ /* 0x000f280000100a00 */
[----:B------:R-:W4:Y:S01]  /*a020*/  LDG.E.U16 R39, desc[UR10][R44.64] ;  /* 0x0000000a2c277981 */ /* 0x000f22000c1e1500 */
[----:B--2---:R-:W-:-:S05]  /*a030*/  IMAD.WIDE R42, R3, 0x2, R42 ;  /* 0x00000002032a7825 */ /* 0x004fca00078e022a */
[----:B------:R0:W2:Y:S02]  /*a040*/  LDG.E.U16 R32, desc[UR10][R42.64] ;  /* 0x0000000a2a207981 */ /* 0x0000a4000c1e1500 */
[----:B0-----:R-:W-:-:S04]  /*a050*/  IMAD.WIDE R42, R52, 0x2, R134 ;  /* 0x00000002342a7825 */ /* 0x001fc800078e0286 */
[----:B------:R-:W-:-:S04]  /*a060*/  IMAD.WIDE R52, R52, 0x2, R136 ;  /* 0x0000000234347825 */ /* 0x000fc800078e0288 */
[----:B------:R-:W-:-:S04]  /*a070*/  IMAD.WIDE R42, R3, 0x2, R42 ;  /* 0x00000002032a7825 */ /* 0x000fc800078e022a */
[----:B-----5:R-:W-:-:S04]  /*a080*/  IMAD.WIDE R50, R3, 0x2, R50 ;  /* 0x0000000203327825 */ /* 0x020fc800078e0232 */
[C---:B------:R-:W-:Y:S02]  /*a090*/  IMAD.WIDE R52, R3.reuse, 0x2, R52 ;  /* 0x0000000203347825 */ /* 0x040fe400078e0234 */
[----:B------:R-:W5:Y:S04]  /*a0a0*/  LDG.E.U16 R50, desc[UR10][R50.64] ;  /* 0x0000000a32327981 */ /* 0x000f68000c1e1500 */
[----:B------:R-:W2:Y:S04]  /*a0b0*/  LDG.E.U16 R52, desc[UR10][R52.64] ;  /* 0x0000000a34347981 */ /* 0x000ea8000c1e1500 */
[----:B------:R0:W2:Y:S04]  /*a0c0*/  LDG.E.U16 R51, desc[UR10][R42.64] ;  /* 0x0000000a2a337981 */ /* 0x0000a8000c1e1500 */
[----:B------:R1:W2:Y:S01]  /*a0d0*/  LDG.E.U16 R53, desc[UR10][R40.64] ;  /* 0x0000000a28357981 */ /* 0x0002a2000c1e1500 */
[----:B---3--:R-:W-:-:S04]  /*a0e0*/  IMAD.WIDE R44, R3, 0x2, R54 ;  /* 0x00000002032c7825 */ /* 0x008fc800078e0236 */
[C---:B0-----:R-:W-:Y:S02]  /*a0f0*/  IMAD.WIDE R42, R3.reuse, 0x2, R56 ;  /* 0x00000002032a7825 */ /* 0x041fe400078e0238 */
[----:B------:R0:W3:Y:S02]  /*a100*/  LDG.E.U16 R56, desc[UR10][R44.64] ;  /* 0x0000000a2c387981 */ /* 0x0000e4000c1e1500 */
[C---:B-1----:R-:W-:Y:S02]  /*a110*/  IMAD.WIDE R40, R3.reuse, 0x2, R58 ;  /* 0x0000000203287825 */ /* 0x042fe400078e023a */
[----:B------:R1:W2:Y:S04]  /*a120*/  LDG.E.U16 R55, desc[UR10][R42.64] ;  /* 0x0000000a2a377981 */ /* 0x0002a8000c1e1500 */
[----:B------:R1:W2:Y:S01]  /*a130*/  LDG.E.U16 R54, desc[UR10][R40.64] ;  /* 0x0000000a28367981 */ /* 0x0002a2000c1e1500 */
[----:B0-----:R-:W-:-:S03]  /*a140*/  IMAD.WIDE R44, R3, 0x2, R74 ;  /* 0x00000002032c7825 */ /* 0x001fc600078e024a */
[----:B------:R-:W2:Y:S01]  /*a150*/  LDL.64 R74, [R1+0x168] ;  /* 0x00016800014a7983 */ /* 0x000ea20000100a00 */
[----:B-1----:R-:W-:-:S03]  /*a160*/  IMAD.WIDE R42, R3, 0x2, R76 ;  /* 0x00000002032a7825 */ /* 0x002fc600078e024c */
[----:B------:R-:W3:Y:S01]  /*a170*/  LDL.64 R76, [R1+0x170] ;  /* 0x00017000014c7983 */ /* 0x000ee20000100a00 */
[----:B------:R-:W-:-:S03]  /*a180*/  IMAD.WIDE R40, R3, 0x2, R78 ;  /* 0x0000000203287825 */ /* 0x000fc600078e024e */
[----:B------:R-:W5:Y:S01]  /*a190*/  LDL.64 R78, [R1+0x178] ;  /* 0x00017800014e7983 */ /* 0x000f620000100a00 */
[----:B----4-:R-:W-:-:S03]  /*a1a0*/  IMAD.WIDE R46, R3, 0x2, R46 ;  /* 0x00000002032e7825 */ /* 0x010fc600078e022e */
[----:B------:R-:W4:Y:S01]  /*a1b0*/  LDG.E.U16 R59, desc[UR10][R40.64] ;  /* 0x0000000a283b7981 */ /* 0x000f22000c1e1500 */
[----:B------:R-:W-:-:S03]  /*a1c0*/  IMAD.WIDE R48, R3, 0x2, R48 ;  /* 0x0000000203307825 */ /* 0x000fc600078e0230 */
[----:B------:R0:W4:Y:S04]  /*a1d0*/  LDG.E.U16 R57, desc[UR10][R46.64] ;  /* 0x0000000a2e397981 */ /* 0x000128000c1e1500 */
[----:B------:R1:W4:Y:S01]  /*a1e0*/  LDG.E.U16 R58, desc[UR10][R48.64] ;  /* 0x0000000a303a7981 */ /* 0x000322000c1e1500 */
[----:B0-----:R-:W-:-:S04]  /*a1f0*/  IMAD.WIDE R46, R3, 0x2, R62 ;  /* 0x00000002032e7825 */ /* 0x001fc800078e023e */
[C---:B------:R-:W-:Y:S01]  /*a200*/  IMAD.WIDE R40, R3.reuse, 0x2, R92 ;  /* 0x0000000203287825 */ /* 0x040fe200078e025c */
[----:B------:R0:W4:Y:S03]  /*a210*/  LDG.E.U16 R62, desc[UR10][R46.64] ;  /* 0x0000000a2e3e7981 */ /* 0x000126000c1e1500 */
[C---:B-1----:R-:W-:Y:S02]  /*a220*/  IMAD.WIDE R48, R3.reuse, 0x2, R60 ;  /* 0x0000000203307825 */ /* 0x042fe400078e023c */
[----:B------:R1:W4:Y:S02]  /*a230*/  LDG.E.U16 R60, desc[UR10][R42.64] ;  /* 0x0000000a2a3c7981 */ /* 0x000324000c1e1500 */
[C---:B0-----:R-:W-:Y:S02]  /*a240*/  IMAD.WIDE R46, R3.reuse, 0x2, R66 ;  /* 0x00000002032e7825 */ /* 0x041fe400078e0242 */
[----:B------:R0:W4:Y:S04]  /*a250*/  LDG.E.U16 R61, desc[UR10][R44.64] ;  /* 0x0000000a2c3d7981 */ /* 0x000128000c1e1500 */
[----:B------:R0:W4:Y:S01]  /*a260*/  LDG.E.U16 R63, desc[UR10][R48.64] ;  /* 0x0000000a303f7981 */ /* 0x000122000c1e1500 */
[----:B-1----:R-:W-:-:S03]  /*a270*/  IMAD.WIDE R42, R3, 0x2, R90 ;  /* 0x00000002032a7825 */ /* 0x002fc600078e025a */
[----:B------:R1:W4:Y:S01]  /*a280*/  LDG.E.U16 R67, desc[UR10][R46.64] ;  /* 0x0000000a2e437981 */ /* 0x000322000c1e1500 */
[----:B0-----:R-:W-:-:S04]  /*a290*/  IMAD.WIDE R44, R3, 0x2, R68 ;  /* 0x00000002032c7825 */ /* 0x001fc800078e0244 */
[C---:B------:R-:W-:Y:S01]  /*a2a0*/  IMAD.WIDE R48, R3.reuse, 0x2, R64 ;  /* 0x0000000203307825 */ /* 0x040fe200078e0240 */
[----:B------:R0:W4:Y:S03]  /*a2b0*/  LDG.E.U16 R66, desc[UR10][R44.64] ;  /* 0x0000000a2c427981 */ /* 0x000126000c1e1500 */
[C---:B-1----:R-:W-:Y:S01]  /*a2c0*/  IMAD.WIDE R46, R3.reuse, 0x2, R72 ;  /* 0x00000002032e7825 */ /* 0x042fe200078e0248 */
[----:B------:R1:W4:Y:S04]  /*a2d0*/  LDG.E.U16 R64, desc[UR10][R40.64] ;  /* 0x0000000a28407981 */ /* 0x000328000c1e1500 */
[----:B------:R1:W4:Y:S01]  /*a2e0*/  LDG.E.U16 R65, desc[UR10][R42.64] ;  /* 0x0000000a2a417981 */ /* 0x000322000c1e1500 */
[----:B0-----:R-:W-:-:S03]  /*a2f0*/  IMAD.WIDE R44, R3, 0x2, R84 ;  /* 0x00000002032c7825 */ /* 0x001fc600078e0254 */
[----:B------:R0:W4:Y:S01]  /*a300*/  LDG.E.U16 R68, desc[UR10][R48.64] ;  /* 0x0000000a30447981 */ /* 0x000122000c1e1500 */
[----:B-1----:R-:W-:-:S03]  /*a310*/  IMAD.WIDE R40, R3, 0x2, R88 ;  /* 0x0000000203287825 */ /* 0x002fc600078e0258 */
[----:B------:R-:W4:Y:S01]  /*a320*/  LDG.E.U16 R72, desc[UR10][R46.64] ;  /* 0x0000000a2e487981 */ /* 0x000f22000c1e1500 */
[----:B------:R-:W-:-:S03]  /*a330*/  IMAD.WIDE R42, R3, 0x2, R86 ;  /* 0x00000002032a7825 */ /* 0x000fc600078e0256 */
[----:B------:R1:W4:Y:S01]  /*a340*/  LDG.E.U16 R69, desc[UR10][R40.64] ;  /* 0x0000000a28457981 */ /* 0x000322000c1e1500 */
[----:B0-----:R-:W-:-:S03]  /*a350*/  IMAD.WIDE R48, R3, 0x2, R70 ;  /* 0x0000000203307825 */ /* 0x001fc600078e0246 */
[----:B------:R0:W4:Y:S04]  /*a360*/  LDG.E.U16 R70, desc[UR10][R42.64] ;  /* 0x0000000a2a467981 */ /* 0x000128000c1e1500 */
[----:B------:R-:W4:Y:S01]  /*a370*/  LDG.E.U16 R71, desc[UR10][R44.64] ;  /* 0x0000000a2c477981 */ /* 0x000f22000c1e1500 */
[----:B-1----:R-:W-:-:S03]  /*a380*/  IMAD.WIDE R40, R3, 0x2, R82 ;  /* 0x0000000203287825 */ /* 0x002fc600078e0252 */
[----:B------:R2:W4:Y:S01]  /*a390*/  LDG.E.U16 R73, desc[UR10][R48.64] ;  /* 0x0000000a30497981 */ /* 0x000522000c1e1500 */
[----:B0-----:R-:W-:-:S03]  /*a3a0*/  IMAD.WIDE R42, R3, 0x2, R80 ;  /* 0x00000002032a7825 */ /* 0x001fc600078e0250 */
[----:B------:R-:W4:Y:S04]  /*a3b0*/  LDG.E.U16 R40, desc[UR10][R40.64] ;  /* 0x0000000a28287981 */ /* 0x000f28000c1e1500 */
[----:B------:R0:W4:Y:S01]  /*a3c0*/  LDG.E.U16 R42, desc[UR10][R42.64] ;  /* 0x0000000a2a2a7981 */ /* 0x000122000c1e1500 */
[----:B--2---:R-:W-:-:S04]  /*a3d0*/  IMAD.WIDE R48, R3, 0x2, R74 ;  /* 0x0000000203307825 */ /* 0x004fc800078e024a */
[C---:B---3--:R-:W-:Y:S02]  /*a3e0*/  IMAD.WIDE R46, R3.reuse, 0x2, R76 ;  /* 0x00000002032e7825 */ /* 0x048fe400078e024c */
[----:B------:R-:W2:Y:S02]  /*a3f0*/  LDG.E.U16 R48, desc[UR10][R48.64] ;  /* 0x0000000a30307981 */ /* 0x000ea4000c1e1500 */
[----:B-----5:R-:W-:Y:S02]  /*a400*/  IMAD.WIDE R44, R3, 0x2, R78 ;  /* 0x00000002032c7825 */ /* 0x020fe400078e024e */
[----:B------:R-:W3:Y:S04]  /*a410*/  LDG.E.U16 R46, desc[UR10][R46.64] ;  /* 0x0000000a2e2e7981 */ /* 0x000ee8000c1e1500 */
[----:B------:R-:W5:Y:S01]  /*a420*/  LDG.E.U16 R44, desc[UR10][R44.64] ;  /* 0x0000000a2c2c7981 */ /* 0x000f62000c1e1500 */
[----:B------:R-:W0:Y:S01]  /*a430*/  S2R R74, SR_TID.X ;  /* 0x00000000004a7919 */ /* 0x000e220000002100 */
[----:B------:R-:W-:-:S02]  /*a440*/  UMOV UR70, 0x1 ;  /* 0x0000000100467882 */ /* 0x000fc40000000000 */
[----:B------:R-:W-:-:S04]  /*a450*/  @!UP0 UIADD3 UR70, UPT, UPT, -UR70, 0x100000, URZ ;  /* 0x0010000046468890 */ /* 0x000fc8000fffe1ff */
[----:B------:R-:W-:Y:S02]  /*a460*/  @!UP0 USHF.L.U32 UR71, UR70, 0xb, URZ ;  /* 0x0000000b46478899 */ /* 0x000fe400080006ff */
[----:B------:R-:W-:Y:S01]  /*a470*/  @!UP0 USHF.L.U32 UR70, UR70, 0x1, URZ ;  /* 0x0000000146468899 */ /* 0x000fe200080006ff */
[C---:B0-----:R-:W-:Y:S02]  /*a480*/  LOP3.LUT R43, R74.reuse, 0x3f, RZ, 0xc0, !PT ;  /* 0x0000003f4a2b7812 */ /* 0x041fe400078ec0ff */
[----:B------:R-:W-:-:S05]  /*a490*/  LOP3.LUT R41, R74, 0xc0, RZ, 0xc0, !PT ;  /* 0x000000c04a297812 */ /* 0x000fca00078ec0ff */
[----:B------:R-:W-:-:S04]  /*a4a0*/  IMAD R41, R41, 0x20, R43 ;  /* 0x0000002029297824 */ /* 0x000fc800078e022b */
[----:B------:R-:W-:-:S05]  /*a4b0*/  IMAD.SHL.U32 R41, R41, 0x2, RZ ;  /* 0x0000000229297824 */ /* 0x000fca00078e00ff */
[----:B------:R0:W-:Y:S04]  /*a4c0*/  STS.U16 [R41+UR9+0x1c000], R4 ;  /* 0x01c0000429007988 */ /* 0x0001e80008000409 */
[----:B------:R1:W-:Y:S01]  /*a4d0*/  STS.U16 [R41+UR9+0x18c00], R5 ;  /* 0x018c000529007988 */ /* 0x0003e20008000409 */
[----:B0-----:R-:W-:-:S03]  /*a4e0*/  LOP3.LUT R4, R41, 0x10, RZ, 0x3c, !PT ;  /* 0x0000001029047812 */ /* 0x001fc600078e3cff */
[----:B------:R-:W-:Y:S01]  /*a4f0*/  STS.U16 [R41+UR9+0x18000], R17 ;  /* 0x0180001129007988 */ /* 0x000fe20008000409 */
[----:B-1----:R-:W-:-:S03]  /*a500*/  LOP3.LUT R5, R41, 0x20, RZ, 0x3c, !PT ;  /* 0x0000002029057812 */ /* 0x002fc600078e3cff */
        /* <DEDUP_REMOVED lines=21> */
[----:B------:R0:W-:Y:S04]  /*a660*/  STS.U16 [R5+UR9+0x1cd00], R26 ;  /* 0x01cd001a05007988 */ /* 0x0001e80008000409 */
[----:B------:R-:W-:Y:S01]  /*a670*/  STS.U16 [R4+UR9+0x18180], R27 ;  /* 0x0181801b04007988 */ /* 0x000fe20008000409 */
[----:B0-----:R-:W-:-:S03]  /*a680*/  LOP3.LUT R5, R41, 0x40, RZ, 0x3c, !PT ;  /* 0x0000004029057812 */ /* 0x001fc600078e3cff */
        /* <DEDUP_REMOVED lines=16> */
[----:B------:R-:W-:-:S03]  /*a790*/  VOTEU.ALL UP1, P3 ;  /* 0x0000000000ff7886 */ /* 0x000fc60001820000 */
[----:B------:R1:W-:Y:S01]  /*a7a0*/  STS.U16 [R4+UR9+0x18280], R55 ;  /* 0x0182803704007988 */ /* 0x0003e20008000409 */
[C---:B0-----:R-:W-:Y:S02]  /*a7b0*/  LOP3.LUT R5, R41.reuse, 0x60, RZ, 0x3c, !PT ;  /* 0x0000006029057812 */ /* 0x041fe400078e3cff */
[----:B------:R-:W-:Y:S01]  /*a7c0*/  LOP3.LUT R41, R41, 0x70, RZ, 0x3c, !PT ;  /* 0x0000007029297812 */ /* 0x000fe200078e3cff */
[----:B------:R1:W-:Y:S04]  /*a7d0*/  STS.U16 [R4+UR9+0x1c280], R56 ;  /* 0x01c2803804007988 */ /* 0x0003e80008000409 */
[----:B----4-:R1:W-:Y:S04]  /*a7e0*/  STS.U16 [R4+UR9+0x18680], R57 ;  /* 0x0186803904007988 */ /* 0x0103e80008000409 */
        /* <DEDUP_REMOVED lines=18> */
[----:B-----5:R1:W-:Y:S04]  /*a910*/  STS.U16 [R41+UR9+0x1cb80], R44 ;  /* 0x01cb802c29007988 */ /* 0x0203e80008000409 */
[----:B---3--:R1:W-:Y:S04]  /*a920*/  STS.U16 [R41+UR9+0x18f80], R46 ;  /* 0x018f802e29007988 */ /* 0x0083e80008000409 */
[----:B--2---:R1:W-:Y:S01]  /*a930*/  STS.U16 [R41+UR9+0x1cf80], R48 ;  /* 0x01cf803029007988 */ /* 0x0043e20008000409 */
[----:B------:R0:W-:Y:S06]  /*a940*/  MEMBAR.ALL.CTA ;  /* 0x0000000000007992 */ /* 0x0001ec0000008000 */
[----:B0-----:R-:W-:Y:S04]  /*a950*/  FENCE.VIEW.ASYNC.S ;  /* 0x00000000000073c6 */ /* 0x001fe80000000000 */
[----:B------:R-:W0:Y:S02]  /*a960*/  FENCE.VIEW.ASYNC.S ;  /* 0x00000000000073c6 */ /* 0x000e240000000000 */
[----:B0-----:R1:W0:Y:S02]  /*a970*/  @!UP1 SYNCS.EXCH.64 URZ, [UR9+0x28010], UR70 ;  /* 0x0280104609ff95b2 */ /* 0x0012240008000100 */
[----:B0-----:R-:W-:Y:S06]  /*a980*/  BAR.SYNC.DEFER_BLOCKING 0x0 ;  /* 0x0000000000007b1d */ /* 0x001fec0000010000 */
[----:B-1----:R-:W-:Y:S05]  /*a990*/  @P4 BRA `(.L_x_13) ;  /* 0x0000000800a44947 */ /* 0x002fea0003800000 */
[----:B------:R-:W2:Y:S01]  /*a9a0*/  LDL R45, [R1+0x158] ;  /* 0x00015800012d7983 */ /* 0x000ea20000100800 */
[----:B------:R-:W-:Y:S02]  /*a9b0*/  R2UR UR70, R252 ;  /* 0x00000000fc4672ca */ /* 0x000fe400000e0000 */
[----:B------:R-:W-:Y:S02]  /*a9c0*/  ELECT P5, URZ, PT ;  /* 0x0000000000ff782f */ /* 0x000fe400038a0000 */
[----:B------:R-:W-:Y:S01]  /*a9d0*/  MOV.SPILL R10, UR11 ;  /* 0x0000000b000a7c02 */ /* 0x000fe20009000f00 */
[----:B------:R-:W3:Y:S01]  /*a9e0*/  LDL R17, [R1+0x33c] ;  /* 0x00033c0001117983 */ /* 0x000ee20000100800 */
[----:B------:R-:W-:Y:S02]  /*a9f0*/  MOV.SPILL R11, UR10 ;  /* 0x0000000a000b7c02 */ /* 0x000fe40009000f00 */
[----:B------:R-:W-:Y:S02]  /*aa00*/  MOV.SPILL R8, UR69 ;  /* 0x0000004500087c02 */ /* 0x000fe40009000f00 */
[----:B------:R-:W-:-:S02]  /*aa10*/  MOV.SPILL R9, UR68 ;  /* 0x0000004400097c02 */ /* 0x000fc40009000f00 */
[----:B------:R-:W-:Y:S02]  /*aa20*/  MOV.SPILL R13, UR9 ;  /* 0x00000009000d7c02 */ /* 0x000fe40009000f00 */
[----:B------:R-:W-:Y:S01]  /*aa30*/  MOV.SPILL R14, UR8 ;  /* 0x00000008000e7c02 */ /* 0x000fe20009000f00 */
[----:B------:R-:W-:Y:S01]  /*aa40*/  IMAD.U32 R4, RZ, RZ, UR70 ;  /* 0x00000046ff047e24 */ /* 0x000fe2000f8e00ff */
[----:B------:R-:W-:Y:S01]  /*aa50*/  MOV.SPILL R6, UR67 ;  /* 0x0000004300067c02 */ /* 0x000fe20009000f00 */
[----:B------:R-:W-:Y:S01]  /*aa60*/  @P5 IMAD.MOV.U32 R5, RZ, RZ, 0x40004040 ;  /* 0x40004040ff055424 */ /* 0x000fe200078e00ff */
[----:B------:R-:W-:Y:S01]  /*aa70*/  UMOV UR10, 0x0 ;  /* 0x00000000000a7882 */ /* 0x000fe20000000000 */
[----:B------:R-:W-:Y:S01]  /*aa80*/  UMOV UR11, 0x4088010 ;  /* 0x04088010000b7882 */ /* 0x000fe20000000000 */
[----:B------:R-:W-:Y:S02]  /*aa90*/  @P5 R2UR UR70, R4 ;  /* 0x00000000044652ca */ /* 0x000fe400000e0000 */
[----:B------:R-:W-:-:S02]  /*aaa0*/  @P5 R2UR UR71, R5 ;  /* 0x00000000054752ca */ /* 0x000fc400000e0000 */
[----:B------:R-:W-:Y:S02]  /*aab0*/  @P5 R2UR UR73, R5 ;  /* 0x00000000054952ca */ /* 0x000fe400000e0000 */
[----:B------:R-:W-:Y:S02]  /*aac0*/  R2UR UR68, R146 ;  /* 0x00000000924472ca */ /* 0x000fe400000e0000 */
[----:B------:R-:W-:Y:S02]  /*aad0*/  R2UR UR69, R147 ;  /* 0x00000000934572ca */ /* 0x000fe400000e0000 */
[----:B------:R-:W-:Y:S02]  /*aae0*/  R2UR UR8, R144 ;  /* 0x00000000900872ca */ /* 0x000fe400000e0000 */
[----:B------:R-:W-:Y:S02]  /*aaf0*/  R2UR UR9, R145 ;  /* 0x00000000910972ca */ /* 0x000fe400000e0000 */
[----:B------:R-:W-:-:S02]  /*ab00*/  MOV.SPILL R7, UR66 ;  /* 0x0000004200077c02 */ /* 0x000fc40009000f00 */
[----:B------:R-:W-:Y:S02]  /*ab10*/  R2UR UR66, R204 ;  /* 0x00000000cc4272ca */ /* 0x000fe400000e0000 */
[----:B------:R-:W-:Y:S02]  /*ab20*/  R2UR UR67, R205 ;  /* 0x00000000cd4372ca */ /* 0x000fe400000e0000 */
[----:B------:R-:W-:Y:S02]  /*ab30*/  MOV.SPILL R15, UR7 ;  /* 0x00000007000f7c02 */ /* 0x000fe40009000f00 */
[----:B------:R-:W-:Y:S02]  /*ab40*/  MOV.SPILL R16, UR6 ;  /* 0x0000000600107c02 */ /* 0x000fe40009000f00 */
[----:B------:R-:W-:Y:S02]  /*ab50*/  R2UR UR6, R200 ;  /* 0x00000000c80672ca */ /* 0x000fe400000e0000 */
[----:B------:R-:W-:-:S02]  /*ab60*/  R2UR UR7, R201 ;  /* 0x00000000c90772ca */ /* 0x000fc400000e0000 */
[----:B--2---:R-:W-:-:S13]  /*ab70*/  R2UR UR72, R45 ;  /* 0x000000002d4872ca */ /* 0x004fda00000e0000 */
[----:B------:R-:W-:-:S04]  /*ab80*/  MOV R4, UR72 ;  /* 0x0000004800047c02 */ /* 0x000fc80008000f00 */
[----:B------:R-:W-:-:S13]  /*ab90*/  @P5 R2UR UR72, R4 ;  /* 0x00000000044852ca */ /* 0x000fda00000e0000 */
[----:B------:R0:W-:Y:S02]  /*aba0*/  UTCHMMA gdesc[UR70], gdesc[UR72], tmem[UR5], tmem[UR10], idesc[UR11], !UPT ;  /* 0x00ff0a48460075ea */ /* 0x0001e4000f800005 */
[----:B0-----:R-:W-:Y:S02]  /*abb0*/  R2UR UR70, R206 ;  /* 0x00000000ce4672ca */ /* 0x001fe400000e0000 */
[----:B------:R-:W-:Y:S01]  /*abc0*/  R2UR UR71, R207 ;  /* 0x00000000cf4772ca */ /* 0x000fe200000e0000 */
[----:B------:R-:W-:Y:S01]  /*abd0*/  UMOV UR72, 0x0 ;  /* 0x0000000000487882 */ /* 0x000fe20000000000 */
[----:B------:R-:W-:Y:S02]  /*abe0*/  UMOV UR73, 0x4088010 ;  /* 0x0408801000497882 */ /* 0x000fe40000000000 */
[----:B------:R-:W-:Y:S09]  /*abf0*/  UTCHMMA gdesc[UR68], gdesc[UR12], tmem[UR5], tmem[UR72], idesc[UR73], UPT ;  /* 0x00ff480c440075ea */ /* 0x000ff2000b800005 */
[----:B------:R0:W-:Y:S02]  /*ac00*/  UTCHMMA gdesc[UR8], gdesc[UR70], tmem[UR5], tmem[UR72], idesc[UR73], UPT ;  /* 0x00ff4846080075ea */ /* 0x0001e4000b800005 */
[----:B0-----:R-:W-:-:S02]  /*ac10*/  R2UR UR72, R202 ;  /* 0x00000000ca4872ca */ /* 0x001fc400000e0000 */
[----:B------:R-:W-:Y:S01]  /*ac20*/  R2UR UR73, R203 ;  /* 0x00000000cb4972ca */ /* 0x000fe200000e0000 */
[----:B------:R-:W-:Y:S01]  /*ac30*/  UMOV UR70, 0x0 ;  /* 0x0000000000467882 */ /* 0x000fe20000000000 */
[----:B------:R-:W-:Y:S02]  /*ac40*/  UMOV UR71, 0x4088010 ;  /* 0x0408801000477882 */ /* 0x000fe40000000000 */
[----:B------:R-:W-:Y:S01]  /*ac50*/  UTCHMMA gdesc[UR76], gdesc[UR66], tmem[UR5], tmem[UR70], idesc[UR71], UPT ;  /* 0x00ff46424c0075ea */ /* 0x000fe2000b800005 */
[----:B------:R-:W-:-:S08]  /*ac60*/  R2UR UR10, R196 ;  /* 0x00000000c40a72ca */ /* 0x000fd000000e0000 */
[----:B------:R0:W-:Y:S01]  /*ac70*/  UTCHMMA gdesc[UR74], gdesc[UR72], tmem[UR5], tmem[UR70], idesc[UR71], UPT ;  /* 0x00ff46484a0075ea */ /* 0x0001e2000b800005 */
[----:B------:R-:W-:Y:S02]  /*ac80*/  R2UR UR11, R197 ;  /* 0x00000000c50b72ca */ /* 0x000fe400000e0000 */
[----:B------:R-:W-:Y:S01]  /*ac90*/  R2UR UR68, R194 ;  /* 0x00000000c24472ca */ /* 0x000fe200000e0000 */
[----:B0-----:R-:W-:Y:S01]  /*aca0*/  UMOV UR72, 0x0 ;  /* 0x0000000000487882 */ /* 0x001fe20000000000 */
[----:B------:R-:W-:Y:S02]  /*acb0*/  UMOV UR73, 0x4088010 ;  /* 0x0408801000497882 */ /* 0x000fe40000000000 */
[----:B------:R0:W-:Y:S01]  /*acc0*/  UTCHMMA gdesc[UR14], gdesc[UR6], tmem[UR5], tmem[UR72], idesc[UR73], UPT ;  /* 0x00ff48060e0075ea */ /* 0x0001e2000b800005 */
[----:B------:R-:W-:Y:S02]  /*acd0*/  R2UR UR69, R195 ;  /* 0x00000000c34572ca */ /* 0x000fe400000e0000 */
[----:B0-----:R-:W-:-:S02]  /*ace0*/  R2UR UR72, R198 ;  /* 0x00000000c64872ca */ /* 0x001fc400000e0000 */
[----:B------:R-:W-:Y:S02]  /*acf0*/  R2UR UR73, R199 ;  /* 0x00000000c74972ca */ /* 0x000fe400000e0000 */
[----:B------:R-:W-:Y:S02]  /*ad00*/  R2UR UR8, R192 ;  /* 0x00000000c00872ca */ /* 0x000fe400000e0000 */
[----:B------:R-:W-:-:S09]  /*ad10*/  R2UR UR9, R193 ;  /* 0x00000000c10972ca */ /* 0x000fd200000e0000 */
[----:B------:R0:W-:Y:S02]  /*ad20*/  UTCHMMA gdesc[UR16], gdesc[UR72], tmem[UR5], tmem[UR70], idesc[UR71], UPT ;  /* 0x00ff4648100075ea */ /* 0x0001e4000b800005 */
[----:B0-----:R-:W-:Y:S01]  /*ad30*/  UMOV UR72, 0x0 ;  /* 0x0000000000487882 */ /* 0x001fe20000000000 */
[----:B------:R-:W-:Y:S02]  /*ad40*/  UMOV UR73, 0x4088010 ;  /* 0x0408801000497882 */ /* 0x000fe40000000000 */
[----:B------:R-:W-:Y:S01]  /*ad50*/  UTCHMMA gdesc[UR18], gdesc[UR10], tmem[UR5], tmem[UR72], idesc[UR73], UPT ;  /* 0x00ff480a120075ea */ /* 0x000fe2000b800005 */
[----:B------:R0:W-:Y:S01]  /*ad60*/  UTCHMMA gdesc[UR20], gdesc[UR68], tmem[UR5], tmem[UR72], idesc[UR73], UPT ;  /* 0x00ff4844140075ea */ /* 0x0001e2000b800005 */
[----:B------:R-:W-:Y:S01]  /*ad70*/  UTCHMMA gdesc[UR22], gdesc[UR8], tmem[UR5], tmem[UR70], idesc[UR71], UPT ;  /* 0x00ff4608160075ea */ /* 0x000fe2000b800005 */
[----:B0-----:R-:W-:Y:S02]  /*ad80*/  R2UR UR72, R190 ;  /* 0x00000000be4872ca */ /* 0x001fe400000e0000 */
[----:B------:R-:W-:-:S02]  /*ad90*/  R2UR UR73, R191 ;  /* 0x00000000bf4972ca */ /* 0x000fc400000e0000 */
[----:B------:R-:W-:Y:S02]  /*ada0*/  R2UR UR6, R186 ;  /* 0x00000000ba0672ca */ /* 0x000fe400000e0000 */
[----:B------:R-:W-:-:S09]  /*adb0*/  R2UR UR7, R187 ;  /* 0x00000000bb0772ca */ /* 0x000fd200000e0000 */
[----:B------:R0:W-:Y:S02]  /*adc0*/  UTCHMMA gdesc[UR24], gdesc[UR72], tmem[UR5], tmem[UR70], idesc[UR71], UPT ;  /* 0x00ff4648180075ea */ /* 0x0001e4000b800005 */
[----:B0-----:R-:W-:Y:S02]  /*add0*/  R2UR UR70, R188 ;  /* 0x00000000bc4672ca */ /* 0x001fe400000e0000 */
[----:B------:R-:W-:Y:S01]  /*ade0*/  R2UR UR71, R189 ;  /* 0x00000000bd4772ca */ /* 0x000fe200000e0000 */
[----:B------:R-:W-:Y:S01]  /*adf0*/  UMOV UR72, 0x0 ;  /* 0x0000000000487882 */ /* 0x000fe20000000000 */
[----:B------:R-:W-:Y:S01]  /*ae00*/  UMOV UR73, 0x4088010 ;  /* 0x0408801000497882 */ /* 0x000fe20000000000 */
[----:B------:R-:W-:Y:S02]  /*ae10*/  R2UR UR10, R182 ;  /* 0x00000000b60a72ca */ /* 0x000fe400000e0000 */
[----:B------:R-:W-:-:S08]  /*ae20*/  R2UR UR11, R183 ;  /* 0x00000000b70b72ca */ /* 0x000fd000000e0000 */
[----:B------:R0:W-:Y:S02]  /*ae30*/  UTCHMMA gdesc[UR26], gdesc[UR70], tmem[UR5], tmem[UR72], idesc[UR73], UPT ;  /* 0x00ff48461a0075ea */ /* 0x0001e4000b800005 */
[----:B0-----:R-:W-:Y:S01]  /*ae40*/  UMOV UR70, 0x0 ;  /* 0x0000000000467882 */ /* 0x001fe20000000000 */
[----:B------:R-:W-:Y:S02]  /*ae50*/  UMOV UR71, 0x4088010 ;  /* 0x0408801000477882 */ /* 0x000fe40000000000 */
[----:B------:R0:W-:Y:S02]  /*ae60*/  UTCHMMA gdesc[UR28], gdesc[UR6], tmem[UR5], tmem[UR70], idesc[UR71], UPT ;  /* 0x00ff46061c0075ea */ /* 0x0001e4000b800005 */
[----:B0-----:R-:W-:Y:S02]  /*ae70*/  R2UR UR70, R184 ;  /* 0x00000000b84672ca */ /* 0x001fe400000e0000 */
[----:B------:R-:W-:Y:S02]  /*ae80*/  R2UR UR71, R185 ;  /* 0x00000000b94772ca */ /* 0x000fe400000e0000 */
[----:B------:R-:W-:-:S02]  /*ae90*/  R2UR UR68, R180 ;  /* 0x00000000b44472ca */ /* 0x000fc400000e0000 */
[----:B------:R-:W-:Y:S02]  /*aea0*/  R2UR UR69, R181 ;  /* 0x00000000b54572ca */ /* 0x000fe400000e0000 */
[----:B------:R-:W-:Y:S02]  /*aeb0*/  R2UR UR8, R176 ;  /* 0x00000000b00872ca */ /* 0x000fe400000e0000 */
[----:B------:R-:W-:-:S05]  /*aec0*/  R2UR UR9, R177 ;  /* 0x00000000b10972ca */ /* 0x000fca00000e0000 */
[----:B------:R-:W-:Y:S01]  /*aed0*/  UTCHMMA gdesc[UR30], gdesc[UR70], tmem[UR5], tmem[UR72], idesc[UR73], UPT ;  /* 0x00ff48461e0075ea */ /* 0x000fe2000b800005 */
[----:B------:R0:W-:Y:S02]  /*aee0*/  UTCHMMA gdesc[UR32], gdesc[UR10], tmem[UR5], tmem[UR72], idesc[UR73], UPT ;  /* 0x00ff480a200075ea */ /* 0x0001e4000b800005 */
[----:B0-----:R-:W-:Y:S02]  /*aef0*/  R2UR UR72, R178 ;  /* 0x00000000b24872ca */ /* 0x001fe400000e0000 */
[----:B------:R-:W-:Y:S01]  /*af00*/  R2UR UR73, R179 ;  /* 0x00000000b34972ca */ /* 0x000fe200000e0000 */
[----:B------:R-:W-:Y:S01]  /*af10*/  UMOV UR70, 0x0 ;  /* 0x0000000000467882 */ /* 0x000fe20000000000 */
[----:B------:R-:W-:Y:S02]  /*af20*/  UMOV UR71, 0x4088010 ;  /* 0x0408801000477882 */ /* 0x000fe40000000000 */
[----:B------:R-:W-:Y:S09]  /*af30*/  UTCHMMA gdesc[UR34], gdesc[UR68], tmem[UR5], tmem[UR70], idesc[UR71], UPT ;  /* 0x00ff4644220075ea */ /* 0x000ff2000b800005 */
[----:B------:R0:W-:Y:S02]  /*af40*/  UTCHMMA gdesc[UR36], gdesc[UR72], tmem[UR5], tmem[UR70], idesc[UR71], UPT ;  /* 0x00ff4648240075ea */ /* 0x0001e4000b800005 */
[----:B0-----:R-:W-:Y:S01]  /*af50*/  UMOV UR72, 0x0 ;  /* 0x0000000000487882 */ /* 0x001fe20000000000 */
[----:B------:R-:W-:-:S02]  /*af60*/  UMOV UR73, 0x4088010 ;  /* 0x0408801000497882 */ /* 0x000fc40000000000 */
[----:B------:R0:W-:Y:S02]  /*af70*/  UTCHMMA gdesc[UR38], gdesc[UR8], tmem[UR5], tmem[UR72], idesc[UR73], UPT ;  /* 0x00ff4808260075ea */ /* 0x0001e4000b800005 */
[----:B0-----:R-:W-:Y:S02]  /*af80*/  R2UR UR72, R174 ;  /* 0x00000000ae4872ca */ /* 0x001fe400000e0000 */
[----:B------:R-:W-:Y:S02]  /*af90*/  R2UR UR73, R175 ;  /* 0x00000000af4972ca */ /* 0x000fe400000e0000 */
[----:B------:R-:W-:Y:S02]  /*afa0*/  R2UR UR6, R172 ;  /* 0x00000000ac0672ca */ /* 0x000fe400000e0000 */
[----:B------:R-:W-:-:S09]  /*afb0*/  R2UR UR7, R173 ;  /* 0x00000000ad0772ca */ /* 0x000fd200000e0000 */
[----:B------:R0:W-:Y:S02]  /*afc0*/  UTCHMMA gdesc[UR40], gdesc[UR72], tmem[UR5], tmem[UR70], idesc[UR71], UPT ;  /* 0x00ff4648280075ea */ /* 0x0001e4000b800005 */
[----:B0-----:R-:W-:Y:S02]  /*afd0*/  R2UR UR70, R170 ;  /* 0x00000000aa4672ca */ /* 0x001fe400000e0000 */
[----:B------:R-:W-:Y:S01]  /*afe0*/  R2UR UR71, R171 ;  /* 0x00000000ab4772ca */ /* 0x000fe200000e0000 */
[----:B------:R-:W-:Y:S01]  /*aff0*/  UMOV UR72, 0x0 ;  /* 0x0000000000487882 */ /* 0x000fe20000000000 */
[----:B------:R-:W-:Y:S01]  /*b000*/  UMOV UR73, 0x4088010 ;  /* 0x0408801000497882 */ /* 0x000fe20000000000 */
[----:B------:R-:W-:Y:S01]  /*b010*/  R2UR UR10, R168 ;  /* 0x00000000a80a72ca */ /* 0x000fe200000e0000 */
[----:B------:R-:W-:Y:S01]  /*b020*/  UTCHMMA gdesc[UR42], gdesc[UR6], tmem[UR5], tmem[UR72], idesc[UR73], UPT ;  /* 0x00ff48062a0075ea */ /* 0x000fe2000b800005 */
[----:B------:R-:W-:-:S08]  /*b030*/  R2UR UR11, R169 ;  /* 0x00000000a90b72ca */ /* 0x000fd000000e0000 */
[----:B------:R0:W-:Y:S02]  /*b040*/  UTCHMMA gdesc[UR44], gdesc[UR70], tmem[UR5], tmem[UR72], idesc[UR73], UPT ;  /* 0x00ff48462c0075ea */ /* 0x0001e4000b800005 */
        /* <DEDUP_REMOVED lines=9> */
[----:B------:R-:W-:-:S11]  /*b0e0*/  UMOV UR73, 0x4088010 ;  /* 0x0408801000497882 */ /* 0x000fd60000000000 */
        /* <DEDUP_REMOVED lines=31> */
[----:B------:R-:W-:Y:S02]  /*b2e0*/  R2UR.FILL UR67, R6 ;  /* 0x00000000064372ca */ /* 0x000fe400004e0000 */
[----:B------:R-:W-:Y:S01]  /*b2f0*/  R2UR.FILL UR66, R7 ;  /* 0x00000000074272ca */ /* 0x000fe200004e0000 */
[----:B---3--:R-:W-:-:S07]  /*b300*/  VIADD R4, R17, 0x28010 ;  /* 0x0002801011047836 */ /* 0x008fce0000000000 */
[----:B------:R0:W-:Y:S01]  /*b310*/  UTCHMMA gdesc[UR64], gdesc[UR72], tmem[UR5], tmem[UR70], idesc[UR71], UPT ;  /* 0x00ff4648400075ea */ /* 0x0001e2000b800005 */
[----:B------:R-:W-:Y:S01]  /*b320*/  IMAD.MOV.U32 R5, RZ, RZ, RZ ;  /* 0x000000ffff057224 */ /* 0x000fe200078e00ff */
[----:B0-----:R-:W-:Y:S02]  /*b330*/  R2UR UR70, R148 ;  /* 0x00000000944672ca */ /* 0x001fe400000e0000 */
[----:B------:R-:W-:Y:S01]  /*b340*/  R2UR UR71, R149 ;  /* 0x00000000954772ca */ /* 0x000fe200000e0000 */
[----:B------:R-:W-:Y:S01]  /*b350*/  UMOV UR72, 0x0 ;  /* 0x0000000000487882 */ /* 0x000fe20000000000 */
[----:B------:R-:W-:Y:S01]  /*b360*/  @P5 MOV R4, R4 ;  /* 0x0000000400045202 */ /* 0x000fe20000000f00 */
[----:B------:R-:W-:-:S10]  /*b370*/  UMOV UR73, 0x4088010 ;  /* 0x0408801000497882 */ /* 0x000fd40000000000 */
[----:B------:R0:W-:Y:S02]  /*b380*/  UTCHMMA gdesc[UR66], gdesc[UR70], tmem[UR5], tmem[UR72], idesc[UR73], UPT ;  /* 0x00ff4846420075ea */ /* 0x0001e4000b800005 */
[----:B0-----:R-:W-:Y:S02]  /*b390*/  @P5 R2UR UR70, R4 ;  /* 0x00000000044652ca */ /* 0x001fe400000e0000 */
[----:B------:R-:W-:-:S11]  /*b3a0*/  R2UR.FILL UR69, R8 ;  /* 0x00000000084572ca */ /* 0x000fd600004e0000 */
[----:B------:R0:W-:Y:S01]  /*b3b0*/  UTCBAR [UR70], URZ ;  /* 0x000000ff460073e9 */ /* 0x0001e200080000ff */
[----:B------:R-:W-:Y:S02]  /*b3c0*/  R2UR.FILL UR68, R9 ;  /* 0x00000000094472ca */ /* 0x000fe400004e0000 */
[----:B------:R-:W-:Y:S02]  /*b3d0*/  R2UR.FILL UR11, R10 ;  /* 0x000000000a0b72ca */ /* 0x000fe400004e0000 */
[----:B------:R-:W-:Y:S02]  /*b3e0*/  R2UR.FILL UR10, R11 ;  /* 0x000000000b0a72ca */ /* 0x000fe400004e0000 */
[----:B------:R-:W-:Y:S02]  /*b3f0*/  R2UR.FILL UR9, R13 ;  /* 0x000000000d0972ca */ /* 0x000fe400004e0000 */
[----:B------:R-:W-:Y:S02]  /*b400*/  R2UR.FILL UR8, R14 ;  /* 0x000000000e0872ca */ /* 0x000fe400004e0000 */
[----:B------:R-:W-:-:S02]  /*b410*/  R2UR.FILL UR7, R15 ;  /* 0x000000000f0772ca */ /* 0x000fc400004e0000 */
[----:B0-----:R-:W-:-:S15]  /*b420*/  R2UR.FILL UR6, R16 ;  /* 0x00000000100672ca */ /* 0x001fde00004e0000 */
.L_x_13:
[----:B------:R-:W0:Y:S01]  /*b430*/  SYNCS.PHASECHK.TRANS64.TRYWAIT P5, [UR9+0x28010], RZ ;  /* 0x028010ffff0075a7 */ /* 0x000e2200080a1109 */
[----:B------:R-:W1:Y:S01]  /*b440*/  LDC R15, c[0x0][0x3a8] ;  /* 0x0000ea00ff0f7b82 */ /* 0x000e620000000800 */
[----:B0-----:R-:W-:Y:S05]  /*b450*/  @!P5 BRA `(.L_x_14) ;  /* 0x0000006c001cd947 */ /* 0x001fea0003800000 */
.L_x_23:
[----:B------:R-:W2:Y:S01]  /*b460*/  LDL R4, [R1+0x15c] ;  /* 0x00015c0001047983 */ /* 0x000ea20000100800 */
[----:B------:R-:W-:Y:S01]  /*b470*/  IMAD.U32 R12, R12, -0x80000000, RZ ;  /* 0x800000000c0c7824 */ /* 0x000fe200078e00ff */
[----:B------:R-:W-:Y:S06]  /*b480*/  BAR.SYNC.DEFER_BLOCKING 0x0 ;  /* 0x0000000000007b1d */ /* 0x000fec0000010000 */
[----:B------:R-:W0:Y:S01]  /*b490*/  S2R R19, SR_TID.X ;  /* 0x0000000000137919 */ /* 0x000e220000002100 */
[----:B------:R-:W3:Y:S01]  /*b4a0*/  @!P3 SYNCS.CCTL.IV [UR9+0x28010] ;  /* 0x02801000ff00b9b1 */ /* 0x000ee20008000009 */
[----:B0-----:R-:W-:-:S02]  /*b4b0*/  LOP3.LUT R208, R19, 0x60, RZ, 0xc0, !PT ;  /* 0x0000006013d07812 */ /* 0x001fc400078ec0ff */
[----:B--2---:R-:W-:-:S13]  /*b4c0*/  R2UR UR70, R4 ;  /* 0x00000000044672ca */ /* 0x004fda00000e0000 */
[----:B------:R-:W-:Y:S01]  /*b4d0*/  LDTM.16dp32bit_t0_t15.x8 R4, tmem[UR70] ;  /* 0x00000046000479ee */ /* 0x000fe20008980000 */
[----:B------:R-:W0:Y:S01]  /*b4e0*/  LDTM.16dp32bit_t16_t31.x8 R4, tmem[UR70+0x8] ;  /* 0x00000846000479ee */ /* 0x000e2200089a0000 */
[----:B------:R-:W-:Y:S01]  /*b4f0*/  NOP ;  /* 0x0000000000007918 */ /* 0x000fe20000000000 */
[-C--:B01----:R-:W-:Y:S01]  /*b500*/  FMUL R16, R4, R15.reuse ;  /* 0x0000000f04107220 */ /* 0x083fe20000400000 */
[-C--:B------:R-:W-:Y:S01]  /*b510*/  FMUL R17, R5, R15.reuse ;  /* 0x0000000f05117220 */ /* 0x080fe20000400000 */
[-C--:B------:R-:W-:Y:S01]  /*b520*/  FMUL R18, R6, R15.reuse ;  /* 0x0000000f06127220 */ /* 0x080fe20000400000 */
[-C--:B------:R-:W-:Y:S01]  /*b530*/  FMUL R14, R7, R15.reuse ;  /* 0x0000000f070e7220 */ /* 0x080fe20000400000 */
[----:B------:R-:W-:-:S03]  /*b540*/  FMUL R13, R8, R15 ;  /* 0x0000000f080d7220 */ /* 0x000fc60000400000 */
[----:B------:R-:W-:Y:S01]  /*b550*/  FMNMX3 R16, R16, R17, R18, !PT ;  /* 0x0000001110107276 */ /* 0x000fe20007800012 */
[-C--:B------:R-:W-:Y:S01]  /*b560*/  FMUL R17, R9, R15.reuse ;  /* 0x0000000f09117220 */ /* 0x080fe20000400000 */
[-C--:B------:R-:W-:Y:S02]  /*b570*/  FMUL R18, R10, R15.reuse ;  /* 0x0000000f0a127220 */ /* 0x080fe40000400000 */
[----:B------:R-:W-:Y:S01]  /*b580*/  FMNMX3 R13, R16, R14, R13, !PT ;  /* 0x0000000e100d7276 */ /* 0x000fe2000780000d */
[----:B------:R-:W-:-:S03]  /*b590*/  FMUL R16, R11, R15 ;  /* 0x0000000f0b107220 */ /* 0x000fc60000400000 */
[----:B------:R-:W-:Y:S02]  /*b5a0*/  FMNMX3 R13, R13, R17, R18, !PT ;  /* 0x000000110d0d7276 */ /* 0x000fe40007800012 */
[C---:B------:R-:W-:Y:S02]  /*b5b0*/  LOP3.LUT R17, R19.reuse, 0xff, RZ, 0xc0, !PT ;  /* 0x000000ff13117812 */ /* 0x040fe400078ec0ff */
[----:B------:R-:W-:Y:S02]  /*b5c0*/  FMNMX R16, R16, R13, !PT ;  /* 0x0000000d10107209 */ /* 0x000fe40007800000 */
[----:B------:R-:W-:-:S03]  /*b5d0*/  LOP3.LUT R13, R19, 0xf, RZ, 0xc0, !PT ;  /* 0x0000000f130d7812 */ /* 0x000fc600078ec0ff */
[----:B------:R-:W0:Y:S02]  /*b5e0*/  SHFL.BFLY PT, R14, R16, 0x10, 0x1f ;  /* 0x0e001f00100e7f89 */ /* 0x000e2400000e0000 */
[----:B------:R-:W-:-:S05]  /*b5f0*/  IMAD R208, R13, 0x2, R208 ;  /* 0x000000020dd07824 */ /* 0x000fca00078e02d0 */
[----:B------:R-:W-:Y:S02]  /*b600*/  LEA.HI R13, R17, R208, RZ, 0x19 ;  /* 0x000000d0110d7211 */ /* 0x000fe400078fc8ff */
[----:B------:R-:W-:Y:S02]  /*b610*/  LEA R208, R208, UR9, 0x2 ;  /* 0x00000009d0d07c11 */ /* 0x000fe4000f8e10ff */
[----:B------:R-:W-:Y:S02]  /*b620*/  LEA R13, R13, UR9, 0x2 ;  /* 0x000000090d0d7c11 */ /* 0x000fe4000f8e10ff */
[----:B0-----:R-:W-:Y:S02]  /*b630*/  FMNMX R16, R16, R14, !PT ;  /* 0x0000000e10107209 */ /* 0x001fe40007800000 */
[----:B------:R-:W-:-:S03]  /*b640*/  LEA R14, R17, UR9, 0x2 ;  /* 0x00000009110e7c11 */ /* 0x000fc6000f8e10ff */
[----:B---3--:R-:W-:Y:S01]  /*b650*/  @!P2 STS [R13+0x18000], R16 ;  /* 0x018000100d00a388 */ /* 0x008fe20000000800 */
[----:B------:R-:W-:Y:S06]  /*b660*/  BAR.SYNC.DEFER_BLOCKING 0x0 ;  /* 0x0000000000007b1d */ /* 0x000fec0000010000 */
[----:B------:R-:W0:Y:S04]  /*b670*/  @!P1 LDS R141, [R14+0x18000] ;  /* 0x018000000e8d9984 */ /* 0x000e280000000800 */
[----:B0-----:R-:W0:Y:S02]  /*b680*/  SHFL.BFLY PT, R16, R141, 0x1, 0x1f ;  /* 0x0c201f008d107f89 */ /* 0x001e2400000e0000 */
[----:B0-----:R-:W-:-:S05]  /*b690*/  FMNMX R16, R141, R16, !PT ;  /* 0x000000108d107209 */ /* 0x001fca0007800000 */
[----:B------:R-:W-:Y:S01]  /*b6a0*/  @P0 STS [R14+0x18000], R16 ;  /* 0x018000100e000388 */ /* 0x000fe20000000800 */
[----:B------:R-:W-:Y:S06]  /*b6b0*/  BAR.SYNC.DEFER_BLOCKING 0x0 ;  /* 0x0000000000007b1d */ /* 0x000fec0000010000 */
[----:B------:R-:W0:Y:S02]  /*b6c0*/  LDS R133, [R208+0x18000] ;  /* 0x01800000d0857984 */ /* 0x000e240000000800 */
[----:B------:R-:W-:Y:S01]  /*b6d0*/  BAR.SYNC.DEFER_BLOCKING 0x0 ;  /* 0x0000000000007b1d */ /* 0x000fe20000010000 */
[----:B0-----:R-:W-:-:S05]  /*b6e0*/  FMNMX R133, R133, R0, !PT ;  /* 0x0000000085857209 */ /* 0x001fca0007800000 */
[-CC-:B------:R-:W-:Y:S01]  /*b6f0*/  FFMA R5, R5, R15.reuse, -R133.reuse ;  /* 0x0000000f05057223 */ /* 0x180fe20000000885 */
[-CC-:B------:R-:W-:Y:S01]  /*b700*/  FFMA R4, R4, R15.reuse, -R133.reuse ;  /* 0x0000000f04047223 */ /* 0x180fe20000000885 */
[-CC-:B------:R-:W-:Y:S01]  /*b710*/  FFMA R16, R6, R15.reuse, -R133.reuse ;  /* 0x0000000f06107223 */ /* 0x180fe20000000885 */
[-CC-:B------:R-:W-:Y:S01]  /*b720*/  FFMA R7, R7, R15.reuse, -R133.reuse ;  /* 0x0000000f07077223 */ /* 0x180fe20000000885 */
[----:B------:R-:W-:Y:S01]  /*b730*/  FMUL R5, R5, 1.4426950216293334961 ;  /* 0x3fb8aa3b05057820 */ /* 0x000fe20000400000 */
[----:B------:R-:W-:Y:S01]  /*b740*/  FMUL R4, R4, 1.4426950216293334961 ;  /* 0x3fb8aa3b04047820 */ /* 0x000fe20000400000 */
[-CC-:B------:R-:W-:Y:S01]  /*b750*/  FFMA R9, R9, R15.reuse, -R133.reuse ;  /* 0x0000000f09097223 */ /* 0x180fe20000000885 */
[----:B------:R-:W-:Y:S01]  /*b760*/  FMUL R7, R7, 1.4426950216293334961 ;  /* 0x3fb8aa3b07077820 */ /* 0x000fe20000400000 */
[----:B------:R0:W-:Y:S01]  /*b770*/  MUFU.EX2 R6, R5 ;  /* 0x0000000500067308 */ /* 0x0001e20000000800 */
[-CC-:B------:R-:W-:Y:S01]  /*b780*/  FFMA R10, R10, R15.reuse, -R133.reuse ;  /* 0x0000000f0a0a7223 */ /* 0x180fe20000000885 */
[----:B------:R-:W-:Y:S01]  /*b790*/  FMUL R9, R9, 1.4426950216293334961 ;  /* 0x3fb8aa3b09097820 */ /* 0x000fe20000400000 */
[----:B------:R-:W-:-:S02]  /*b7a0*/  FFMA R11, R11, R15, -R133 ;  /* 0x0000000f0b0b7223 */ /* 0x000fc40000000885 */
[----:B------:R-:W-:Y:S02]  /*b7b0*/  FMUL R10, R10, 1.4426950216293334961 ;  /* 0x3fb8aa3b0a0a7820 */ /* 0x000fe40000400000 */
[----:B------:R-:W-:Y:S01]  /*b7c0*/  FMUL R11, R11, 1.4426950216293334961 ;  /* 0x3fb8aa3b0b0b7820 */ /* 0x000fe20000400000 */
[----:B------:R-:W1:Y:S01]  /*b7d0*/  MUFU.EX2 R4, R4 ;  /* 0x0000000400047308 */ /* 0x000e620000000800 */
[----:B0-----:R-:W-:Y:S01]  /*b7e0*/  FMUL R5, R16, 1.4426950216293334961 ;  /* 0x3fb8aa3b10057820 */ /* 0x001fe20000400000 */
[----:B------:R-:W-:-:S06]  /*b7f0*/  FFMA R16, R8, R15, -R133 ;  /* 0x0000000f08107223 */ /* 0x000fcc0000000885 */
[----:B------:R-:W0:Y:S08]  /*b800*/  MUFU.EX2 R5, R5 ;  /* 0x0000000500057308 */ /* 0x000e300000000800 */
[----:B------:R2:W3:Y:S08]  /*b810*/  MUFU.EX2 R8, R7 ;  /* 0x0000000700087308 */ /* 0x0004f00000000800 */
[----:B------:R1:W-:Y:S01]  /*b820*/  MUFU.EX2 R45, R9 ;  /* 0x00000009002d7308 */ /* 0x0003e20000000800 */
[----:B--2---:R-:W-:-:S07]  /*b830*/  FMUL R7, R16, 1.4426950216293334961 ;  /* 0x3fb8aa3b10077820 */ /* 0x004fce0000400000 */
[----:B------:R-:W2:Y:S01]  /*b840*/  MUFU.EX2 R7, R7 ;  /* 0x0000000700077308 */ /* 0x000ea20000000800 */
[----:B-1----:R-:W-:-:S04]  /*b850*/  FADD R9, R4, R6 ;  /* 0x0000000604097221 */ /* 0x002fc80000000000 */
[----:B0-----:R-:W-:-:S03]  /*b860*/  FADD R9, R5, R9 ;  /* 0x0000000905097221 */ /* 0x001fc60000000000 */
[----:B------:R-:W0:Y:S01]  /*b870*/  MUFU.EX2 R44, R10 ;  /* 0x0000000a002c7308 */ /* 0x000e220000000800 */
[----:B---3--:R-:W-:-:S07]  /*b880*/  FADD R9, R8, R9 ;  /* 0x0000000908097221 */ /* 0x008fce0000000000 */
[----:B------:R-:W1:Y:S01]  /*b890*/  MUFU.EX2 R54, R11 ;  /* 0x0000000b00367308 */ /* 0x000e620000000800 */
[----:B--2---:R-:W-:-:S04]  /*b8a0*/  FADD R9, R7, R9 ;  /* 0x0000000907097221 */ /* 0x004fc80000000000 */
[----:B------:R-:W-:-:S04]  /*b8b0*/  FADD R9, R45, R9 ;  /* 0x000000092d097221 */ /* 0x000fc80000000000 */
[----:B0-----:R-:W-:-:S04]  /*b8c0*/  FADD R9, R44, R9 ;  /* 0x000000092c097221 */ /* 0x001fc80000000000 */
[----:B-1----:R-:W-:-:S05]  /*b8d0*/  FADD R9, R54, R9 ;  /* 0x0000000936097221 */ /* 0x002fca0000000000 */
[----:B------:R-:W0:Y:S02]  /*b8e0*/  SHFL.BFLY PT, R10, R9, 0x10, 0x1f ;  /* 0x0e001f00090a7f89 */ /* 0x000e2400000e0000 */
[----:B0-----:R-:W-:-:S05]  /*b8f0*/  FADD R10, R9, R10 ;  /* 0x0000000a090a7221 */ /* 0x001fca0000000000 */
[----:B------:R-:W-:Y:S01]  /*b900*/  @!P2 STS [R13+0x18000], R10 ;  /* 0x0180000a0d00a388 */ /* 0x000fe20000000800 */
[----:B------:R-:W-:Y:S06]  /*b910*/  BAR.SYNC.DEFER_BLOCKING 0x0 ;  /* 0x0000000000007b1d */ /* 0x000fec0000010000 */
[----:B------:R-:W0:Y:S04]  /*b920*/  @!P1 LDS R140, [R14+0x18000] ;  /* 0x018000000e8c9984 */ /* 0x000e280000000800 */
[----:B0-----:R-:W0:Y:S02]  /*b930*/  SHFL.BFLY PT, R9, R140, 0x1, 0x1f ;  /* 0x0c201f008c097f89 */ /* 0x001e2400000e0000 */
[----:B0-----:R-:W-:-:S05]  /*b940*/  FADD R9, R140, R9 ;  /* 0x000000098c097221 */ /* 0x001fca0000000000 */
[----:B------:R0:W-:Y:S01]  /*b950*/  @P0 STS [R14+0x18000], R9 ;  /* 0x018000090e000388 */ /* 0x0001e20000000800 */
[----:B------:R-:W-:Y:S06]  /*b960*/  BAR.SYNC.DEFER_BLOCKING 0x0 ;  /* 0x0000000000007b1d */ /* 0x000fec0000010000 */
[----:B------:R-:W1:Y:S01]  /*b970*/  LDS R208, [R208+0x18000] ;  /* 0x01800000d0d07984 */ /* 0x000e620000000800 */
[----:B------:R-:W2:Y:S02]  /*b980*/  SYNCS.PHASECHK.TRANS64.TRYWAIT P5, [UR7], R12 ;  /* 0x0000000cff0075a7 */ /* 0x000ea400080a1107 */
[----:B012---:R-:W-:Y:S05]  /*b990*/  @!P5 BRA `(.L_x_15) ;  /* 0x0000006400d8d947 */ /* 0x007fea0003800000 */
.L_x_24:
[----:B------:R-:W2:Y:S04]  /*b9a0*/  LDL.64 R16, [R1+0x150] ;  /* 0x0001500001107983 */ /* 0x000ea80000100a00 */
[----:B------:R-:W3:Y:S04]  /*b9b0*/  LDL R9, [R1+0x160] ;  /* 0x0001600001097983 */ /* 0x000ee80000100800 */
[----:B------:R-:W4:Y:S04]  /*b9c0*/  LDL.64 R30, [R1+0x130] ;  /* 0x00013000011e7983 */ /* 0x000f280000100a00 */
[----:B------:R-:W5:Y:S04]  /*b9d0*/  LDL.64 R10, [R1+0x148] ;  /* 0x00014800010a7983 */ /* 0x000f680000100a00 */
[----:B------:R-:W4:Y:S04]  /*b9e0*/  LDL.64 R32, [R1+0x138] ;  /* 0x0001380001207983 */ /* 0x000f280000100a00 */
        /* <DEDUP_REMOVED lines=25> */
[----:B------:R-:W4:Y:S01]  /*bb80*/  LDL.64 R62, [R1+0x8] ;  /* 0x00000800013e7983 */ /* 0x000f220000100a00 */
[----:B--2---:R-:W-:Y:S01]  /*bb90*/  IMAD.WIDE R16, R2, 0x2, R16 ;  /* 0x0000000202107825 */ /* 0x004fe200078e0210 */
[----:B---3--:R-:W-:-:S04]  /*bba0*/  R2UR UR7, R9 ;  /* 0x00000000090772ca */ /* 0x008fc800000e0000 */
[----:B------:R4:W2:Y:S01]  /*bbb0*/  LDG.E.U16 R9, desc[UR10][R16.64] ;  /* 0x0000000a10097981 */ /* 0x0008a2000c1e1500 */
[----:B-----5:R-:W-:-:S04]  /*bbc0*/  IMAD.WIDE R10, R2, 0x2, R10 ;  /* 0x00000002020a7825 */ /* 0x020fc800078e020a */
[C---:B----4-:R-:W-:Y:S02]  /*bbd0*/  IMAD.WIDE R16, R2.reuse, 0x2, R30 ;  /* 0x0000000202107825 */ /* 0x050fe400078e021e */
[----:B------:R-:W3:Y:S02]  /*bbe0*/  LDL.64 R30, [R1+0xc0] ;  /* 0x0000c000011e7983 */ /* 0x000ee40000100a00 */
[C---:B------:R-:W-:Y:S02]  /*bbf0*/  IMAD.WIDE R12, R2.reuse, 0x2, R32 ;  /* 0x00000002020c7825 */ /* 0x040fe400078e0220 */
[----:B------:R-:W4:Y:S02]  /*bc00*/  LDG.E.U16 R10, desc[UR10][R10.64] ;  /* 0x0000000a0a0a7981 */ /* 0x000f24000c1e1500 */
[C---:B------:R-:W-:Y:S02]  /*bc10*/  IMAD.WIDE R14, R2.reuse, 0x2, R14 ;  /* 0x00000002020e7825 */ /* 0x040fe400078e020e */
[----:B------:R-:W5:Y:S04]  /*bc20*/  LDG.E.U16 R12, desc[UR10][R12.64] ;  /* 0x0000000a0c0c7981 */ /* 0x000f68000c1e1500 */
[----:B------:R-:W2:Y:S04]  /*bc30*/  LDL.64 R32, [R1+0xd0] ;  /* 0x0000d00001207983 */ /* 0x000ea80000100a00 */
[----:B------:R0:W2:Y:S01]  /*bc40*/  LDG.E.U16 R11, desc[UR10][R14.64] ;  /* 0x0000000a0e0b7981 */ /* 0x0000a2000c1e1500 */
[----:B------:R-:W-:-:S03]  /*bc50*/  IMAD.WIDE R20, R2, 0x2, R20 ;  /* 0x0000000202147825 */ /* 0x000fc600078e0214 */
[----:B------:R1:W4:Y:S01]  /*bc60*/  LDG.E.U16 R13, desc[UR10][R16.64] ;  /* 0x0000000a100d7981 */ /* 0x000322000c1e1500 */
[----:B0-----:R-:W-:-:S03]  /*bc70*/  IMAD.WIDE R14, R2, 0x2, R28 ;  /* 0x00000002020e7825 */ /* 0x001fc600078e021c */
[----:B------:R-:W4:Y:S01]  /*bc80*/  LDL.64 R28, [R1+0xb8] ;  /* 0x0000b800011c7983 */ /* 0x000f220000100a00 */
[----:B-1----:R-:W-:-:S03]  /*bc90*/  IMAD.WIDE R16, R2, 0x2, R36 ;  /* 0x0000000202107825 */ /* 0x002fc600078e0224 */
[----:B------:R-:W5:Y:S04]  /*bca0*/  LDL.64 R36, [R1+0xb0] ;  /* 0x0000b00001247983 */ /* 0x000f680000100a00 */
[----:B------:R-:W5:Y:S01]  /*bcb0*/  LDG.E.U16 R16, desc[UR10][R16.64] ;  /* 0x0000000a10107981 */ /* 0x000f62000c1e1500 */
[----:B------:R-:W-:-:S03]  /*bcc0*/  IMAD.WIDE R22, R2, 0x2, R22 ;  /* 0x0000000202167825 */ /* 0x000fc600078e0216 */
[----:B------:R-:W5:Y:S04]  /*bcd0*/  LDG.E.U16 R14, desc[UR10][R14.64] ;  /* 0x0000000a0e0e7981 */ /* 0x000f68000c1e1500 */
[----:B------:R0:W5:Y:S01]  /*bce0*/  LDG.E.U16 R17, desc[UR10][R20.64] ;  /* 0x0000000a14117981 */ /* 0x000162000c1e1500 */
[----:B------:R-:W-:-:S03]  /*bcf0*/  IMAD.WIDE R18, R2, 0x2, R18 ;  /* 0x0000000202127825 */ /* 0x000fc600078e0212 */
[----:B------:R1:W5:Y:S01]  /*bd00*/  LDG.E.U16 R15, desc[UR10][R22.64] ;  /* 0x0000000a160f7981 */ /* 0x000362000c1e1500 */
[----:B------:R-:W-:-:S03]  /*bd10*/  IMAD.WIDE R26, R2, 0x2, R26 ;  /* 0x00000002021a7825 */ /* 0x000fc600078e021a */
[----:B------:R-:W5:Y:S01]  /*bd20*/  LDG.E.U16 R18, desc[UR10][R18.64] ;  /* 0x0000000a12127981 */ /* 0x000f62000c1e1500 */
[----:B0-----:R-:W-:-:S03]  /*bd30*/  IMAD.WIDE R20, R2, 0x2, R34 ;  /* 0x0000000202147825 */ /* 0x001fc600078e0222 */
[----:B------:R-:W5:Y:S01]  /*bd40*/  LDL.64 R34, [R1+0xa0] ;  /* 0x0000a00001227983 */ /* 0x000f620000100a00 */
[----:B-1----:R-:W-:-:S03]  /*bd50*/  IMAD.WIDE R22, R2, 0x2, R46 ;  /* 0x0000000202167825 */ /* 0x002fc600078e022e */
[----:B------:R-:W5:Y:S01]  /*bd60*/  LDG.E.U16 R20, desc[UR10][R20.64] ;  /* 0x0000000a14147981 */ /* 0x000f62000c1e1500 */
[----:B------:R-:W-:-:S03]  /*bd70*/  IMAD.WIDE R24, R2, 0x2, R24 ;  /* 0x0000000202187825 */ /* 0x000fc600078e0218 */
[----:B------:R0:W5:Y:S04]  /*bd80*/  LDG.E.U16 R19, desc[UR10][R26.64] ;  /* 0x0000000a1a137981 */ /* 0x000168000c1e1500 */
[----:B------:R-:W5:Y:S04]  /*bd90*/  LDG.E.U16 R22, desc[UR10][R22.64] ;  /* 0x0000000a16167981 */ /* 0x000f68000c1e1500 */
[----:B------:R1:W5:Y:S01]  /*bda0*/  LDG.E.U16 R21, desc[UR10][R24.64] ;  /* 0x0000000a18157981 */ /* 0x000362000c1e1500 */
[----:B0-----:R-:W-:-:S03]  /*bdb0*/  IMAD.WIDE R26, R2, 0x2, R42 ;  /* 0x00000002021a7825 */ /* 0x001fc600078e022a */
[----:B------:R-:W5:Y:S04]  /*bdc0*/  LDL.64 R42, [R1+0x80] ;  /* 0x00008000012a7983 */ /* 0x000f680000100a00 */
[----:B------:R0:W5:Y:S01]  /*bdd0*/  LDG.E.U16 R23, desc[UR10][R26.64] ;  /* 0x0000000a1a177981 */ /* 0x000162000c1e1500 */
[----:B-1----:R-:W-:-:S03]  /*bde0*/  IMAD.WIDE R24, R2, 0x2, R40 ;  /* 0x0000000202187825 */ /* 0x002fc600078e0228 */
[----:B------:R-:W5:Y:S04]  /*bdf0*/  LDL.64 R40, [R1+0x70] ;  /* 0x0000700001287983 */ /* 0x000f680000100a00 */
[----:B------:R-:W5:Y:S01]  /*be00*/  LDL.64 R46, [R1+0x60] ;  /* 0x00006000012e7983 */ /* 0x000f620000100a00 */
[----:B0-----:R-:W-:-:S03]  /*be10*/  IMAD.WIDE R26, R2, 0x2, R38 ;  /* 0x00000002021a7825 */ /* 0x001fc600078e0226 */
[----:B------:R-:W5:Y:S04]  /*be20*/  LDL.64 R38, [R1+0x68] ;  /* 0x0000680001267983 */ /* 0x000f680000100a00 */
[----:B------:R-:W5:Y:S04]  /*be30*/  LDG.E.U16 R26, desc[UR10][R26.64] ;  /* 0x0000000a1a1a7981 */ /* 0x000f68000c1e1500 */
[----:B------:R-:W5:Y:S01]  /*be40*/  LDG.E.U16 R24, desc[UR10][R24.64] ;  /* 0x0000000a18187981 */ /* 0x000f62000c1e1500 */
[----:B---3--:R-:W-:-:S05]  /*be50*/  IMAD.WIDE R30, R2, 0x2, R30 ;  /* 0x00000002021e7825 */ /* 0x008fca00078e021e */
[----:B------:R0:W3:Y:S02]  /*be60*/  LDG.E.U16 R27, desc[UR10][R30.64] ;  /* 0x0000000a1e1b7981 */ /* 0x0000e4000c1e1500 */
[C---:B0-----:R-:W-:Y:S02]  /*be70*/  IMAD.WIDE R30, R2.reuse, 0x2, R48 ;  /* 0x00000002021e7825 */ /* 0x041fe400078e0230 */
[----:B------:R-:W3:Y:S02]  /*be80*/  LDL.64 R48, [R1+0x50] ;  /* 0x0000500001307983 */ /* 0x000ee40000100a00 */
[C---:B--2---:R-:W-:Y:S02]  /*be90*/  IMAD.WIDE R32, R2.reuse, 0x2, R32 ;  /* 0x0000000202207825 */ /* 0x044fe400078e0220 */
[----:B------:R-:W2:Y:S04]  /*bea0*/  LDG.E.U16 R30, desc[UR10][R30.64] ;  /* 0x0000000a1e1e7981 */ /* 0x000ea8000c1e1500 */
[----:B------:R0:W2:Y:S01]  /*beb0*/  LDG.E.U16 R25, desc[UR10][R32.64] ;  /* 0x0000000a20197981 */ /* 0x0000a2000c1e1500 */
[----:B----4-:R-:W-:-:S04]  /*bec0*/  IMAD.WIDE R28, R2, 0x2, R28 ;  /* 0x00000002021c7825 */ /* 0x010fc800078e021c */
[C---:B-----5:R-:W-:Y:S02]  /*bed0*/  IMAD.WIDE R36, R2.reuse, 0x2, R36 ;  /* 0x0000000202247825 */ /* 0x060fe400078e0224 */
[----:B------:R-:W4:Y:S02]  /*bee0*/  LDG.E.U16 R28, desc[UR10][R28.64] ;  /* 0x0000000a1c1c7981 */ /* 0x000f24000c1e1500 */
[C---:B0-----:R-:W-:Y:S02]  /*bef0*/  IMAD.WIDE R32, R2.reuse, 0x2, R52 ;  /* 0x0000000202207825 */ /* 0x041fe400078e0234 */
[----:B------:R-:W5:Y:S04]  /*bf00*/  LDL.64 R52, [R1+0x20] ;  /* 0x0000200001347983 */ /* 0x000f680000100a00 */
[----:B------:R-:W2:Y:S04]  /*bf10*/  LDG.E.U16 R32, desc[UR10][R32.64] ;  /* 0x0000000a20207981 */ /* 0x000ea8000c1e1500 */
[----:B------:R0:W2:Y:S02]  /*bf20*/  LDG.E.U16 R29, desc[UR10][R36.64] ;  /* 0x0000000a241d7981 */ /* 0x0000a4000c1e1500 */
[----:B0-----:R-:W-:-:S02]  /*bf30*/  IMAD.WIDE R36, R2, 0x2, R50 ;  /* 0x0000000202247825 */ /* 0x001fc400078e0232 */
[----:B------:R-:W2:Y:S02]  /*bf40*/  LDL.64 R50, [R1+0x28] ;  /* 0x0000280001327983 */ /* 0x000ea40000100a00 */
[C---:B------:R-:W-:Y:S02]  /*bf50*/  IMAD.WIDE R34, R2.reuse, 0x2, R34 ;  /* 0x0000000202227825 */ /* 0x040fe400078e0222 */
[----:B------:R-:W4:Y:S04]  /*bf60*/  LDG.E.U16 R33, desc[UR10][R36.64] ;  /* 0x0000000a24217981 */ /* 0x000f28000c1e1500 */
[----:B------:R0:W4:Y:S02]  /*bf70*/  LDG.E.U16 R31, desc[UR10][R34.64] ;  /* 0x0000000a221f7981 */ /* 0x000124000c1e1500 */
[----:B0-----:R-:W-:-:S02]  /*bf80*/  IMAD.WIDE R34, R2, 0x2, R60 ;  /* 0x0000000202227825 */ /* 0x001fc400078e023c */
[----:B------:R-:W4:Y:S02]  /*bf90*/  LDL.64 R60, [R1] ;  /* 0x00000000013c7983 */ /* 0x000f240000100a00 */
[C---:B------:R-:W-:Y:S02]  /*bfa0*/  IMAD.WIDE R36, R2.reuse, 0x2, R74 ;  /* 0x0000000202247825 */ /* 0x040fe400078e024a */
[----:B------:R-:W4:Y:S02]  /*bfb0*/  LDG.E.U16 R34, desc[UR10][R34.64] ;  /* 0x0000000a22227981 */ /* 0x000f24000c1e1500 */
[C---:B------:R-:W-:Y:S02]  /*bfc0*/  IMAD.WIDE R42, R2.reuse, 0x2, R42 ;  /* 0x00000002022a7825 */ /* 0x040fe400078e022a */
[----:B------:R-:W4:Y:S02]  /*bfd0*/  LDG.E.U16 R36, desc[UR10][R36.64] ;  /* 0x0000000a24247981 */ /* 0x000f24000c1e1500 */
[----:B------:R-:W-:-:S04]  /*bfe0*/  IMAD.WIDE R40, R2, 0x2, R40 ;  /* 0x0000000202287825 */ /* 0x000fc800078e0228 */
[C---:B------:R-:W-:Y:S01]  /*bff0*/  IMAD.WIDE R46, R2.reuse, 0x2, R46 ;  /* 0x00000002022e7825 */ /* 0x040fe200078e022e */
[----:B------:R0:W4:Y:S03]  /*c000*/  LDG.E.U16 R35, desc[UR10][R42.64] ;  /* 0x0000000a2a237981 */ /* 0x000126000c1e1500 */
[C---:B------:R-:W-:Y:S01]  /*c010*/  IMAD.WIDE R38, R2.reuse, 0x2, R38 ;  /* 0x0000000202267825 */ /* 0x040fe200078e0226 */
[----:B------:R1:W4:Y:S05]  /*c020*/  LDG.E.U16 R37, desc[UR10][R40.64] ;  /* 0x0000000a28257981 */ /* 0x00032a000c1e1500 */
[----:B------:R-:W4:Y:S01]  /*c030*/  LDG.E.U16 R38, desc[UR10][R38.64] ;  /* 0x0000000a26267981 */ /* 0x000f22000c1e1500 */
[----:B0-----:R-:W-:-:S04]  /*c040*/  IMAD.WIDE R42, R2, 0x2, R70 ;  /* 0x00000002022a7825 */ /* 0x001fc800078e0246 */
[C---:B-1----:R-:W-:Y:S02]  /*c050*/  IMAD.WIDE R40, R2.reuse, 0x2, R72 ;  /* 0x0000000202287825 */ /* 0x042fe400078e0248 */
[----:B------:R-:W4:Y:S04]  /*c060*/  LDG.E.U16 R42, desc[UR10][R42.64] ;  /* 0x0000000a2a2a7981 */ /* 0x000f28000c1e1500 */
[----:B------:R0:W4:Y:S04]  /*c070*/  LDG.E.U16 R39, desc[UR10][R46.64] ;  /* 0x0000000a2e277981 */ /* 0x000128000c1e1500 */
[----:B------:R-:W4:Y:S01]  /*c080*/  LDG.E.U16 R40, desc[UR10][R40.64] ;  /* 0x0000000a28287981 */ /* 0x000f22000c1e1500 */
[----:B0-----:R-:W-:-:S05]  /*c090*/  IMAD.WIDE R46, R2, 0x2, R68 ;  /* 0x00000002022e7825 */ /* 0x001fca00078e0244 */
[----:B------:R0:W4:Y:S02]  /*c0a0*/  LDG.E.U16 R43, desc[UR10][R46.64] ;  /* 0x0000000a2e2b7981 */ /* 0x000124000c1e1500 */
[----:B0-----:R-:W-:-:S04]  /*c0b0*/  IMAD.WIDE R46, R2, 0x2, R58 ;  /* 0x00000002022e7825 */ /* 0x001fc800078e023a */
[----:B---3--:R-:W-:-:S05]  /*c0c0*/  IMAD.WIDE R48, R2, 0x2, R48 ;  /* 0x0000000202307825 */ /* 0x008fca00078e0230 */
[----:B------:R0:W3:Y:S02]  /*c0d0*/  LDG.E.U16 R41, desc[UR10][R48.64] ;  /* 0x0000000a30297981 */ /* 0x0000e4000c1e1500 */
[----:B0-----:R-:W-:-:S05]  /*c0e0*/  IMAD.WIDE R48, R2, 0x2, R66 ;  /* 0x0000000202307825 */ /* 0x001fca00078e0242 */
[----:B------:R0:W3:Y:S01]  /*c0f0*/  LDG.E.U16 R55, desc[UR10][R48.64] ;  /* 0x0000000a30377981 */ /* 0x0000e2000c1e1500 */
[----:B-----5:R-:W-:-:S05]  /*c100*/  IMAD.WIDE R52, R2, 0x2, R52 ;  /* 0x0000000202347825 */ /* 0x020fca00078e0234 */
[----:B------:R-:W5:Y:S01]  /*c110*/  LDG.E.U16 R58, desc[UR10][R52.64] ;  /* 0x0000000a343a7981 */ /* 0x000f62000c1e1500 */
[----:B0-----:R-:W-:-:S03]  /*c120*/  IMAD.WIDE R48, R2, 0x2, R56 ;  /* 0x0000000202307825 */ /* 0x001fc600078e0238 */
[----:B------:R0:W5:Y:S04]  /*c130*/  LDG.E.U16 R56, desc[UR10][R46.64] ;  /* 0x0000000a2e387981 */ /* 0x000168000c1e1500 */
[----:B------:R1:W5:Y:S01]  /*c140*/  LDG.E.U16 R59, desc[UR10][R48.64] ;  /* 0x0000000a303b7981 */ /* 0x000362000c1e1500 */
[----:B--2---:R-:W-:-:S04]  /*c150*/  IMAD.WIDE R50, R2, 0x2, R50 ;  /* 0x0000000202327825 */ /* 0x004fc800078e0232 */
[C---:B0-----:R-:W-:Y:S01]  /*c160*/  IMAD.WIDE R46, R2.reuse, 0x2, R64 ;  /* 0x00000002022e7825 */ /* 0x041fe200078e0240 */
[----:B------:R4:W2:Y:S03]  /*c170*/  LDG.E.U16 R57, desc[UR10][R50.64] ;  /* 0x0000000a32397981 */ /* 0x0008a6000c1e1500 */
[----:B-1----:R-:W-:-:S04]  /*c180*/  IMAD.WIDE R48, R2, 0x2, R62 ;  /* 0x0000000202307825 */ /* 0x002fc800078e023e */
[----:B------:R-:W-:-:S05]  /*c190*/  IMAD.WIDE R52, R2, 0x2, R250 ;  /* 0x0000000202347825 */ /* 0x000fca00078e02fa */
[----:B------:R0:W2:Y:S01]  /*c1a0*/  LDG.E.U16 R63, desc[UR10][R52.64] ;  /* 0x0000000a343f7981 */ /* 0x0000a2000c1e1500 */
[----:B----4-:R-:W-:-:S03]  /*c1b0*/  IMAD.WIDE R50, R2, 0x2, R60 ;  /* 0x0000000202327825 */ /* 0x010fc600078e023c */
[----:B------:R1:W4:Y:S04]  /*c1c0*/  LDG.E.U16 R60, desc[UR10][R46.64] ;  /* 0x0000000a2e3c7981 */ /* 0x000328000c1e1500 */
[----:B------:R1:W4:Y:S01]  /*c1d0*/  LDG.E.U16 R61, desc[UR10][R48.64] ;  /* 0x0000000a303d7981 */ /* 0x000322000c1e1500 */
[----:B0-----:R-:W-:-:S03]  /*c1e0*/  IMAD.WIDE R52, R2, 0x2, R246 ;  /* 0x0000000202347825 */ /* 0x001fc600078e02f6 */
[----:B------:R0:W4:Y:S01]  /*c1f0*/  LDG.E.U16 R62, desc[UR10][R50.64] ;  /* 0x0000000a323e7981 */ /* 0x000122000c1e1500 */
[----:B-1----:R-:W-:-:S03]  /*c200*/  IMAD.WIDE R46, R2, 0x2, R248 ;  /* 0x00000002022e7825 */ /* 0x002fc600078e02f8 */
[----:B------:R1:W4:Y:S01]  /*c210*/  LDG.E.U16 R65, desc[UR10][R52.64] ;  /* 0x0000000a34417981 */ /* 0x000322000c1e1500 */
[----:B------:R-:W-:-:S03]  /*c220*/  IMAD.WIDE R48, R2, 0x2, R242 ;  /* 0x0000000202307825 */ /* 0x000fc600078e02f2 */
        /* <DEDUP_REMOVED lines=28> */
[----:B------:R-:W4:Y:S01]  /*c3f0*/  LDG.E.U16 R50, desc[UR10][R50.64] ;  /* 0x0000000a32327981 */ /* 0x000f22000c1e1500 */
[----:B------:R-:W-:-:S03]  /*c400*/  IMAD.WIDE R46, R2, 0x2, R220 ;  /* 0x00000002022e7825 */ /* 0x000fc600078e02dc */
[----:B------:R-:W4:Y:S01]  /*c410*/  LDG.E.U16 R52, desc[UR10][R52.64] ;  /* 0x0000000a34347981 */ /* 0x000f22000c1e1500 */
[----:B0-----:R-:W-:-:S03]  /*c420*/  IMAD.WIDE R48, R2, 0x2, R214 ;  /* 0x0000000202307825 */ /* 0x001fc600078e02d6 */
[----:B------:R0:W4:Y:S04]  /*c430*/  LDG.E.U16 R78, desc[UR10][R46.64] ;  /* 0x0000000a2e4e7981 */ /* 0x000128000c1e1500 */
[----:B------:R-:W4:Y:S01]  /*c440*/  LDG.E.U16 R48, desc[UR10][R48.64] ;  /* 0x0000000a30307981 */ /* 0x000f22000c1e1500 */
[----:B0-----:R-:W-:-:S06]  /*c450*/  IMAD.WIDE R46, R2, 0x2, R216 ;  /* 0x00000002022e7825 */ /* 0x001fcc00078e02d8 */
[----:B------:R-:W4:Y:S01]  /*c460*/  LDG.E.U16 R46, desc[UR10][R46.64] ;  /* 0x0000000a2e2e7981 */ /* 0x000f22000c1e1500 */
[----:B------:R-:W-:Y:S02]  /*c470*/  F2FP.F16.F32.PACK_AB R4, R6, R4 ;  /* 0x000000040604723e */ /* 0x000fe400000000ff */
[----:B------:R-:W-:Y:S02]  /*c480*/  F2FP.F16.F32.PACK_AB R6, R45, R7 ;  /* 0x000000072d06723e */ /* 0x000fe400000000ff */
[----:B------:R-:W-:Y:S02]  /*c490*/  F2FP.F16.F32.PACK_AB R5, R8, R5 ;  /* 0x000000050805723e */ /* 0x000fe400000000ff */
[----:B------:R-:W-:Y:S01]  /*c4a0*/  F2FP.F16.F32.PACK_AB R7, R54, R44 ;  /* 0x0000002c3607723e */ /* 0x000fe200000000ff */
[----:B------:R-:W-:Y:S01]  /*c4b0*/  STS.U16 [R132+UR9+0x20000], R9 ;  /* 0x0200000984007988 */ /* 0x000fe20008000409 */
[----:B------:R-:W-:Y:S02]  /*c4c0*/  FADD R0, -R133, R0 ;  /* 0x0000000085007221 */ /* 0x000fe40000000100 */
[----:B------:R-:W-:Y:S01]  /*c4d0*/  STTM.16dp32bit_t0_t15.x4 tmem[UR7], R4 ;  /* 0x00000004000079ed */ /* 0x000fe20008900007 */
[----:B------:R-:W-:Y:S01]  /*c4e0*/  STTM.16dp32bit_t16_t31.x4 tmem[UR7+0x4], R4 ;  /* 0x00000404000079ed */ /* 0x000fe20008920007 */
        /* <DEDUP_REMOVED lines=32> */
[----:B------:R-:W-:Y:S01]  /*c6f0*/  STS.U16 [R132+UR9+0x24400], R43 ;  /* 0x0244002b84007988 */ /* 0x000fe20008000409 */
[----:B------:R-:W-:-:S03]  /*c700*/  FMUL R0, R0, 1.4426950216293334961 ;  /* 0x3fb8aa3b00007820 */ /* 0x000fc60000400000 */
[----:B---3--:R-:W-:Y:S03]  /*c710*/  STS.U16 [R132+UR9+0x24000], R41 ;  /* 0x0240002984007988 */ /* 0x008fe60008000409 */
[----:B------:R-:W0:Y:S01]  /*c720*/  MUFU.EX2 R0, R0 ;  /* 0x0000000000007308 */ /* 0x000e220000000800 */
[----:B------:R-:W-:Y:S04]  /*c730*/  STS.U16 [R132+UR9+0x24600], R55 ;  /* 0x0246003784007988 */ /* 0x000fe80008000409 */
[----:B-----5:R-:W-:Y:S04]  /*c740*/  STS.U16 [R132+UR9+0x24c00], R58 ;  /* 0x024c003a84007988 */ /* 0x020fe80008000409 */
[----:B------:R-:W-:Y:S04]  /*c750*/  STS.U16 [R132+UR9+0x24800], R56 ;  /* 0x0248003884007988 */ /* 0x000fe80008000409 */
[----:B------:R-:W-:Y:S04]  /*c760*/  STS.U16 [R132+UR9+0x24e00], R59 ;  /* 0x024e003b84007988 */ /* 0x000fe80008000409 */
[----:B--2---:R-:W-:Y:S04]  /*c770*/  STS.U16 [R132+UR9+0x24a00], R57 ;  /* 0x024a003984007988 */ /* 0x004fe80008000409 */
[----:B------:R-:W-:Y:S04]  /*c780*/  STS.U16 [R132+UR9+0x25600], R63 ;  /* 0x0256003f84007988 */ /* 0x000fe80008000409 */
[----:B----4-:R-:W-:Y:S04]  /*c790*/  STS.U16 [R132+UR9+0x25000], R60 ;  /* 0x0250003c84007988 */ /* 0x010fe80008000409 */
        /* <DEDUP_REMOVED lines=22> */
[----:B------:R-:W2:Y:S02]  /*c900*/  FENCE.VIEW.ASYNC.T ;  /* 0x00000000000073c6 */ /* 0x000ea40000000200 */
[----:B--2---:R-:W-:Y:S06]  /*c910*/  BAR.SYNC.DEFER_BLOCKING 0x0 ;  /* 0x0000000000007b1d */ /* 0x004fec0000010000 */
[----:B-1----:R-:W0:Y:S01]  /*c920*/  LDTM.x128 R4, tmem[UR6] ;  /* 0x00000006000479ee */ /* 0x002e2200083c0000 */
[----:B------:R-:W-:Y:S01]  /*c930*/  NOP ;  /* 0x0000000000007918 */ /* 0x000fe20000000000 */
        /* <DEDUP_REMOVED lines=128> */
[----:B------:R0:W-:Y:S01]  /*d140*/  STTM.x128 tmem[UR6], R4 ;  /* 0x00000004000079ed */ /* 0x0001e200083c0006 */
[----:B------:R-:W1:Y:S02]  /*d150*/  FENCE.VIEW.ASYNC.T ;  /* 0x00000000000073c6 */ /* 0x000e640000000200 */
[----:B-1----:R-:W-:Y:S06]  /*d160*/  BAR.SYNC.DEFER_BLOCKING 0x0 ;  /* 0x0000000000007b1d */ /* 0x002fec0000010000 */
[----:B------:R1:W-:Y:S06]  /*d170*/  MEMBAR.ALL.CTA ;  /* 0x0000000000007992 */ /* 0x0003ec0000008000 */
[----:B-1----:R-:W1:Y:S02]  /*d180*/  FENCE.VIEW.ASYNC.S ;  /* 0x00000000000073c6 */ /* 0x002e640000000000 */
[----:B-1----:R-:W-:Y:S01]  /*d190*/  BAR.SYNC.DEFER_BLOCKING 0x0 ;  /* 0x0000000000007b1d */ /* 0x002fe20000010000 */
[----:B0-----:R-:W-:-:S05]  /*d1a0*/  LEA R4, R138, UR9, 0x3 ;  /* 0x000000098a047c11 */ /* 0x001fca000f8e18ff */
[----:B------:R-:W-:Y:S01]  /*d1b0*/  VIADD R4, R4, 0x28000 ;  /* 0x0002800004047836 */ /* 0x000fe20000000000 */
[----:B------:R-:W-:-:S04]  /*d1c0*/  MOV R12, R143 ;  /* 0x0000008f000c7202 */ /* 0x000fc80000000f00 */
[----:B------:R-:W-:Y:S01]  /*d1d0*/  R2UR UR7, R4 ;  /* 0x00000000040772ca */ /* 0x000fe200000e0000 */
[----:B------:R-:W-:-:S14]  /*d1e0*/  @P4 BRA `(.L_x_16) ;  /* 0x0000000000784947 */ /* 0x000fdc0003800000 */
[----:B------:R-:W-:Y:S02]  /*d1f0*/  R2UR UR70, R209 ;  /* 0x00000000d14672ca */ /* 0x000fe400000e0000 */
[----:B------:R-:W-:Y:S02]  /*d200*/  ELECT P5, URZ, PT ;  /* 0x0000000000ff782f */ /* 0x000fe400038a0000 */
[----:B------:R-:W-:Y:S01]  /*d210*/  MOV.SPILL R6, UR11 ;  /* 0x0000000b00067c02 */ /* 0x000fe20009000f00 */
[----:B------:R-:W-:Y:S01]  /*d220*/  UMOV UR72, 0x0 ;  /* 0x0000000000487882 */ /* 0x000fe20000000000 */
[----:B------:R-:W-:Y:S01]  /*d230*/  UMOV UR73, 0x4400010 ;  /* 0x0440001000497882 */ /* 0x000fe20000000000 */
[----:B------:R-:W-:Y:S01]  /*d240*/  MOV.SPILL R7, UR10 ;  /* 0x0000000a00077c02 */ /* 0x000fe20009000f00 */
[----:B------:R-:W-:-:S05]  /*d250*/  UIADD3.64 UR10, UPT, UPT, UR68, 0x3fe, URZ ;  /* 0x000003fe440a7897 */ /* 0x000fca000fffe0ff */
[----:B------:R-:W-:Y:S02]  /*d260*/  IMAD.U32 R4, RZ, RZ, UR70 ;  /* 0x00000046ff047e24 */ /* 0x000fe4000f8e00ff */
[----:B------:R-:W-:-:S03]  /*d270*/  @P5 IMAD.MOV.U32 R5, RZ, RZ, -0x7fffbfe0 ;  /* 0x80004020ff055424 */ /* 0x000fc600078e00ff */
[----:B------:R-:W-:Y:S01]  /*d280*/  @P5 R2UR UR70, R4 ;  /* 0x00000000044652ca */ /* 0x000fe200000e0000 */
[----:B------:R-:W-:Y:S01]  /*d290*/  IMAD.U32 R4, RZ, RZ, UR7 ;  /* 0x00000007ff047e24 */ /* 0x000fe2000f8e00ff */
[----:B------:R-:W-:Y:S01]  /*d2a0*/  @P5 R2UR UR71, R5 ;  /* 0x00000000054752ca */ /* 0x000fe200000e0000 */
[----:B------:R-:W-:-:S05]  /*d2b0*/  IMAD.MOV.U32 R5, RZ, RZ, RZ ;  /* 0x000000ffff057224 */ /* 0x000fca00078e00ff */
[----:B------:R-:W-:-:S07]  /*d2c0*/  @P5 MOV R4, R4 ;  /* 0x0000000400045202 */ /* 0x000fce0000000f00 */
[----:B------:R0:W-:Y:S02]  /*d2d0*/  UTCHMMA tmem[UR4], gdesc[UR70], tmem[UR8], tmem[UR72], idesc[UR73], UPT ;  /* 0x00ff4846040079ea */ /* 0x0001e4000b800008 */
[----:B0-----:R-:W-:Y:S02]  /*d2e0*/  UIADD3 UR70, UPT, UPT, UR8, 0x128, URZ ;  /* 0x0000012808467890 */ /* 0x001fe4000fffe0ff */
[----:B------:R-:W-:-:S07]  /*d2f0*/  UIADD3 UR71, UPT, UPT, UR8, 0x100000, URZ ;  /* 0x0010000008477890 */ /* 0x000fce000fffe0ff */
[----:B------:R0:W-:Y:S02]  /*d300*/  UTCHMMA tmem[UR70], gdesc[UR68], tmem[UR8], tmem[UR72], idesc[UR73], UPT ;  /* 0x00ff4844460079ea */ /* 0x0001e4000b800008 */
[----:B------:R1:W-:Y:S01]  /*d310*/  UTCHMMA tmem[UR4], gdesc[UR10], tmem[UR71], tmem[UR72], idesc[UR73], UPT ;  /* 0x00ff480a040079ea */ /* 0x0003e2000b800047 */
[----:B0-----:R-:W-:Y:S01]  /*d320*/  UMOV UR70, 0x0 ;  /* 0x0000000000467882 */ /* 0x001fe20000000000 */
[----:B-1----:R-:W-:Y:S02]  /*d330*/  UIADD3.64 UR10, UPT, UPT, UR68, 0x400, URZ ;  /* 0x00000400440a7897 */ /* 0x002fe4000fffe0ff */
[----:B------:R-:W-:Y:S02]  /*d340*/  UIADD3 UR72, UPT, UPT, UR8, 0x100000, URZ ;  /* 0x0010000008487890 */ /* 0x000fe4000fffe0ff */
[----:B------:R-:W-:Y:S01]  /*d350*/  UIADD3 UR73, UPT, UPT, UR8, 0x128, URZ ;  /* 0x0000012808497890 */ /* 0x000fe2000fffe0ff */
[----:B------:R-:W-:-:S08]  /*d360*/  UMOV UR71, 0x4400010 ;  /* 0x0440001000477882 */ /* 0x000fd00000000000 */
[----:B------:R0:W-:Y:S02]  /*d370*/  UTCHMMA tmem[UR73], gdesc[UR10], tmem[UR72], tmem[UR70], idesc[UR71], UPT ;  /* 0x00ff460a490079ea */ /* 0x0001e4000b800048 */
[----:B0-----:R-:W-:Y:S02]  /*d380*/  @P5 R2UR UR70, R4 ;  /* 0x00000000044652ca */ /* 0x001fe400000e0000 */
[----:B------:R-:W-:Y:S02]  /*d390*/  R2UR.FILL UR11, R6 ;  /* 0x00000000060b72ca */ /* 0x000fe400004e0000 */
[----:B------:R-:W-:-:S09]  /*d3a0*/  R2UR.FILL UR10, R7 ;  /* 0x00000000070a72ca */ /* 0x000fd200004e0000 */
[----:B------:R0:W-:Y:S01]  /*d3b0*/  UTCBAR [UR70], URZ ;  /* 0x000000ff460073e9 */ /* 0x0001e200080000ff */
[----:B------:R-:W-:-:S05]  /*d3c0*/  NOP ;  /* 0x0000000000007918 */ /* 0x000fca0000000000 */
.L_x_16:
[----:B------:R-:W1:Y:S01]  /*d3d0*/  LDC R5, c[0x0][0x3c4] ;  /* 0x0000f100ff057b82 */ /* 0x000e620000000800 */
[----:B------:R-:W-:Y:S01]  /*d3e0*/  FFMA R142, R0, R142, R208 ;  /* 0x0000008e008e7223 */ /* 0x000fe200000000d0 */
[----:B------:R-:W-:Y:S02]  /*d3f0*/  VIADD R139, R139, 0x20 ;  /* 0x000000208b8b7836 */ /* 0x000fe40000000000 */
[----:B------:R-:W-:-:S04]  /*d400*/  VIADD R138, R138, 0x1 ;  /* 0x000000018a8a7836 */ /* 0x000fc80000000000 */
[----:B------:R-:W2:Y:S01]  /*d410*/  LDC R4, c[0x0][0x3f0] ;  /* 0x0000fc00ff047b82 */ /* 0x000ea20000000800 */
[----:B------:R-:W-:-:S04]  /*d420*/  ISETP.GT.AND P6, PT, R138, 0x1, PT ;  /* 0x000000018a00780c */ /* 0x000fc80003fc4270 */
[----:B------:R-:W-:Y:S02]  /*d430*/  SEL R143, RZ, 0x1, !P6 ;  /* 0x00000001ff8f7807 */ /* 0x000fe40007000000 */
[----:B------:R-:W-:Y:S02]  /*d440*/  SEL R138, R138, RZ, !P6 ;  /* 0x000000ff8a8a7207 */ /* 0x000fe40007000000 */
[----:B------:R-:W-:Y:S01]  /*d450*/  LOP3.LUT R143, R12, R143, RZ, 0x3c, !PT ;  /* 0x0000008f0c8f7212 */ /* 0x000fe200078e3cff */
[----:B-1----:R-:W-:-:S05]  /*d460*/  IMAD.SHL.U32 R0, R5, 0x20, RZ ;  /* 0x0000002005007824 */ /* 0x002fca00078e00ff */
[----:B------:R-:W-:Y:S01]  /*d470*/  IADD3 R3, PT, PT, R0, R3, RZ ;  /* 0x0000000300037210 */ /* 0x000fe20007ffe0ff */
[----:B--2---:R-:W-:-:S05]  /*d480*/  VIADD R0, R4, 0xffffffe0 ;  /* 0xffffffe004007836 */ /* 0x004fca0000000000 */
[----:B------:R-:W-:Y:S02]  /*d490*/  ISETP.GE.AND P5, PT, R139, R0, PT ;  /* 0x000000008b00720c */ /* 0x000fe40003fa6270 */
[----:B------:R-:W1:Y:S02]  /*d4a0*/  LDC R0, c[0x0][0x3d4] ;  /* 0x0000f500ff007b82 */ /* 0x000e640000000800 */
[----:B-1----:R-:W-:-:S04]  /*d4b0*/  IMAD.SHL.U32 R0, R0, 0x20, RZ ;  /* 0x0000002000007824 */ /* 0x002fc800078e00ff */
[----:B------:R-:W-:Y:S01]  /*d4c0*/  IMAD.IADD R2, R0, 0x1, R2 ;  /* 0x0000000100027824 */ /* 0x000fe200078e0202 */
[----:B------:R-:W-:-:S04]  /*d4d0*/  MOV R0, R133 ;  /* 0x0000008500007202 */ /* 0x000fc80000000f00 */
[----:B------:R-:W-:Y:S05]  /*d4e0*/  @!P5 BRA `(.L_x_17) ;  /* 0xffffffc000ccd947 */ /* 0x000fea000383ffff */
.L_x_12:
[C---:B------:R-:W-:Y:S01]  /*d4f0*/  FMUL R0, R142.reuse, 8388608 ;  /* 0x4b0000008e007820 */ /* 0x040fe20000400000 */
[----:B------:R-:W-:Y:S01]  /*d500*/  FSETP.GEU.AND P1, PT, R142, 1.175494350822287508e-38, PT ;  /* 0x008000008e00780b */ /* 0x000fe20003f2e000 */
[----:B-----5:R-:W1:Y:S01]  /*d510*/  S2R R7, SR_TID.X ;  /* 0x0000000000077919 */ /* 0x020e620000002100 */
[----:B------:R-:W2:Y:S01]  /*d520*/  LDC R6, c[0x0][0x3f0] ;  /* 0x0000fc00ff067b82 */ /* 0x000ea20000000800 */
[----:B------:R-:W-:Y:S01]  /*d530*/  IMAD.MOV.U32 R3, RZ, RZ, 0x3dc6b27f ;  /* 0x3dc6b27fff037424 */ /* 0x000fe200078e00ff */
[----:B------:R-:W-:-:S05]  /*d540*/  FSEL R137, R0, R142, !P1 ;  /* 0x0000008e00897208 */ /* 0x000fca0004800000 */
[----:B------:R-:W-:-:S05]  /*d550*/  VIADD R0, R137, 0xc0cafb0d ;  /* 0xc0cafb0d89007836 */ /* 0x000fca0000000000 */
[----:B------:R-:W-:-:S05]  /*d560*/  LOP3.LUT R2, R0, 0xff800000, RZ, 0xc0, !PT ;  /* 0xff80000000027812 */ /* 0x000fca00078ec0ff */
[----:B------:R-:W-:-:S04]  /*d570*/  IMAD.IADD R0, R137, 0x1, -R2 ;  /* 0x0000000189007824 */ /* 0x000fc800078e0a02 */
[----:B------:R-:W-:Y:S01]  /*d580*/  FADD R132, R0, -1 ;  /* 0xbf80000000847421 */ /* 0x000fe20000000000 */
[----:B--2---:R-:W-:-:S03]  /*d590*/  ISETP.GE.AND P0, PT, R6, 0x1, PT ;  /* 0x000000010600780c */ /* 0x004fc60003f06270 */
[----:B------:R-:W-:-:S04]  /*d5a0*/  FFMA.FTZ R3, R132, R3, -0.16845393180847167969 ;  /* 0xbe2c7f3084037423 */ /* 0x000fc80000010003 */
[----:B------:R-:W-:Y:S01]  /*d5b0*/  FFMA.FTZ R3, R132, R3, 0.1716887056827545166 ;  /* 0x3e2fcf2a84037423 */ /* 0x000fe20000010003 */
[----:B-1----:R-:W-:-:S03]  /*d5c0*/  IMAD.SHL.U32 R0, R7, 0x200, RZ ;  /* 0x0000020007007824 */ /* 0x002fc600078e00ff */
[----:B------:R-:W-:Y:S01]  /*d5d0*/  FFMA.FTZ R3, R132, R3, -0.17900948226451873779 ;  /* 0xbe374e4384037423 */ /* 0x000fe20000010003 */
[----:B------:R-:W-:Y:S01]  /*d5e0*/  IMAD.SHL.U32 R4, R7, 0x20, RZ ;  /* 0x0000002007047824 */ /* 0x000fe200078e00ff */
[----:B------:R-:W-:Y:S02]  /*d5f0*/  LOP3.LUT R0, R0, 0x2000, RZ, 0xc0, !PT ;  /* 0x0000200000007812 */ /* 0x000fe400078ec0ff */
[----:B------:R-:W-:Y:S02]  /*d600*/  FFMA.FTZ R3, R132, R3, 0.20512372255325317383 ;  /* 0x3e520bf484037423 */ /* 0x000fe40000010003 */
[----:B------:R-:W-:Y:S02]  /*d610*/  LOP3.LUT R5, R4, 0x1000, RZ, 0xc0, !PT ;  /* 0x0000100004057812 */ /* 0x000fe400078ec0ff */
[----:B------:R-:W-:Y:S02]  /*d620*/  FFMA.FTZ R3, R132, R3, -0.24046532809734344482 ;  /* 0xbe763c8b84037423 */ /* 0x000fe40000010003 */
[----:B------:R-:W-:-:S02]  /*d630*/  IADD3 R0, PT, PT, R5, UR9, R0 ;  /* 0x0000000905007c10 */ /* 0x000fc4000fffe000 */
[----:B------:R-:W-:Y:S01]  /*d640*/  FFMA.FTZ R3, R132, R3, 0.28857114911079406738 ;  /* 0x3e93bf9984037423 */ /* 0x000fe20000010003 */
[----:B------:R-:W-:-:S03]  /*d650*/  LOP3.LUT R5, R7, 0xf, RZ, 0xc0, !PT ;  /* 0x0000000f07057812 */ /* 0x000fc600078ec0ff */
[----:B------:R-:W-:Y:S01]  /*d660*/  FFMA.FTZ R3, R132, R3, -0.36067417263984680176 ;  /* 0xbeb8aa4984037423 */ /* 0x000fe20000010003 */
[----:B------:R-:W-:-:S03]  /*d670*/  LEA R136, R5, R0, 0x4 ;  /* 0x0000000005887211 */ /* 0x000fc600078e20ff */
[----:B------:R-:W-:Y:S01]  /*d680*/  FFMA.FTZ R3, R132, R3, 0.48089820146560668945 ;  /* 0x3ef6384a84037423 */ /* 0x000fe20000010003 */
[----:B------:R-:W-:Y:S06]  /*d690*/  @!P0 BRA `(.L_x_18) ;  /* 0x00000000000c8947 */ /* 0x000fec0003800000 */
[----:B------:R-:W-:-:S04]  /*d6a0*/  IMAD.U32 R12, R12, -0x80000000, RZ ;  /* 0x800000000c0c7824 */ /* 0x000fc800078e00ff */
[----:B------:R-:W1:Y:S02]  /*d6b0*/  SYNCS.PHASECHK.TRANS64.TRYWAIT P0, [UR7], R12 ;  /* 0x0000000cff0075a7 */ /* 0x000e640008001107 */
[----:B-1----:R-:W-:Y:S05]  /*d6c0*/  @!P0 BRA `(.L_x_19) ;  /* 0x0000004800988947 */ /* 0x002fea0003800000 */
.L_x_18:
[----:B------:R-:W1:Y:S01]  /*d6d0*/  S2R R238, SR_TID.X ;  /* 0x0000000000ee7919 */ /* 0x000e620000002100 */
[----:B------:R-:W-:Y:S01]  /*d6e0*/  FSEL R0, RZ, -23, P1 ;  /* 0xc1b80000ff007808 */ /* 0x000fe20000800000 */
[C---:B------:R-:W-:Y:S01]  /*d6f0*/  FFMA.FTZ R5, R132.reuse, R3, -0.72134751081466674805 ;  /* 0xbf38aa3b84057423 */ /* 0x040fe20000010003 */
[----:B------:R-:W-:Y:S01]  /*d700*/  ISETP.GE.U32.AND P1, PT, R137, 0x7f800000, PT ;  /* 0x7f8000008900780c */ /* 0x000fe20003f26070 */
[----:B------:R-:W-:Y:S01]  /*d710*/  BAR.SYNC.DEFER_BLOCKING 0x0 ;  /* 0x0000000000007b1d */ /* 0x000fe20000010000 */
[----:B------:R-:W-:Y:S01]  /*d720*/  I2FP.F32.S32 R3, R2 ;  /* 0x0000000200037245 */ /* 0x000fe20000201400 */
[----:B------:R-:W-:Y:S01]  /*d730*/  FMUL R5, R132, R5 ;  /* 0x0000000584057220 */ /* 0x000fe20000400000 */
[C---:B------:R-:W-:Y:S02]  /*d740*/  FSETP.GT.AND P0, PT, |R142|.reuse, 8.50705917302346158658e+37, PT ;  /* 0x7e8000008e00780b */ /* 0x040fe40003f04200 */
[----:B------:R-:W-:Y:S01]  /*d750*/  FSETP.GEU.AND P4, PT, |R142|, 1.175494350822287508e-38, PT ;  /* 0x008000008e00780b */ /* 0x000fe20003f8e200 */
[C---:B------:R-:W-:Y:S01]  /*d760*/  FMUL R135, R132.reuse, R5 ;  /* 0x0000000584877220 */ /* 0x040fe20000400000 */
[----:B------:R-:W-:Y:S01]  /*d770*/  FFMA.FTZ R0, R3, 1.1920928955078125e-07, R0 ;  /* 0x3400000003007823 */ /* 0x000fe20000010000 */
[----:B------:R-:W-:Y:S01]  /*d780*/  FSETP.NEU.AND P2, PT, R137, RZ, PT ;  /* 0x000000ff8900720b */ /* 0x000fe20003f4d000 */
[----:B------:R-:W2:Y:S01]  /*d790*/  S2R R165, SR_TID.X ;  /* 0x0000000000a57919 */ /* 0x000ea20000002100 */
[----:B------:R-:W-:-:S02]  /*d7a0*/  FFMA.FTZ R135, R132, 1.4426950216293334961, R135 ;  /* 0x3fb8aa3b84877823 */ /* 0x000fc40000010087 */
[----:B------:R-:W-:Y:S01]  /*d7b0*/  @P1 IMAD.MOV.U32 R132, RZ, RZ, 0x7f800000 ;  /* 0x7f800000ff841424 */ /* 0x000fe200078e00ff */
[----:B------:R-:W3:Y:S01]  /*d7c0*/  S2R R240, SR_CTAID.X ;  /* 0x0000000000f07919 */ /* 0x000ee20000002500 */
[----:B------:R-:W-:Y:S02]  /*d7d0*/  FADD R0, R0, R135 ;  /* 0x0000008700007221 */ /* 0x000fe40000000000 */
[----:B------:R-:W-:Y:S01]  /*d7e0*/  @P1 FFMA.FTZ R0, R137, R132, +INF ;  /* 0x7f80000089001423 */ /* 0x000fe20000010084 */
[----:B------:R-:W-:Y:S01]  /*d7f0*/  @P0 FMUL R142, R142, 0.25 ;  /* 0x3e8000008e8e0820 */ /* 0x000fe20000400000 */
[----:B------:R-:W4:Y:S03]  /*d800*/  S2R R242, SR_CTAID.Y ;  /* 0x0000000000f27919 */ /* 0x000f260000002600 */
[----:B------:R-:W-:Y:S01]  /*d810*/  @!P4 FMUL R142, R142, 16777216 ;  /* 0x4b8000008e8ec820 */ /* 0x000fe20000400000 */
[----:B------:R-:W5:Y:S02]  /*d820*/  @!P3 SYNCS.CCTL.IV [UR9+0x28000] ;  /* 0x02800000ff00b9b1 */ /* 0x000f640008000009 */
[----:B-----5:R-:W-:Y:S01]  /*d830*/  BAR.SYNC.DEFER_BLOCKING 0x0 ;  /* 0x0000000000007b1d */ /* 0x020fe20000010000 */
[----:B-1----:R-:W-:Y:S01]  /*d840*/  SHF.R.U32.HI R134, RZ, 0x2, R238 ;  /* 0x00000002ff867819 */ /* 0x002fe200000116ee */
[C---:B------:R-:W-:Y:S01]  /*d850*/  IMAD.SHL.U32 R3, R238.reuse, 0x10, RZ ;  /* 0x00000010ee037824 */ /* 0x040fe200078e00ff */
[----:B------:R-:W-:-:S02]  /*d860*/  LOP3.LUT R135, R238, 0x60, RZ, 0xc0, !PT ;  /* 0x00000060ee877812 */ /* 0x000fc400078ec0ff */
[----:B------:R-:W-:Y:S01]  /*d870*/  LOP3.LUT R2, R134, 0x38, RZ, 0xc0, !PT ;  /* 0x0000003886027812 */ /* 0x000fe200078ec0ff */
[----:B------:R-:W1:Y:S01]  /*d880*/  LDTM.x128 R4, tmem[UR6] ;  /* 0x00000006000479ee */ /* 0x000e6200083c0000 */
[----:B------:R-:W-:Y:S02]  /*d890*/  LOP3.LUT R3, R3, 0x30, RZ, 0xc0, !PT ;  /* 0x0000003003037812 */ /* 0x000fe400078ec0ff */
[----:B------:R-:W-:Y:S02]  /*d8a0*/  LOP3.LUT R2, R2, 0x1f, R238, 0xf8, !PT ;  /* 0x0000001f02027812 */ /* 0x000fe400078ef8ee */
[----:B------:R-:W-:Y:S02]  /*d8b0*/  FSEL R134, R0, -INF , P2 ;  /* 0xff80000000867808 */ /* 0x000fe40001000000 */
[----:B------:R-:W-:Y:S01]  /*d8c0*/  ISETP.GE.U32.AND P5, PT, R238, 0x20, PT ;  /* 0x00000020ee00780c */ /* 0x000fe20003fa6070 */
[----:B------:R-:W-:Y:S01]  /*d8d0*/  IMAD.SHL.U32 R132, R2, 0x8, RZ ;  /* 0x0000000802847824 */ /* 0x000fe200078e00ff */
[----:B--2---:R-:W-:Y:S01]  /*d8e0*/  LOP3.LUT R241, R165, 0x3f, RZ, 0xc0, !PT ;  /* 0x0000003fa5f17812 */ /* 0x004fe200078ec0ff */
[----:B------:R-:W-:Y:S01]  /*d8f0*/  FFMA R133, R134, 0.69314718246459960938, R133 ;  /* 0x3f31721886857823 */ /* 0x000fe20000000085 */
[----:B------:R-:W-:-:S02]  /*d900*/  IMAD.SHL.U32 R2, R2, 0x10, RZ ;  /* 0x0000001002027824 */ /* 0x000fc400078e00ff */
[----:B------:R-:W-:Y:S01]  /*d910*/  LOP3.LUT R138, R132, 0xc0, RZ, 0xc0, !PT ;  /* 0x000000c0848a7812 */ /* 0x000fe200078ec0ff */
[----:B------:R-:W-:Y:S01]  /*d920*/  IMAD R132, R135, 0x8, R136 ;  /* 0x0000000887847824 */ /* 0x000fe200078e0288 */
[----:B------:R-:W2:Y:S02]  /*d930*/  @!P3 SYNCS.CCTL.IV [UR9+0x28008] ;  /* 0x02800800ff00b9b1 */ /* 0x000ea40008000009 */
[----:B------:R-:W-:Y:S01]  /*d940*/  IADD3 R0, PT, PT, R138, UR9, R3 ;  /* 0x000000098a007c10 */ /* 0x000fe2000fffe003 */
[----:B------:R-:W-:Y:S01]  /*d950*/  NOP ;  /* 0x0000000000007918 */ /* 0x000fe20000000000 */
[----:B------:R-:W5:Y:S01]  /*d960*/  MUFU.RCP R3, R142 ;  /* 0x0000008e00037308 */ /* 0x000f620000001000 */
[----:B---3--:R-:W-:Y:S02]  /*d970*/  IMAD R240, R240, 0x40, R241 ;  /* 0x00000040f0f07824 */ /* 0x008fe400078e02f1 */
[----:B-1----:R-:W-:Y:S01]  /*d980*/  @P0 FMUL R17, R17, 0.25 ;  /* 0x3e80000011110820 */ /* 0x002fe20000400000 */
[----:B------:R-:W-:Y:S01]  /*d990*/  @P0 FMUL R9, R9, 0.25 ;  /* 0x3e80000009090820 */ /* 0x000fe20000400000 */
        /* <DEDUP_REMOVED lines=10> */
[----:B------:R-:W-:Y:S01]  /*da40*/  @!P4 FMUL R17, R17, 16777216 ;  /* 0x4b8000001111c820 */ /* 0x000fe20000400000 */
[----:B------:R-:W-:Y:S01]  /*da50*/  @P0 FMUL R7, R7, 0.25 ;  /* 0x3e80000007070820 */ /* 0x000fe20000400000 */
[----:B------:R-:W-:Y:S01]  /*da60*/  @P0 FMUL R14, R14, 0.25 ;  /* 0x3e8000000e0e0820 */ /* 0x000fe20000400000 */
[----:B------:R-:W-:Y:S01]  /*da70*/  @P0 FMUL R25, R25, 0.25 ;  /* 0x3e80000019190820 */ /* 0x000fe20000400000 */
[----:B------:R-:W-:Y:S01]  /*da80*/  @P0 FMUL R26, R26, 0.25 ;  /* 0x3e8000001a1a0820 */ /* 0x000fe20000400000 */
[----:B------:R-:W-:Y:S01]  /*da90*/  @P0 FMUL R28, R28, 0.25 ;  /* 0x3e8000001c1c0820 */ /* 0x000fe20000400000 */
[----:B------:R-:W-:Y:S01]  /*daa0*/  @P0 FMUL R32, R32, 0.25 ;  /* 0x3e80000020200820 */ /* 0x000fe20000400000 */
[----:B------:R-:W-:Y:S01]  /*dab0*/  @!P4 FMUL R9, R9, 16777216 ;  /* 0x4b8000000909c820 */ /* 0x000fe20000400000 */
[----:B------:R-:W-:Y:S01]  /*dac0*/  @!P4 FMUL R18, R18, 16777216 ;  /* 0x4b8000001212c820 */ /* 0x000fe20000400000 */
        /* <DEDUP_REMOVED lines=23> */
[----:B-----5:R-:W-:Y:S01]  /*dc40*/  FMUL R144, R3, R17 ;  /* 0x0000001103907220 */ /* 0x020fe20000400000 */
[----:B------:R-:W-:Y:S01]  /*dc50*/  @!P4 FMUL R7, R7, 16777216 ;  /* 0x4b8000000707c820 */ /* 0x000fe20000400000 */
[----:B------:R-:W-:Y:S01]  /*dc60*/  @!P4 FMUL R14, R14, 16777216 ;  /* 0x4b8000000e0ec820 */ /* 0x000fe20000400000 */
[----:B------:R-:W-:Y:S01]  /*dc70*/  @!P4 FMUL R25, R25, 16777216 ;  /* 0x4b8000001919c820 */ /* 0x000fe20000400000 */
[----:B------:R-:W-:Y:S01]  /*dc80*/  @!P4 FMUL R26, R26, 16777216 ;  /* 0x4b8000001a1ac820 */ /* 0x000fe20000400000 */
[----:B------:R-:W-:Y:S01]  /*dc90*/  @!P4 FMUL R28, R28, 16777216 ;  /* 0x4b8000001c1cc820 */ /* 0x000fe20000400000 */
[----:B------:R-:W-:Y:S01]  /*dca0*/  @!P4 FMUL R32, R32, 16777216 ;  /* 0x4b8000002020c820 */ /* 0x000fe20000400000 */
[C---:B------:R-:W-:Y:S01]  /*dcb0*/  FMUL R138, R3.reuse, R9 ;  /* 0x00000009038a7220 */ /* 0x040fe20000400000 */
[----:B------:R-:W-:Y:S01]  /*dcc0*/  FMUL R17, R3, R18 ;  /* 0x0000001203117220 */ /* 0x000fe20000400000 */
        /* <DEDUP_REMOVED lines=42> */
[----:B------:R-:W-:Y:S01]  /*df70*/  FMUL R160, R3, R35 ;  /* 0x0000002303a07220 */ /* 0x000fe20000400000 */
[----:B------:R-:W-:Y:S01]  /*df80*/  F2FP.F16.F32.PACK_AB R16, R9, R6 ;  /* 0x000000060910723e */ /* 0x000fe200000000ff */
[----:B------:R-:W-:Y:S01]  /*df90*/  @P0 FMUL R38, R38, 0.25 ;  /* 0x3e80000026260820 */ /* 0x000fe20000400000 */
        /* <DEDUP_REMOVED lines=23> */
[----:B--2---:R1:W-:Y:S01]  /*e110*/  STS.128 [R132], R8 ;  /* 0x0000000884007388 */ /* 0x0043e20000000c00 */
[----:B------:R-:W-:Y:S01]  /*e120*/  F2FP.F16.F32.PACK_AB R15, R156, R25 ;  /* 0x000000199c0f723e */ /* 0x000fe200000000ff */
[----:B------:R-:W-:Y:S01]  /*e130*/  @P0 FMUL R42, R42, 0.25 ;  /* 0x3e8000002a2a0820 */ /* 0x000fe20000400000 */
[----:B------:R-:W-:Y:S01]  /*e140*/  F2FP.F16.F32.PACK_AB R19, R158, R151 ;  /* 0x000000979e13723e */ /* 0x000fe200000000ff */
[----:B------:R-:W-:Y:S01]  /*e150*/  @P0 FMUL R43, R43, 0.25 ;  /* 0x3e8000002b2b0820 */ /* 0x000fe20000400000 */
[----:B------:R-:W-:Y:S01]  /*e160*/  F2FP.F16.F32.PACK_AB R23, R160, R153 ;  /* 0x00000099a017723e */ /* 0x000fe200000000ff */
[----:B------:R-:W-:Y:S01]  /*e170*/  STS.128 [R132+0x400], R12 ;  /* 0x0004000c84007388 */ /* 0x000fe20000000c00 */
[----:B------:R-:W-:Y:S01]  /*e180*/  @P0 FMUL R44, R44, 0.25 ;  /* 0x3e8000002c2c0820 */ /* 0x000fe20000400000 */
[----:B------:R-:W-:Y:S01]  /*e190*/  @P0 FMUL R45, R45, 0.25 ;  /* 0x3e8000002d2d0820 */ /* 0x000fe20000400000 */
[----:B------:R-:W-:Y:S01]  /*e1a0*/  @P0 FMUL R46, R46, 0.25 ;  /* 0x3e8000002e2e0820 */ /* 0x000fe20000400000 */
[----:B------:R2:W-:Y:S01]  /*e1b0*/  STS.128 [R132+0x800], R16 ;  /* 0x0008001084007388 */ /* 0x0005e20000000c00 */
[----:B------:R-:W-:Y:S01]  /*e1c0*/  @P0 FMUL R47, R47, 0.25 ;  /* 0x3e8000002f2f0820 */ /* 0x000fe20000400000 */
[----:B------:R-:W-:Y:S01]  /*e1d0*/  @P0 FMUL R48, R48, 0.25 ;  /* 0x3e80000030300820 */ /* 0x000fe20000400000 */
[----:B------:R-:W-:Y:S01]  /*e1e0*/  @P0 FMUL R58, R58, 0.25 ;  /* 0x3e8000003a3a0820 */ /* 0x000fe20000400000 */
[----:B------:R3:W-:Y:S01]  /*e1f0*/  STS.128 [R132+0xc00], R20 ;  /* 0x000c001484007388 */ /* 0x0007e20000000c00 */
        /* <DEDUP_REMOVED lines=268> */
[----:B------:R-:W-:Y:S01]  /*f2c0*/  LOP3.LUT R3, R238, 0xff, RZ, 0xc0, !PT ;  /* 0x000000ffee037812 */ /* 0x000fe200078ec0ff */
[----:B------:R-:W4:Y:S01]  /*f2d0*/  LDC.64 R96, c[0x0][0x3e0] ;  /* 0x0000f800ff607b82 */ /* 0x000f220000000a00 */
[----:B------:R-:W-:-:S02]  /*f2e0*/  F2FP.F16.F32.PACK_AB R5, R39, R44 ;  /* 0x0000002c2705723e */ /* 0x000fc400000000ff */
[----:B------:R-:W-:-:S05]  /*f2f0*/  LEA R44, R3, UR9, 0x4 ;  /* 0x00000009032c7c11 */ /* 0x000fca000f8e20ff */
[----:B------:R-:W-:Y:S01]  /*f300*/  BAR.SYNC.DEFER_BLOCKING 0x0 ;  /* 0x0000000000007b1d */ /* 0x000fe20000010000 */
[----:B------:R-:W-:Y:S02]  /*f310*/  F2FP.F16.F32.PACK_AB R4, R37, R36 ;  /* 0x000000242504723e */ /* 0x000fe400000000ff */
[----:B------:R-:W-:Y:S02]  /*f320*/  F2FP.F16.F32.PACK_AB R6, R49, R38 ;  /* 0x000000263106723e */ /* 0x000fe400000000ff */
[----:B------:R-:W-:-:S03]  /*f330*/  F2FP.F16.F32.PACK_AB R7, R51, R40 ;  /* 0x000000283307723e */ /* 0x000fc600000000ff */
[----:B------:R-:W5:Y:S01]  /*f340*/  LDC.64 R98, c[0x0][0x398] ;  /* 0x0000e600ff627b82 */ /* 0x000f620000000a00 */
[----:B-1----:R-:W-:Y:S02]  /*f350*/  F2FP.F16.F32.PACK_AB R8, R32, R29 ;  /* 0x0000001d2008723e */ /* 0x002fe400000000ff */
[----:B--2---:R-:W-:Y:S02]  /*f360*/  F2FP.F16.F32.PACK_AB R16, R33, R28 ;  /* 0x0000001c2110723e */ /* 0x004fe400000000ff */
[----:B---3--:R-:W-:Y:S02]  /*f370*/  F2FP.F16.F32.PACK_AB R20, R31, R30 ;  /* 0x0000001e1f14723e */ /* 0x008fe400000000ff */
[----:B------:R-:W-:Y:S01]  /*f380*/  F2FP.F16.F32.PACK_AB R9, R136, R35 ;  /* 0x000000238809723e */ /* 0x000fe200000000ff */
[----:B------:R-:W1:Y:S01]  /*f390*/  LDC R40, c[0x0][0x3e8] ;  /* 0x0000fa00ff287b82 */ /* 0x000e620000000800 */
[----:B------:R-:W-:Y:S02]  /*f3a0*/  F2FP.F16.F32.PACK_AB R17, R135, R134 ;  /* 0x000000868711723e */ /* 0x000fe400000000ff */
[----:B------:R-:W-:-:S02]  /*f3b0*/  F2FP.F16.F32.PACK_AB R21, R137, R34 ;  /* 0x000000228915723e */ /* 0x000fc400000000ff */
[----:B------:R-:W-:Y:S02]  /*f3c0*/  F2FP.F16.F32.PACK_AB R10, R140, R53 ;  /* 0x000000358c0a723e */ /* 0x000fe400000000ff */
[----:B------:R-:W-:Y:S02]  /*f3d0*/  F2FP.F16.F32.PACK_AB R18, R141, R54 ;  /* 0x000000368d12723e */ /* 0x000fe400000000ff */
[----:B------:R-:W-:Y:S01]  /*f3e0*/  F2FP.F16.F32.PACK_AB R11, R155, R148 ;  /* 0x000000949b0b723e */ /* 0x000fe200000000ff */
[----:B------:R-:W-:Y:S01]  /*f3f0*/  LDS.128 R48, [R44] ;  /* 0x000000002c307984 */ /* 0x000fe20000000c00 */
[----:B------:R-:W-:Y:S02]  /*f400*/  F2FP.F16.F32.PACK_AB R22, R52, R55 ;  /* 0x000000373416723e */ /* 0x000fe400000000ff */
[----:B------:R-:W-:Y:S01]  /*f410*/  F2FP.F16.F32.PACK_AB R19, R157, R146 ;  /* 0x000000929d13723e */ /* 0x000fe200000000ff */
[----:B------:R-:W2:Y:S01]  /*f420*/  LDS.128 R36, [R44+0x1000] ;  /* 0x001000002c247984 */ /* 0x000ea20000000c00 */
[----:B------:R-:W-:-:S02]  /*f430*/  F2FP.F16.F32.PACK_AB R23, R162, R147 ;  /* 0x00000093a217723e */ /* 0x000fc400000000ff */
[----:B------:R-:W-:Y:S01]  /*f440*/  SHF.R.U32.HI R83, RZ, 0x6, R238 ;  /* 0x00000006ff537819 */ /* 0x000fe200000116ee */
[----:B------:R-:W-:Y:S01]  /*f450*/  LDS.128 R24, [R44+0x2000] ;  /* 0x002000002c187984 */ /* 0x000fe20000000c00 */
[----:B------:R-:W-:Y:S02]  /*f460*/  F2FP.F16.F32.PACK_AB R30, R82, R85 ;  /* 0x00000055521e723e */ /* 0x000fe400000000ff */
[----:B------:R-:W-:Y:S01]  /*f470*/  SGXT.U32 R83, R83, 0x2 ;  /* 0x000000025353781a */ /* 0x000fe20000000000 */
[----:B------:R-:W-:Y:S01]  /*f480*/  LDS.128 R12, [R44+0x3000] ;  /* 0x003000002c0c7984 */ /* 0x000fe20000000c00 */
[----:B------:R-:W-:Y:S02]  /*f490*/  F2FP.F16.F32.PACK_AB R31, R88, R93 ;  /* 0x0000005d581f723e */ /* 0x000fe400000000ff */
[----:B------:R-:W-:Y:S01]  /*f4a0*/  F2FP.F16.F32.PACK_AB R28, R164, R149 ;  /* 0x00000095a41c723e */ /* 0x000fe200000000ff */
[----:B------:R-:W-:Y:S01]  /*f4b0*/  BAR.SYNC.DEFER_BLOCKING 0x0 ;  /* 0x0000000000007b1d */ /* 0x000fe20000010000 */
[----:B-1----:R-:W-:Y:S01]  /*f4c0*/  IMAD R83, R83, R40, RZ ;  /* 0x0000002853537224 */ /* 0x002fe200078e02ff */
[----:B------:R-:W-:-:S02]  /*f4d0*/  F2FP.F16.F32.PACK_AB R29, R168, R163 ;  /* 0x000000a3a81d723e */ /* 0x000fc400000000ff */
[----:B------:R-:W-:Y:S02]  /*f4e0*/  F2FP.F16.F32.PACK_AB R56, R75, R56 ;  /* 0x000000384b38723e */ /* 0x000fe400000000ff */
[----:B------:R-:W-:Y:S02]  /*f4f0*/  LEA R85, R40, R83, 0x2 ;  /* 0x0000005328557211 */ /* 0x000fe400078e10ff */
[----:B------:R-:W-:Y:S02]  /*f500*/  F2FP.F16.F32.PACK_AB R57, R42, R57 ;  /* 0x000000392a39723e */ /* 0x000fe400000000ff */
[----:B------:R-:W-:Y:S01]  /*f510*/  F2FP.F16.F32.PACK_AB R58, R91, R58 ;  /* 0x0000003a5b3a723e */ /* 0x000fe200000000ff */
[C---:B------:R-:W-:Y:S01]  /*f520*/  IMAD R87, R40.reuse, 0x4, R85 ;  /* 0x0000000428577824 */ /* 0x040fe200078e0255 */
[----:B------:R-:W-:Y:S02]  /*f530*/  F2FP.F16.F32.PACK_AB R100, R43, R102 ;  /* 0x000000662b64723e */ /* 0x000fe400000000ff */
[----:B------:R-:W-:Y:S01]  /*f540*/  F2FP.F16.F32.PACK_AB R101, R45, R110 ;  /* 0x0000006e2d65723e */ /* 0x000fe200000000ff */
[----:B------:R-:W-:Y:S01]  /*f550*/  IMAD R89, R40, 0x4, R87 ;  /* 0x0000000428597824 */ /* 0x000fe200078e0257 */
[----:B------:R-:W-:-:S02]  /*f560*/  F2FP.F16.F32.PACK_AB R60, R63, R60 ;  /* 0x0000003c3f3c723e */ /* 0x000fc400000000ff */
[----:B------:R-:W-:Y:S01]  /*f570*/  F2FP.F16.F32.PACK_AB R63, R77, R124 ;  /* 0x0000007c4d3f723e */ /* 0x000fe200000000ff */
[----:B------:R-:W-:Y:S01]  /*f580*/  IMAD R93, R40, 0x4, R89 ;  /* 0x00000004285d7824 */ /* 0x000fe200078e0259 */
[----:B------:R-:W-:Y:S02]  /*f590*/  F2FP.F16.F32.PACK_AB R124, R46, R103 ;  /* 0x000000672e7c723e */ /* 0x000fe400000000ff */
[----:B------:R-:W-:Y:S01]  /*f5a0*/  F2FP.F16.F32.PACK_AB R103, R69, R126 ;  /* 0x0000007e4567723e */ /* 0x000fe200000000ff */
[----:B------:R-:W-:Y:S01]  /*f5b0*/  IMAD R75, R40, 0x4, R93 ;  /* 0x00000004284b7824 */ /* 0x000fe200078e025d */
[----:B------:R1:W-:Y:S01]  /*f5c0*/  STS.128 [R132], R4 ;  /* 0x0000000484007388 */ /* 0x0003e20000000c00 */
[----:B------:R-:W-:Y:S02]  /*f5d0*/  F2FP.F16.F32.PACK_AB R65, R66, R65 ;  /* 0x000000414241723e */ /* 0x000fe400000000ff */
[----:B------:R-:W-:Y:S01]  /*f5e0*/  F2FP.F16.F32.PACK_AB R64, R105, R64 ;  /* 0x000000406940723e */ /* 0x000fe200000000ff */
[----:B------:R-:W-:Y:S01]  /*f5f0*/  STS.128 [R132+0x400], R8 ;  /* 0x0004000884007388 */ /* 0x000fe20000000c00 */
[----:B------:R-:W-:-:S02]  /*f600*/  LEA R91, R40, R75, 0x2 ;  /* 0x0000004b285b7211 */ /* 0x000fc400078e10ff */
[----:B------:R-:W-:Y:S01]  /*f610*/  F2FP.F16.F32.PACK_AB R66, R76, R117 ;  /* 0x000000754c42723e */ /* 0x000fe200000000ff */
[----:B------:R3:W-:Y:S01]  /*f620*/  STS.128 [R132+0x800], R16 ;  /* 0x0008001084007388 */ /* 0x0007e20000000c00 */
[----:B------:R-:W-:Y:S02]  /*f630*/  F2FP.F16.F32.PACK_AB R102, R47, R118 ;  /* 0x000000762f66723e */ /* 0x000fe400000000ff */
[----:B------:R-:W-:Y:S01]  /*f640*/  F2FP.F16.F32.PACK_AB R126, R72, R119 ;  /* 0x00000077487e723e */ /* 0x000fe200000000ff */
[----:B------:R-:W-:Y:S01]  /*f650*/  STS.128 [R132+0xc00], R20 ;  /* 0x000c001484007388 */ /* 0x000fe20000000c00 */
[----:B------:R-:W-:Y:S01]  /*f660*/  F2FP.F16.F32.PACK_AB R127, R74, R127 ;  /* 0x0000007f4a7f723e */ /* 0x000fe200000000ff */
[----:B------:R-:W-:Y:S01]  /*f670*/  BAR.SYNC.DEFER_BLOCKING 0x0 ;  /* 0x0000000000007b1d */ /* 0x000fe20000010000 */
[----:B-1----:R-:W-:Y:S02]  /*f680*/  F2FP.F16.F32.PACK_AB R4, R159, R150 ;  /* 0x000000969f04723e */ /* 0x002fe400000000ff */
[----:B------:R-:W-:-:S02]  /*f690*/  F2FP.F16.F32.PACK_AB R5, R166, R161 ;  /* 0x000000a1a605723e */ /* 0x000fc400000000ff */
[----:B------:R-:W-:Y:S01]  /*f6a0*/  F2FP.F16.F32.PACK_AB R6, R79, R84 ;  /* 0x000000544f06723e */ /* 0x000fe200000000ff */
[----:B----4-:R-:W-:Y:S01]  /*f6b0*/  IMAD R79, R242, R96, RZ ;  /* 0x00000060f24f7224 */ /* 0x010fe200078e02ff */
[----:B------:R-:W-:Y:S01]  /*f6c0*/  F2FP.F16.F32.PACK_AB R7, R81, R92 ;  /* 0x0000005c5107723e */ /* 0x000fe200000000ff */
[----:B------:R-:W-:Y:S01]  /*f6d0*/  IMAD R81, R240, R97, RZ ;  /* 0x00000061f0517224 */ /* 0x000fe200078e02ff */
[----:B---3--:R-:W-:Y:S01]  /*f6e0*/  F2FP.F16.F32.PACK_AB R17, R59, R78 ;  /* 0x0000004e3b11723e */ /* 0x008fe200000000ff */
[----:B------:R-:W-:Y:S01]  /*f6f0*/  IMAD.HI R42, R79, 0x2, RZ ;  /* 0x000000024f2a7827 */ /* 0x000fe200078e02ff */
[----:B------:R-:W-:Y:S02]  /*f700*/  F2FP.F16.F32.PACK_AB R16, R41, R70 ;  /* 0x000000462910723e */ /* 0x000fe400000000ff */
[----:B------:R-:W-:Y:S01]  /*f710*/  F2FP.F16.F32.PACK_AB R18, R61, R86 ;  /* 0x000000563d12723e */ /* 0x000fe200000000ff */
[----:B------:R-:W-:Y:S01]  /*f720*/  IMAD.SHL.U32 R41, R79, 0x2, RZ ;  /* 0x000000024f297824 */ /* 0x000fe200078e00ff */
[----:B------:R-:W-:-:S02]  /*f730*/  F2FP.F16.F32.PACK_AB R19, R67, R94 ;  /* 0x0000005e4313723e */ /* 0x000fc400000000ff */
[----:B------:R-:W-:Y:S01]  /*f740*/  F2FP.F16.F32.PACK_AB R59, R62, R95 ;  /* 0x0000005f3e3b723e */ /* 0x000fe200000000ff */
[C---:B------:R-:W-:Y:S01]  /*f750*/  IMAD R95, R40.reuse, 0x4, R91 ;  /* 0x00000004285f7824 */ /* 0x040fe200078e025b */
[----:B------:R-:W-:Y:S02]  /*f760*/  F2FP.F16.F32.PACK_AB R61, R71, R108 ;  /* 0x0000006c473d723e */ /* 0x000fe400000000ff */
[----:B------:R-:W-:Y:S01]  /*f770*/  F2FP.F16.F32.PACK_AB R62, R73, R116 ;  /* 0x00000074493e723e */ /* 0x000fe200000000ff */
[----:B------:R-:W-:Y:S01]  /*f780*/  IMAD R79, R40, 0x4, R95 ;  /* 0x00000004284f7824 */ /* 0x000fe200078e025f */
[----:B------:R-:W-:Y:S01]  /*f790*/  F2FP.F16.F32.PACK_AB R67, R80, R125 ;  /* 0x0000007d5043723e */ /* 0x000fe200000000ff */
[----:B------:R-:W1:Y:S01]  /*f7a0*/  LDS.128 R52, [R44] ;  /* 0x000000002c347984 */ /* 0x000e620000000c00 */
[----:B------:R-:W-:Y:S01]  /*f7b0*/  F2FP.F16.F32.PACK_AB R125, R68, R111 ;  /* 0x0000006f447d723e */ /* 0x000fe200000000ff */
[----:B------:R-:W-:Y:S02]  /*f7c0*/  IMAD R97, R40, 0x4, R79 ;  /* 0x0000000428617824 */ /* 0x000fe400078e024f */
[----:B------:R-:W-:Y:S04]  /*f7d0*/  LDS.128 R32, [R44+0x1000] ;  /* 0x001000002c207984 */ /* 0x000fe80000000c00 */
[----:B------:R-:W-:Y:S04]  /*f7e0*/  LDS.128 R20, [R44+0x2000] ;  /* 0x002000002c147984 */ /* 0x000fe80000000c00 */
[----:B------:R-:W-:Y:S01]  /*f7f0*/  LDS.128 R8, [R44+0x3000] ;  /* 0x003000002c087984 */ /* 0x000fe20000000c00 */
[----:B------:R-:W-:Y:S06]  /*f800*/  BAR.SYNC.DEFER_BLOCKING 0x0 ;  /* 0x0000000000007b1d */ /* 0x000fec0000010000 */
[----:B------:R3:W-:Y:S04]  /*f810*/  STS.128 [R132], R4 ;  /* 0x0000000484007388 */ /* 0x0007e80000000c00 */
[----:B------:R-:W-:Y:S04]  /*f820*/  STS.128 [R132+0x400], R28 ;  /* 0x0004001c84007388 */ /* 0x000fe80000000c00 */
[----:B------:R-:W-:Y:S04]  /*f830*/  STS.128 [R132+0x800], R16 ;  /* 0x0008001084007388 */ /* 0x000fe80000000c00 */
[----:B------:R-:W-:Y:S01]  /*f840*/  STS.128 [R132+0xc00], R56 ;  /* 0x000c003884007388 */ /* 0x000fe20000000c00 */
[----:B------:R-:W-:Y:S01]  /*f850*/  BAR.SYNC.DEFER_BLOCKING 0x0 ;  /* 0x0000000000007b1d */ /* 0x000fe20000010000 */
[----:B---3--:R-:W-:-:S02]  /*f860*/  IMAD.SHL.U32 R4, R81, 0x2, RZ ;  /* 0x0000000251047824 */ /* 0x008fc400078e00ff */
[----:B------:R-:W-:-:S03]  /*f870*/  IMAD.HI R81, R81, 0x2, RZ ;  /* 0x0000000251517827 */ /* 0x000fc600078e02ff */
[----:B-----5:R-:W-:-:S04]  /*f880*/  IADD3 R41, P0, P1, R4, R98, R41 ;  /* 0x0000006204297210 */ /* 0x020fc8000791e029 */
[----:B------:R-:W-:Y:S02]  /*f890*/  IADD3.X R42, PT, PT, R81, R99, R42, P0, P1 ;  /* 0x00000063512a7210 */ /* 0x000fe400007e242a */
[----:B------:R-:W-:Y:S02]  /*f8a0*/  LEA R81, R40, R97, 0x2 ;  /* 0x0000006128517211 */ /* 0x000fe400078e10ff */
[----:B------:R-:W-:-:S03]  /*f8b0*/  LEA R46, P0, R83, R41, 0x1 ;  /* 0x00000029532e7211 */ /* 0x000fc600078008ff */
[----:B------:R-:W-:Y:S01]  /*f8c0*/  IMAD R71, R40, 0x4, R81 ;  /* 0x0000000428477824 */ /* 0x000fe200078e0251 */
[----:B------:R-:W-:-:S03]  /*f8d0*/  LEA.HI.X.SX32 R47, R83, R42, 0x1, P0 ;  /* 0x0000002a532f7211 */ /* 0x000fc600000f0eff */
[C---:B------:R-:W-:Y:S01]  /*f8e0*/  IMAD R73, R40.reuse, 0x4, R71 ;  /* 0x0000000428497824 */ /* 0x040fe200078e0247 */
[----:B------:R-:W3:Y:S03]  /*f8f0*/  LDS.128 R56, [R44] ;  /* 0x000000002c387984 */ /* 0x000ee60000000c00 */
[C---:B------:R-:W-:Y:S01]  /*f900*/  IMAD R43, R40.reuse, 0x4, R73 ;  /* 0x00000004282b7824 */ /* 0x040fe200078e0249 */
[----:B------:R-:W-:Y:S03]  /*f910*/  LDS.128 R28, [R44+0x1000] ;  /* 0x001000002c1c7984 */ /* 0x000fe60000000c00 */
[C---:B------:R-:W-:Y:S01]  /*f920*/  IMAD R45, R40.reuse, 0x4, R43 ;  /* 0x00000004282d7824 */ /* 0x040fe200078e022b */
[----:B------:R-:W-:Y:S03]  /*f930*/  LDS.128 R16, [R44+0x2000] ;  /* 0x002000002c107984 */ /* 0x000fe60000000c00 */
[C---:B------:R-:W-:Y:S01]  /*f940*/  IMAD R69, R40.reuse, 0x4, R45 ;  /* 0x0000000428457824 */ /* 0x040fe200078e022d */
[----:B------:R-:W-:Y:S04]  /*f950*/  LDS.128 R4, [R44+0x3000] ;  /* 0x003000002c047984 */ /* 0x000fe80000000c00 */
[C---:B------:R-:W-:Y:S01]  /*f960*/  LEA R77, R40.reuse, R69, 0x2 ;  /* 0x00000045284d7211 */ /* 0x040fe200078e10ff */
[----:B------:R-:W-:Y:S04]  /*f970*/  BAR.SYNC.DEFER_BLOCKING 0x0 ;  /* 0x0000000000007b1d */ /* 0x000fe80000010000 */
[----:B------:R-:W-:-:S02]  /*f980*/  IMAD R83, R40, 0x4, R77 ;  /* 0x0000000428537824 */ /* 0x000fc400078e024d */
[----:B------:R4:W-:Y:S04]  /*f990*/  STS.128 [R132], R60 ;  /* 0x0000003c84007388 */ /* 0x0009e80000000c00 */
[----:B------:R5:W-:Y:S04]  /*f9a0*/  STS.128 [R132+0x400], R64 ;  /* 0x0004004084007388 */ /* 0x000be80000000c00 */
[----:B------:R-:W-:Y:S04]  /*f9b0*/  STS.128 [R132+0x800], R100 ;  /* 0x0008006484007388 */ /* 0x000fe80000000c00 */
[----:B------:R2:W-:Y:S01]  /*f9c0*/  STS.128 [R132+0xc00], R124 ;  /* 0x000c007c84007388 */ /* 0x0005e20000000c00 */
[----:B------:R-:W-:Y:S01]  /*f9d0*/  BAR.SYNC.DEFER_BLOCKING 0x0 ;  /* 0x0000000000007b1d */ /* 0x000fe20000010000 */
[----:B----4-:R-:W-:-:S02]  /*f9e0*/  LEA R60, P1, R85, R41, 0x1 ;  /* 0x00000029553c7211 */ /* 0x010fc400078208ff */
[-C--:B------:R-:W-:Y:S02]  /*f9f0*/  LEA R62, P0, R87, R41.reuse, 0x1 ;  /* 0x00000029573e7211 */ /* 0x080fe400078008ff */
[-C--:B------:R-:W-:Y:S01]  /*fa00*/  LEA.HI.X.SX32 R61, R85, R42.reuse, 0x1, P1 ;  /* 0x0000002a553d7211 */ /* 0x080fe200008f0eff */
[C---:B------:R-:W-:Y:S01]  /*fa10*/  IMAD R85, R40.reuse, 0x4, R83 ;  /* 0x0000000428557824 */ /* 0x040fe200078e0253 */
[----:B------:R-:W-:Y:S02]  /*fa20*/  LEA.HI.X.SX32 R63, R87, R42, 0x1, P0 ;  /* 0x0000002a573f7211 */ /* 0x000fe400000f0eff */
[----:B-----5:R-:W-:Y:S01]  /*fa30*/  LEA R64, P0, R89, R41, 0x1 ;  /* 0x0000002959407211 */ /* 0x020fe200078008ff */
[----:B------:R-:W-:Y:S01]  /*fa40*/  IMAD R99, R40, 0x4, R85 ;  /* 0x0000000428637824 */ /* 0x000fe200078e0255 */
[----:B--2---:R-:W-:-:S03]  /*fa50*/  PRMT R132, R38, 0x7632, R132 ;  /* 0x0000763226847816 */ /* 0x004fc60000000084 */
[C---:B------:R-:W-:Y:S01]  /*fa60*/  IMAD R87, R40.reuse, 0x4, R99 ;  /* 0x0000000428577824 */ /* 0x040fe200078e0263 */
[----:B------:R-:W-:Y:S02]  /*fa70*/  LEA.HI.X.SX32 R65, R89, R42, 0x1, P0 ;  /* 0x0000002a59417211 */ /* 0x000fe400000f0eff */
[----:B------:R-:W-:Y:S01]  /*fa80*/  LEA R66, P0, R93, R41, 0x1 ;  /* 0x000000295d427211 */ /* 0x000fe200078008ff */
[----:B------:R-:W-:-:S03]  /*fa90*/  IMAD R89, R40, 0x4, R87 ;  /* 0x0000000428597824 */ /* 0x000fc600078e0257 */
[----:B------:R-:W-:Y:S02]  /*faa0*/  LEA.HI.X.SX32 R67, R93, R42, 0x1, P0 ;  /* 0x0000002a5d437211 */ /* 0x000fe400000f0eff */
[C---:B------:R-:W-:Y:S01]  /*fab0*/  LEA R101, R40.reuse, R89, 0x2 ;  /* 0x0000005928657211 */ /* 0x040fe200078e10ff */
[----:B------:R2:W-:Y:S04]  /*fac0*/  STG.E.U16 desc[UR10][R46.64], R48 ;  /* 0x000000302e007986 */ /* 0x0005e8000c10150a */
[----:B------:R-:W-:Y:S01]  /*fad0*/  IMAD R93, R40, 0x4, R101 ;  /* 0x00000004285d7824 */ /* 0x000fe200078e0265 */
[----:B--2---:R-:W-:Y:S02]  /*fae0*/  PRMT R47, R48, 0x7632, R47 ;  /* 0x00007632302f7816 */ /* 0x004fe4000000002f */
[----:B------:R-:W-:-:S03]  /*faf0*/  LEA R46, P0, R75, R41, 0x1 ;  /* 0x000000294b2e7211 */ /* 0x000fc600078008ff */
[----:B------:R2:W-:Y:S04]  /*fb00*/  STG.E.U16 desc[UR10][R60.64], R47 ;  /* 0x0000002f3c007986 */ /* 0x0005e8000c10150a */
[----:B------:R4:W-:Y:S01]  /*fb10*/  STG.E.U16 desc[UR10][R62.64], R49 ;  /* 0x000000313e007986 */ /* 0x0009e2000c10150a */
[-C--:B--2---:R-:W-:Y:S01]  /*fb20*/  LEA.HI.X.SX32 R47, R75, R42.reuse, 0x1, P0 ;  /* 0x0000002a4b2f7211 */ /* 0x084fe200000f0eff */
[C---:B------:R-:W-:Y:S01]  /*fb30*/  IMAD R75, R40.reuse, 0x4, R93 ;  /* 0x00000004284b7824 */ /* 0x040fe200078e025d */
[----:B------:R-:W-:Y:S02]  /*fb40*/  PRMT R61, R49, 0x7632, R61 ;  /* 0x00007632313d7816 */ /* 0x000fe4000000003d */
[CC--:B------:R-:W-:Y:S01]  /*fb50*/  LEA R60, P0, R91.reuse, R41.reuse, 0x1 ;  /* 0x000000295b3c7211 */ /* 0x0c0fe200078008ff */
[----:B------:R-:W-:Y:S01]  /*fb60*/  IMAD R103, R40, 0x4, R75 ;  /* 0x0000000428677824 */ /* 0x000fe200078e024b */
[----:B----4-:R-:W-:Y:S01]  /*fb70*/  PRMT R49, R50, 0x7632, R49 ;  /* 0x0000763232317816 */ /* 0x010fe20000000031 */
[----:B------:R2:W-:Y:S04]  /*fb80*/  STG.E.U16 desc[UR10][R64.64], R61 ;  /* 0x0000003d40007986 */ /* 0x0005e8000c10150a */
[----:B------:R-:W-:Y:S04]  /*fb90*/  STG.E.U16 desc[UR10][R66.64], R50 ;  /* 0x0000003242007986 */ /* 0x000fe8000c10150a */
[----:B------:R4:W-:Y:S01]  /*fba0*/  STG.E.U16 desc[UR10][R46.64], R49 ;  /* 0x000000312e007986 */ /* 0x0009e2000c10150a */
[----:B--2---:R-:W-:Y:S01]  /*fbb0*/  LEA.HI.X.SX32 R61, R91, R42, 0x1, P0 ;  /* 0x0000002a5b3d7211 */ /* 0x004fe200000f0eff */
[----:B------:R-:W-:Y:S01]  /*fbc0*/  IMAD R91, R40, 0x4, R103 ;  /* 0x00000004285b7824 */ /* 0x000fe200078e0267 */
[----:B------:R-:W-:-:S03]  /*fbd0*/  LEA R48, P0, R95, R41, 0x1 ;  /* 0x000000295f307211 */ /* 0x000fc600078008ff */
[----:B------:R-:W-:Y:S01]  /*fbe0*/  STG.E.U16 desc[UR10][R60.64], R51 ;  /* 0x000000333c007986 */ /* 0x000fe2000c10150a */
[-C--:B----4-:R-:W-:Y:S01]  /*fbf0*/  LEA.HI.X.SX32 R49, R95, R42.reuse, 0x1, P0 ;  /* 0x0000002a5f317211 */ /* 0x090fe200000f0eff */
[C---:B------:R-:W-:Y:S01]  /*fc00*/  IMAD R95, R40.reuse, 0x4, R91 ;  /* 0x00000004285f7824 */ /* 0x040fe200078e025b */
[----:B------:R-:W-:Y:S02]  /*fc10*/  LEA R62, P0, R79, R41, 0x1 ;  /* 0x000000294f3e7211 */ /* 0x000fe400078008ff */
[----:B------:R-:W-:Y:S02]  /*fc20*/  PRMT R47, R51, 0x7632, R47 ;  /* 0x00007632332f7816 */ /* 0x000fe4000000002f */
[C---:B------:R-:W-:Y:S02]  /*fc30*/  LEA R67, R40.reuse, R95, 0x2 ;  /* 0x0000005f28437211 */ /* 0x040fe400078e10ff */
[----:B------:R-:W-:Y:S01]  /*fc40*/  LEA.HI.X.SX32 R63, R79, R42, 0x1, P0 ;  /* 0x0000002a4f3f7211 */ /* 0x000fe200000f0eff */
[----:B------:R2:W-:Y:S01]  /*fc50*/  STG.E.U16 desc[UR10][R48.64], R47 ;  /* 0x0000002f30007986 */ /* 0x0005e2000c10150a */
[----:B------:R-:W-:Y:S01]  /*fc60*/  LEA R64, P0, R97, R41, 0x1 ;  /* 0x0000002961407211 */ /* 0x000fe200078008ff */
[----:B------:R-:W-:-:S02]  /*fc70*/  IMAD R79, R40, 0x4, R67 ;  /* 0x00000004284f7824 */ /* 0x000fc400078e0243 */
[----:B-1----:R-:W-:Y:S01]  /*fc80*/  STG.E.U16 desc[UR10][R62.64], R52 ;  /* 0x000000343e007986 */ /* 0x002fe2000c10150a */
[----:B------:R-:W-:Y:S01]  /*fc90*/  LEA.HI.X.SX32 R65, R97, R42, 0x1, P0 ;  /* 0x0000002a61417211 */ /* 0x000fe200000f0eff */
[----:B------:R-:W-:Y:S01]  /*fca0*/  IMAD R97, R40, 0x4, R79 ;  /* 0x0000000428617824 */ /* 0x000fe200078e024f */
[----:B------:R-:W-:-:S03]  /*fcb0*/  LEA R46, P0, R81, R41, 0x1 ;  /* 0x00000029512e7211 */ /* 0x000fc600078008ff */
[C---:B------:R-:W-:Y:S01]  /*fcc0*/  IMAD R105, R40.reuse, 0x4, R97 ;  /* 0x0000000428697824 */ /* 0x040fe200078e0261 */
[-C--:B--2---:R-:W-:Y:S02]  /*fcd0*/  LEA.HI.X.SX32 R47, R81, R42.reuse, 0x1, P0 ;  /* 0x0000002a512f7211 */ /* 0x084fe400000f0eff */
[CC--:B------:R-:W-:Y:S01]  /*fce0*/  LEA R50, P0, R71.reuse, R41.reuse, 0x1 ;  /* 0x0000002947327211 */ /* 0x0c0fe200078008ff */
[----:B------:R-:W-:Y:S01]  /*fcf0*/  IMAD R81, R40, 0x4, R105 ;  /* 0x0000000428517824 */ /* 0x000fe200078e0269 */
[----:B------:R-:W-:Y:S02]  /*fd00*/  PRMT R49, R52, 0x7632, R49 ;  /* 0x0000763234317816 */ /* 0x000fe40000000031 */
[-C--:B------:R-:W-:Y:S01]  /*fd10*/  LEA.HI.X.SX32 R51, R71, R42.reuse, 0x1, P0 ;  /* 0x0000002a47337211 */ /* 0x080fe200000f0eff */
[C---:B------:R-:W-:Y:S01]  /*fd20*/  IMAD R71, R40.reuse, 0x4, R81 ;  /* 0x0000000428477824 */ /* 0x040fe200078e0251 */
[C---:B------:R-:W-:Y:S01]  /*fd30*/  LEA R48, P0, R73.reuse, R41, 0x1 ;  /* 0x0000002949307211 */ /* 0x040fe200078008ff */
[----:B------:R1:W-:Y:S03]  /*fd40*/  STG.E.U16 desc[UR10][R64.64], R49 ;  /* 0x0000003140007986 */ /* 0x0003e6000c10150a */
[----:B------:R-:W-:Y:S01]  /*fd50*/  LEA R107, R40, R71, 0x2 ;  /* 0x00000047286b7211 */ /* 0x000fe200078e10ff */
[----:B------:R2:W-:Y:S01]  /*fd60*/  STG.E.U16 desc[UR10][R46.64], R53 ;  /* 0x000000352e007986 */ /* 0x0005e2000c10150a */
[----:B-1----:R-:W-:-:S03]  /*fd70*/  LEA.HI.X.SX32 R49, R73, R42, 0x1, P0 ;  /* 0x0000002a49317211 */ /* 0x002fc600000f0eff */
[C---:B------:R-:W-:Y:S01]  /*fd80*/  IMAD R73, R40.reuse, 0x4, R107 ;  /* 0x0000000428497824 */ /* 0x040fe200078e026b */
[-C--:B------:R-:W-:Y:S02]  /*fd90*/  LEA R60, P0, R43, R41.reuse, 0x1 ;  /* 0x000000292b3c7211 */ /* 0x080fe400078008ff */
[----:B--2---:R-:W-:Y:S02]  /*fda0*/  PRMT R47, R53, 0x7632, R47 ;  /* 0x00007632352f7816 */ /* 0x004fe4000000002f */
[-C--:B------:R-:W-:Y:S01]  /*fdb0*/  LEA.HI.X.SX32 R61, R43, R42.reuse, 0x1, P0 ;  /* 0x0000002a2b3d7211 */ /* 0x080fe200000f0eff */
[C---:B------:R-:W-:Y:S01]  /*fdc0*/  IMAD R43, R40.reuse, 0x4, R73 ;  /* 0x00000004282b7824 */ /* 0x040fe200078e0249 */
[CC--:B------:R-:W-:Y:S01]  /*fdd0*/  LEA R62, P0, R45.reuse, R41.reuse, 0x1 ;  /* 0x000000292d3e7211 */ /* 0x0c0fe200078008ff */
[----:B------:R1:W-:Y:S02]  /*fde0*/  STG.E.U16 desc[UR10][R50.64], R47 ;  /* 0x0000002f32007986 */ /* 0x0003e4000c10150a */
[C---:B------:R-:W-:Y:S01]  /*fdf0*/  IMAD R109, R40.reuse, 0x4, R43 ;  /* 0x00000004286d7824 */ /* 0x040fe200078e022b */
[----:B------:R-:W-:Y:S01]  /*fe00*/  LEA.HI.X.SX32 R63, R45, R42, 0x1, P0 ;  /* 0x0000002a2d3f7211 */ /* 0x000fe200000f0eff */
[----:B------:R2:W-:Y:S01]  /*fe10*/  STG.E.U16 desc[UR10][R48.64], R54 ;  /* 0x0000003630007986 */ /* 0x0005e2000c10150a */
[----:B------:R-:W-:Y:S01]  /*fe20*/  LEA R46, P0, R69, R41, 0x1 ;  /* 0x00000029452e7211 */ /* 0x000fe200078008ff */
[----:B------:R-:W-:Y:S01]  /*fe30*/  IMAD R111, R40, 0x4, R109 ;  /* 0x00000004286f7824 */ /* 0x000fe200078e026d */
[----:B------:R-:W-:-:S02]  /*fe40*/  PRMT R45, R55, 0x7632, R45 ;  /* 0x00007632372d7816 */ /* 0x000fc4000000002d */
[-C--:B------:R-:W-:Y:S02]  /*fe50*/  LEA R232, P2, R43, R41.reuse, 0x1 ;  /* 0x000000292be87211 */ /* 0x080fe400078408ff */
[-C--:B-1----:R-:W-:Y:S01]  /*fe60*/  LEA.HI.X.SX32 R47, R69, R42.reuse, 0x1, P0 ;  /* 0x0000002a452f7211 */ /* 0x082fe200000f0eff */
[----:B------:R-:W-:Y:S01]  /*fe70*/  IMAD R69, R40, 0x4, R111 ;  /* 0x0000000428457824 */ /* 0x000fe200078e026f */
[C---:B------:R-:W-:Y:S02]  /*fe80*/  LEA R52, P0, R77.reuse, R41, 0x1 ;  /* 0x000000294d347211 */ /* 0x040fe400078008ff */
[----:B--2---:R-:W-:Y:S02]  /*fe90*/  PRMT R49, R54, 0x7632, R49 ;  /* 0x0000763236317816 */ /* 0x004fe40000000031 */
[C---:B------:R-:W-:Y:S02]  /*fea0*/  LEA R113, R40.reuse, R69, 0x2 ;  /* 0x0000004528717211 */ /* 0x040fe400078e10ff */
[-C--:B------:R-:W-:Y:S01]  /*feb0*/  LEA.HI.X.SX32 R53, R77, R42.reuse, 0x1, P0 ;  /* 0x0000002a4d357211 */ /* 0x080fe200000f0eff */
[----:B------:R1:W-:Y:S01]  /*fec0*/  STG.E.U16 desc[UR10][R60.64], R49 ;  /* 0x000000313c007986 */ /* 0x0003e2000c10150a */
[-C--:B------:R-:W-:Y:S01]  /*fed0*/  LEA R64, P0, R83, R41.reuse, 0x1 ;  /* 0x0000002953407211 */ /* 0x080fe200078008ff */
[C---:B------:R-:W-:Y:S01]  /*fee0*/  IMAD R77, R40.reuse, 0x4, R113 ;  /* 0x00000004284d7824 */ /* 0x040fe200078e0271 */
[-C--:B------:R-:W-:Y:S01]  /*fef0*/  LEA.HI.X.SX32 R233, R43, R42.reuse, 0x1, P2 ;  /* 0x0000002a2be97211 */ /* 0x080fe200010f0eff */
[----:B------:R2:W-:Y:S01]  /*ff00*/  STG.E.U16 desc[UR10][R62.64], R55 ;  /* 0x000000373e007986 */ /* 0x0005e2000c10150a */
[-C--:B------:R-:W-:Y:S01]  /*ff10*/  LEA.HI.X.SX32 R65, R83, R42.reuse, 0x1, P0 ;  /* 0x0000002a53417211 */ /* 0x080fe200000f0eff */
[----:B------:R-:W-:Y:S01]  /*ff20*/  IMAD R83, R40, 0x4, R77 ;  /* 0x0000000428537824 */ /* 0x000fe200078e024d */
[CC--:B------:R-:W-:Y:S01]  /*ff30*/  LEA R160, P2, R69.reuse, R41.reuse, 0x1 ;  /* 0x0000002945a07211 */ /* 0x0c0fe200078408ff */
[----:B------:R4:W-:Y:S03]  /*ff40*/  STG.E.U16 desc[UR10][R46.64], R45 ;  /* 0x0000002d2e007986 */ /* 0x0009e6000c10150a */
[----:B------:R-:W-:Y:S01]  /*ff50*/  LEA.HI.X.SX32 R161, R69, R42, 0x1, P2 ;  /* 0x0000002a45a17211 */ /* 0x000fe200010f0eff */
[----:B---3--:R-:W-:Y:S01]  /*ff60*/  STG.E.U16 desc[UR10][R52.64], R56 ;  /* 0x0000003834007986 */ /* 0x008fe2000c10150a */
[----:B-1----:R-:W-:-:S02]  /*ff70*/  LEA R60, P0, R85, R41, 0x1 ;  /* 0x00000029553c7211 */ /* 0x002fc400078008ff */
[-C--:B------:R-:W-:Y:S01]  /*ff80*/  LEA R166, P2, R83, R41.reuse, 0x1 ;  /* 0x0000002953a67211 */ /* 0x080fe200078408ff */
[C---:B--2---:R-:W-:Y:S01]  /*ff90*/  IMAD R63, R40.reuse, 0x4, R83 ;  /* 0x00000004283f7824 */ /* 0x044fe200078e0253 */
[-C--:B------:R-:W-:Y:S01]  /*ffa0*/  LEA.HI.X.SX32 R61, R85, R42.reuse, 0x1, P0 ;  /* 0x0000002a553d7211 */ /* 0x080fe200000f0eff */
[----:B------:R-:W1:Y:S01]  /*ffb0*/  LDS.128 R48, [R44] ;  /* 0x000000002c307984 */ /* 0x000e620000000c00 */
[CC--:B------:R-:W-:Y:S01]  /*ffc0*/  LEA R54, P0, R99.reuse, R41.reuse, 0x1 ;  /* 0x0000002963367211 */ /* 0x0c0fe200078008ff */
[----:B------:R-:W-:Y:S01]  /*ffd0*/  IMAD R85, R40, 0x4, R63 ;  /* 0x0000000428557824 */ /* 0x000fe200078e023f */
[----:B----4-:R-:W-:Y:S02]  /*ffe0*/  PRMT R47, R56, 0x7632, R47 ;  /* 0x00007632382f7816 */ /* 0x010fe4000000002f */
[----:B------:R-:W-:Y:S01]  /*fff0*/  LEA.HI.X.SX32 R55, R99, R42, 0x1, P0 ;  /* 0x0000002a63377211 */ /* 0x000fe200000f0eff */
[----:B------:R-:W-:Y:S01]  /*10000*/  IMAD R115, R40, 0x4, R85 ;  /* 0x0000000428737824 */ /* 0x000fe200078e0255 */
[----:B------:R-:W-:Y:S01]  /*10010*/  LEA R46, P0, R87, R41, 0x1 ;  /* 0x00000029572e7211 */ /* 0x000fe200078008ff */
[----:B------:R2:W-:Y:S01]  /*10020*/  STG.E.U16 desc[UR10][R64.64], R47 ;  /* 0x0000002f40007986 */ /* 0x0005e2000c10150a */
[----:B------:R-:W-:-:S02]  /*10030*/  PRMT R45, R57, 0x7632, R45 ;  /* 0x00007632392d7816 */ /* 0x000fc4000000002d */
[C---:B------:R-:W-:Y:S01]  /*10040*/  LEA R99, R40.reuse, R115, 0x2 ;  /* 0x0000007328637211 */ /* 0x040fe200078e10ff */
[----:B------:R3:W-:Y:S01]  /*10050*/  STG.E.U16 desc[UR10][R60.64], R57 ;  /* 0x000000393c007986 */ /* 0x0007e2000c10150a */
[-C--:B------:R-:W-:Y:S02]  /*10060*/  LEA.HI.X.SX32 R167, R83, R42.reuse, 0x1, P2 ;  /* 0x0000002a53a77211 */ /* 0x080fe400010f0eff */
[C---:B------:R-:W-:Y:S01]  /*10070*/  LEA R172, P2, R115.reuse, R41, 0x1 ;  /* 0x0000002973ac7211 */ /* 0x040fe200078408ff */
[----:B------:R4:W-:Y:S03]  /*10080*/  STG.E.U16 desc[UR10][R54.64], R45 ;  /* 0x0000002d36007986 */ /* 0x0009e6000c10150a */
[-C--:B------:R-:W-:Y:S01]  /*10090*/  LEA.HI.X.SX32 R173, R115, R42.reuse, 0x1, P2 ;  /* 0x0000002a73ad7211 */ /* 0x080fe200010f0eff */
[----:B--2---:R-:W-:Y:S01]  /*100a0*/  IMAD R65, R40, 0x4, R99 ;  /* 0x0000000428417824 */ /* 0x004fe200078e0263 */
[----:B------:R-:W-:-:S02]  /*100b0*/  LEA.HI.X.SX32 R47, R87, R42, 0x1, P0 ;  /* 0x0000002a572f7211 */ /* 0x000fc400000f0eff */
[-C--:B------:R-:W-:Y:S01]  /*100c0*/  LEA R52, P0, R89, R41.reuse, 0x1 ;  /* 0x0000002959347211 */ /* 0x080fe200078008ff */
[C---:B------:R-:W-:Y:S01]  /*100d0*/  IMAD R87, R40.reuse, 0x4, R65 ;  /* 0x0000000428577824 */ /* 0x040fe200078e0241 */
[-C--:B---3--:R-:W-:Y:S01]  /*100e0*/  LEA R60, P1, R93, R41.reuse, 0x1 ;  /* 0x000000295d3c7211 */ /* 0x088fe200078208ff */
[----:B------:R-:W-:Y:S01]  /*100f0*/  STG.E.U16 desc[UR10][R46.64], R58 ;  /* 0x0000003a2e007986 */ /* 0x000fe2000c10150a */
[-C--:B------:R-:W-:Y:S01]  /*10100*/  LEA.HI.X.SX32 R53, R89, R42.reuse, 0x1, P0 ;  /* 0x0000002a59357211 */ /* 0x080fe200000f0eff */
[----:B------:R-:W-:Y:S01]  /*10110*/  IMAD R89, R40, 0x4, R87 ;  /* 0x0000000428597824 */ /* 0x000fe200078e0257 */
[C---:B------:R-:W-:Y:S02]  /*10120*/  LEA R56, P0, R101.reuse, R41, 0x1 ;  /* 0x0000002965387211 */ /* 0x040fe400078008ff */
[----:B----4-:R-:W-:Y:S01]  /*10130*/  PRMT R55, R58, 0x7632, R55 ;  /* 0x000076323a377816 */ /* 0x010fe20000000037 */
[----:B------:R-:W-:Y:S01]  /*10140*/  IMAD R117, R40, 0x4, R89 ;  /* 0x0000000428757824 */ /* 0x000fe200078e0259 */
[----:B------:R-:W-:-:S02]  /*10150*/  LEA.HI.X.SX32 R57, R101, R42, 0x1, P0 ;  /* 0x0000002a65397211 */ /* 0x000fc400000f0eff */
[----:B------:R-:W-:Y:S01]  /*10160*/  LEA.HI.X.SX32 R61, R93, R42, 0x1, P1 ;  /* 0x0000002a5d3d7211 */ /* 0x000fe200008f0eff */
[C---:B------:R-:W-:Y:S01]  /*10170*/  IMAD R101, R40.reuse, 0x4, R117 ;  /* 0x0000000428657824 */ /* 0x040fe200078e0275 */
[----:B------:R-:W-:Y:S01]  /*10180*/  LEA R54, P0, R75, R41, 0x1 ;  /* 0x000000294b367211 */ /* 0x000fe200078008ff */
[----:B------:R2:W-:Y:S01]  /*10190*/  STG.E.U16 desc[UR10][R52.64], R55 ;  /* 0x0000003734007986 */ /* 0x0005e2000c10150a */
[----:B------:R-:W-:Y:S02]  /*101a0*/  PRMT R45, R59, 0x7632, R45 ;  /* 0x000076323b2d7816 */ /* 0x000fe4000000002d */
[----:B------:R-:W-:Y:S01]  /*101b0*/  LEA R93, R40, R101, 0x2 ;  /* 0x00000065285d7211 */ /* 0x000fe200078e10ff */
[----:B------:R-:W-:Y:S01]  /*101c0*/  STG.E.U16 desc[UR10][R56.64], R59 ;  /* 0x0000003b38007986 */ /* 0x000fe2000c10150a */
[----:B------:R-:W-:-:S03]  /*101d0*/  LEA R178, P2, R87, R41, 0x1 ;  /* 0x0000002957b27211 */ /* 0x000fc600078408ff */
[----:B------:R3:W-:Y:S01]  /*101e0*/  STG.E.U16 desc[UR10][R60.64], R45 ;  /* 0x0000002d3c007986 */ /* 0x0007e2000c10150a */
[-C--:B------:R-:W-:Y:S02]  /*101f0*/  LEA.HI.X.SX32 R179, R87, R42.reuse, 0x1, P2 ;  /* 0x0000002a57b37211 */ /* 0x080fe400010f0eff */
[-C--:B------:R-:W-:Y:S02]  /*10200*/  LEA R184, P2, R101, R41.reuse, 0x1 ;  /* 0x0000002965b87211 */ /* 0x080fe400078408ff */
[-C--:B--2---:R-:W-:Y:S01]  /*10210*/  LEA.HI.X.SX32 R55, R75, R42.reuse, 0x1, P0 ;  /* 0x0000002a4b377211 */ /* 0x084fe200000f0eff */
[C---:B------:R-:W-:Y:S01]  /*10220*/  IMAD R75, R40.reuse, 0x4, R93 ;  /* 0x00000004284b7824 */ /* 0x040fe200078e025d */
[-C--:B------:R-:W-:Y:S02]  /*10230*/  LEA R46, P0, R103, R41.reuse, 0x1 ;  /* 0x00000029672e7211 */ /* 0x080fe400078008ff */
[-C--:B------:R-:W-:Y:S01]  /*10240*/  LEA.HI.X.SX32 R185, R101, R42.reuse, 0x1, P2 ;  /* 0x0000002a65b97211 */ /* 0x080fe200010f0eff */
[C---:B------:R-:W-:Y:S01]  /*10250*/  IMAD R119, R40.reuse, 0x4, R75 ;  /* 0x0000000428777824 */ /* 0x040fe200078e024b */
[----:B------:R-:W-:Y:S01]  /*10260*/  LEA.HI.X.SX32 R47, R103, R42, 0x1, P0 ;  /* 0x0000002a672f7211 */ /* 0x000fe200000f0eff */
[----:B-1----:R1:W-:Y:S01]  /*10270*/  STG.E.U16 desc[UR10][R54.64], R48 ;  /* 0x0000003036007986 */ /* 0x0023e2000c10150a */
[----:B------:R-:W-:Y:S01]  /*10280*/  LEA R52, P0, R91, R41, 0x1 ;  /* 0x000000295b347211 */ /* 0x000fe200078008ff */
[----:B------:R-:W-:Y:S01]  /*10290*/  IMAD R103, R40, 0x4, R119 ;  /* 0x0000000428677824 */ /* 0x000fe200078e0277 */
[----:B---3--:R-:W-:-:S02]  /*102a0*/  PRMT R45, R49, 0x7632, R45 ;  /* 0x00007632312d7816 */ /* 0x008fc4000000002d */
[-C--:B------:R-:W-:Y:S01]  /*102b0*/  LEA.HI.X.SX32 R53, R91, R42.reuse, 0x1, P0 ;  /* 0x0000002a5b357211 */ /* 0x080fe200000f0eff */
[C---:B------:R-:W-:Y:S01]  /*102c0*/  IMAD R91, R40.reuse, 0x4, R103 ;  /* 0x00000004285b7824 */ /* 0x040fe200078e0267 */
[-C--:B------:R-:W-:Y:S02]  /*102d0*/  LEA R56, P0, R95, R41.reuse, 0x1 ;  /* 0x000000295f387211 */ /* 0x080fe400078008ff */
[-C--:B------:R-:W-:Y:S01]  /*102e0*/  LEA R190, P2, R119, R41.reuse, 0x1 ;  /* 0x0000002977be7211 */ /* 0x080fe200078408ff */
[C---:B------:R-:W-:Y:S01]  /*102f0*/  IMAD R61, R40.reuse, 0x4, R91 ;  /* 0x00000004283d7824 */ /* 0x040fe200078e025b */
[----:B------:R-:W-:Y:S02]  /*10300*/  LEA.HI.X.SX32 R57, R95, R42, 0x1, P0 ;  /* 0x0000002a5f397211 */ /* 0x000fe400000f0eff */
[----:B------:R-:W-:Y:S02]  /*10310*/  LEA R58, P0, R67, R41, 0x1 ;  /* 0x00000029433a7211 */ /* 0x000fe400078008ff */
[----:B------:R-:W-:-:S02]  /*10320*/  LEA R95, R40, R61, 0x2 ;  /* 0x0000003d285f7211 */ /* 0x000fc400078e10ff */
[-C--:B------:R-:W-:Y:S02]  /*10330*/  LEA.HI.X.SX32 R59, R67, R42.reuse, 0x1, P0 ;  /* 0x0000002a433b7211 */ /* 0x080fe400000f0eff */
[----:B-1----:R-:W-:Y:S01]  /*10340*/  PRMT R55, R48, 0x7632, R55 ;  /* 0x0000763230377816 */ /* 0x002fe20000000037 */
[C---:B------:R-:W-:Y:S01]  /*10350*/  IMAD R67, R40.reuse, 0x4, R95 ;  /* 0x0000000428437824 */ /* 0x040fe200078e025f */
[-C--:B------:R-:W-:Y:S02]  /*10360*/  LEA R54, P0, R79, R41.reuse, 0x1 ;  /* 0x000000294f367211 */ /* 0x080fe400078008ff */
[-C--:B------:R-:W-:Y:S01]  /*10370*/  LEA R48, P1, R105, R41.reuse, 0x1 ;  /* 0x0000002969307211 */ /* 0x080fe200078208ff */
[----:B------:R-:W-:Y:S01]  /*10380*/  IMAD R121, R40, 0x4, R67 ;  /* 0x0000000428797824 */ /* 0x000fe200078e0243 */
[----:B------:R1:W-:Y:S01]  /*10390*/  STG.E.U16 desc[UR10][R46.64], R55 ;  /* 0x000000372e007986 */ /* 0x0003e2000c10150a */
[-C--:B------:R-:W-:Y:S02]  /*103a0*/  LEA.HI.X.SX32 R191, R119, R42.reuse, 0x1, P2 ;  /* 0x0000002a77bf7211 */ /* 0x080fe400010f0eff */
[CC--:B------:R-:W-:Y:S01]  /*103b0*/  LEA R196, P2, R61.reuse, R41.reuse, 0x1 ;  /* 0x000000293dc47211 */ /* 0x0c0fe200078408ff */
[----:B------:R2:W-:Y:S03]  /*103c0*/  STG.E.U16 desc[UR10][R52.64], R49 ;  /* 0x0000003134007986 */ /* 0x0005e6000c10150a */
[----:B------:R-:W-:Y:S01]  /*103d0*/  LEA.HI.X.SX32 R197, R61, R42, 0x1, P2 ;  /* 0x0000002a3dc57211 */ /* 0x000fe200010f0eff */
[----:B------:R3:W-:Y:S01]  /*103e0*/  STG.E.U16 desc[UR10][R56.64], R45 ;  /* 0x0000002d38007986 */ /* 0x0007e2000c10150a */
[----:B------:R-:W-:-:S02]  /*103f0*/  LEA R202, P2, R121, R41, 0x1 ;  /* 0x0000002979ca7211 */ /* 0x000fc400078408ff */
[-C--:B-1----:R-:W-:Y:S01]  /*10400*/  LEA.HI.X.SX32 R55, R79, R42.reuse, 0x1, P0 ;  /* 0x0000002a4f377211 */ /* 0x082fe200000f0eff */
[----:B------:R-:W-:Y:S01]  /*10410*/  IMAD R79, R40, 0x4, R121 ;  /* 0x00000004284f7824 */ /* 0x000fe200078e0279 */
[----:B------:R-:W-:Y:S01]  /*10420*/  PRMT R47, R50, 0x7632, R47 ;  /* 0x00007632322f7816 */ /* 0x000fe2000000002f */
[----:B------:R1:W-:Y:S01]  /*10430*/  STG.E.U16 desc[UR10][R58.64], R50 ;  /* 0x000000323a007986 */ /* 0x0003e2000c10150a */
[-C--:B------:R-:W-:Y:S01]  /*10440*/  LEA R46, P0, R97, R41.reuse, 0x1 ;  /* 0x00000029612e7211 */ /* 0x080fe200078008ff */
[C---:B------:R-:W-:Y:S01]  /*10450*/  IMAD R123, R40.reuse, 0x4, R79 ;  /* 0x00000004287b7824 */ /* 0x040fe200078e024f */
[----:B--2---:R-:W-:Y:S01]  /*10460*/  LEA.HI.X.SX32 R49, R105, R42, 0x1, P1 ;  /* 0x0000002a69317211 */ /* 0x004fe200008f0eff */
[----:B------:R2:W-:Y:S01]  /*10470*/  STG.E.U16 desc[UR10][R54.64], R47 ;  /* 0x0000002f36007986 */ /* 0x0005e2000c10150a */
[----:B---3--:R-:W-:Y:S01]  /*10480*/  PRMT R56, R51, 0x7632, R56 ;  /* 0x0000763233387816 */ /* 0x008fe20000000038 */
[----:B------:R-:W-:Y:S01]  /*10490*/  IMAD R57, R40, 0x4, R123 ;  /* 0x0000000428397824 */ /* 0x000fe200078e027b */
[----:B------:R-:W-:-:S02]  /*104a0*/  LEA R230, P1, R73, R41, 0x1 ;  /* 0x0000002949e67211 */ /* 0x000fc400078208ff */
[-C--:B------:R-:W-:Y:S02]  /*104b0*/  LEA.HI.X.SX32 R203, R121, R42.reuse, 0x1, P2 ;  /* 0x0000002a79cb7211 */ /* 0x080fe400010f0eff */
[-C--:B------:R-:W-:Y:S02]  /*104c0*/  LEA.HI.X.SX32 R231, R73, R42.reuse, 0x1, P1 ;  /* 0x0000002a49e77211 */ /* 0x080fe400008f0eff */
[C---:B-1----:R-:W-:Y:S02]  /*104d0*/  LEA R59, R40.reuse, R57, 0x2 ;  /* 0x00000039283b7211 */ /* 0x042fe400078e10ff */
[-C--:B------:R-:W-:Y:S02]  /*104e0*/  LEA R236, P1, R111, R41.reuse, 0x1 ;  /* 0x000000296fec7211 */ /* 0x080fe400078208ff */
[----:B--2---:R-:W-:Y:S01]  /*104f0*/  LEA.HI.X.SX32 R47, R97, R42, 0x1, P0 ;  /* 0x0000002a612f7211 */ /* 0x004fe200000f0eff */
[----:B------:R-:W-:Y:S01]  /*10500*/  IMAD R55, R40, 0x4, R59 ;  /* 0x0000000428377824 */ /* 0x000fe200078e023b */
[----:B------:R-:W-:-:S02]  /*10510*/  LEA R52, P0, R81, R41, 0x1 ;  /* 0x0000002951347211 */ /* 0x000fc400078008ff */
[-C--:B------:R-:W-:Y:S01]  /*10520*/  LEA.HI.X.SX32 R237, R111, R42.reuse, 0x1, P1 ;  /* 0x0000002a6fed7211 */ /* 0x080fe200008f0eff */
[----:B------:R1:W-:Y:S01]  /*10530*/  STG.E.U16 desc[UR10][R46.64], R51 ;  /* 0x000000332e007986 */ /* 0x0003e2000c10150a */
[-C--:B------:R-:W-:Y:S01]  /*10540*/  LEA.HI.X.SX32 R53, R81, R42.reuse, 0x1, P0 ;  /* 0x0000002a51357211 */ /* 0x080fe200000f0eff */
[C---:B------:R-:W-:Y:S01]  /*10550*/  IMAD R81, R40.reuse, 0x4, R55 ;  /* 0x0000000428517824 */ /* 0x040fe200078e0237 */
[-C--:B------:R-:W-:Y:S01]  /*10560*/  LEA R226, P0, R71, R41.reuse, 0x1 ;  /* 0x0000002947e27211 */ /* 0x080fe200078008ff */
[----:B------:R2:W-:Y:S01]  /*10570*/  STG.E.U16 desc[UR10][R48.64], R56 ;  /* 0x0000003830007986 */ /* 0x0005e2000c10150a */
[-C--:B------:R-:W-:Y:S02]  /*10580*/  LEA R164, P1, R77, R41.reuse, 0x1 ;  /* 0x000000294da47211 */ /* 0x080fe400078208ff */
[-C--:B------:R-:W-:Y:S01]  /*10590*/  LEA.HI.X.SX32 R227, R71, R42.reuse, 0x1, P0 ;  /* 0x0000002a47e37211 */ /* 0x080fe200000f0eff */
[C---:B------:R-:W-:Y:S01]  /*105a0*/  IMAD R71, R40.reuse, 0x4, R81 ;  /* 0x0000000428477824 */ /* 0x040fe200078e0251 */
[----:B------:R-:W-:Y:S01]  /*105b0*/  LEA R228, P0, R107, R41, 0x1 ;  /* 0x000000296be47211 */ /* 0x000fe200078008ff */
[----:B------:R3:W-:Y:S01]  /*105c0*/  STG.E.U16 desc[UR10][R52.64], R36 ;  /* 0x0000002434007986 */ /* 0x0007e2000c10150a */
[-C--:B------:R-:W-:Y:S01]  /*105d0*/  LEA.HI.X.SX32 R165, R77, R42.reuse, 0x1, P1 ;  /* 0x0000002a4da57211 */ /* 0x080fe200008f0eff */
[----:B-1----:R-:W-:Y:S01]  /*105e0*/  IMAD R47, R40, 0x4, R71 ;  /* 0x00000004282f7824 */ /* 0x002fe200078e0247 */
[----:B------:R-:W-:-:S02]  /*105f0*/  LEA.HI.X.SX32 R229, R107, R42, 0x1, P0 ;  /* 0x0000002a6be57211 */ /* 0x000fc400000f0eff */
[-C--:B------:R-:W-:Y:S01]  /*10600*/  LEA R234, P0, R109, R41.reuse, 0x1 ;  /* 0x000000296dea7211 */ /* 0x080fe200078008ff */
[C---:B------:R-:W-:Y:S01]  /*10610*/  IMAD R43, R40.reuse, 0x4, R47 ;  /* 0x00000004282b7824 */ /* 0x040fe200078e022f */
[----:B------:R-:W-:Y:S02]  /*10620*/  LEA R170, P1, R85, R41, 0x1 ;  /* 0x0000002955aa7211 */ /* 0x000fe400078208ff */
[-C--:B------:R-:W-:Y:S02]  /*10630*/  LEA.HI.X.SX32 R235, R109, R42.reuse, 0x1, P0 ;  /* 0x0000002a6deb7211 */ /* 0x080fe400000f0eff */
[C---:B--2---:R-:W-:Y:S02]  /*10640*/  LEA R49, R40.reuse, R43, 0x2 ;  /* 0x0000002b28317211 */ /* 0x044fe400078e10ff */
[----:B------:R-:W-:Y:S02]  /*10650*/  LEA R162, P0, R113, R41, 0x1 ;  /* 0x0000002971a27211 */ /* 0x000fe400078008ff */
[-C--:B------:R-:W-:Y:S01]  /*10660*/  LEA.HI.X.SX32 R171, R85, R42.reuse, 0x1, P1 ;  /* 0x0000002a55ab7211 */ /* 0x080fe200008f0eff */
[----:B------:R-:W-:Y:S01]  /*10670*/  IMAD R51, R40, 0x4, R49 ;  /* 0x0000000428337824 */ /* 0x000fe200078e0231 */
[----:B------:R-:W-:-:S02]  /*10680*/  LEA.HI.X.SX32 R163, R113, R42, 0x1, P0 ;  /* 0x0000002a71a37211 */ /* 0x000fc400000f0eff */
[-C--:B------:R-:W-:Y:S01]  /*10690*/  LEA R168, P0, R63, R41.reuse, 0x1 ;  /* 0x000000293fa87211 */ /* 0x080fe200078008ff */
[C---:B---3--:R-:W-:Y:S01]  /*106a0*/  IMAD R53, R40.reuse, 0x4, R51 ;  /* 0x0000000428357824 */ /* 0x048fe200078e0233 */
[-C--:B------:R-:W-:Y:S02]  /*106b0*/  LEA R176, P1, R65, R41.reuse, 0x1 ;  /* 0x0000002941b07211 */ /* 0x080fe400078208ff */
[-C--:B------:R-:W-:Y:S01]  /*106c0*/  LEA.HI.X.SX32 R169, R63, R42.reuse, 0x1, P0 ;  /* 0x0000002a3fa97211 */ /* 0x080fe200000f0eff */
[C---:B------:R-:W-:Y:S01]  /*106d0*/  IMAD R69, R40.reuse, 0x4, R53 ;  /* 0x0000000428457824 */ /* 0x040fe200078e0235 */
[----:B------:R-:W-:Y:S02]  /*106e0*/  LEA.HI.X.SX32 R177, R65, R42, 0x1, P1 ;  /* 0x0000002a41b17211 */ /* 0x000fe400008f0eff */
[-C--:B------:R-:W-:Y:S01]  /*106f0*/  LEA R182, P1, R117, R41.reuse, 0x1 ;  /* 0x0000002975b67211 */ /* 0x080fe200078208ff */
[----:B------:R-:W-:Y:S01]  /*10700*/  IMAD R73, R40, 0x4, R69 ;  /* 0x0000000428497824 */ /* 0x000fe200078e0245 */
[----:B------:R-:W-:-:S02]  /*10710*/  LEA R174, P0, R99, R41, 0x1 ;  /* 0x0000002963ae7211 */ /* 0x000fc400078008ff */
[-C--:B------:R-:W-:Y:S01]  /*10720*/  LEA.HI.X.SX32 R183, R117, R42.reuse, 0x1, P1 ;  /* 0x0000002a75b77211 */ /* 0x080fe200008f0eff */
[C---:B------:R-:W-:Y:S01]  /*10730*/  IMAD R63, R40.reuse, 0x4, R73 ;  /* 0x00000004283f7824 */ /* 0x040fe200078e0249 */
[----:B------:R-:W-:Y:S02]  /*10740*/  LEA R188, P1, R75, R41, 0x1 ;  /* 0x000000294bbc7211 */ /* 0x000fe400078208ff */
[-C--:B------:R-:W-:Y:S02]  /*10750*/  LEA.HI.X.SX32 R175, R99, R42.reuse, 0x1, P0 ;  /* 0x0000002a63af7211 */ /* 0x080fe400000f0eff */
[C---:B------:R-:W-:Y:S02]  /*10760*/  LEA R77, R40.reuse, R63, 0x2 ;  /* 0x0000003f284d7211 */ /* 0x040fe400078e10ff */
[----:B------:R-:W-:Y:S02]  /*10770*/  LEA R180, P0, R89, R41, 0x1 ;  /* 0x0000002959b47211 */ /* 0x000fe400078008ff */
[-C--:B------:R-:W-:Y:S01]  /*10780*/  LEA.HI.X.SX32 R189, R75, R42.reuse, 0x1, P1 ;  /* 0x0000002a4bbd7211 */ /* 0x080fe200008f0eff */
[----:B------:R-:W-:Y:S01]  /*10790*/  IMAD R65, R40, 0x4, R77 ;  /* 0x0000000428417824 */ /* 0x000fe200078e024d */
[----:B------:R-:W-:-:S02]  /*107a0*/  LEA.HI.X.SX32 R181, R89, R42, 0x1, P0 ;  /* 0x0000002a59b57211 */ /* 0x000fc400000f0eff */
[-C--:B------:R-:W-:Y:S01]  /*107b0*/  LEA R186, P0, R93, R41.reuse, 0x1 ;  /* 0x000000295dba7211 */ /* 0x080fe200078008ff */
[C---:B------:R-:W-:Y:S01]  /*107c0*/  IMAD R83, R40.reuse, 0x4, R65 ;  /* 0x0000000428537824 */ /* 0x040fe200078e0241 */
[-C--:B------:R-:W-:Y:S02]  /*107d0*/  LEA R194, P1, R91, R41.reuse, 0x1 ;  /* 0x000000295bc27211 */ /* 0x080fe400078208ff */
[-C--:B------:R-:W-:Y:S01]  /*107e0*/  LEA.HI.X.SX32 R187, R93, R42.reuse, 0x1, P0 ;  /* 0x0000002a5dbb7211 */ /* 0x080fe200000f0eff */
[C---:B------:R-:W-:Y:S01]  /*107f0*/  IMAD R85, R40.reuse, 0x4, R83 ;  /* 0x0000000428557824 */ /* 0x040fe200078e0253 */
[----:B------:R-:W-:Y:S02]  /*10800*/  LEA R192, P0, R103, R41, 0x1 ;  /* 0x0000002967c07211 */ /* 0x000fe400078008ff */
[-C--:B------:R-:W-:Y:S01]  /*10810*/  LEA.HI.X.SX32 R195, R91, R42.reuse, 0x1, P1 ;  /* 0x0000002a5bc37211 */ /* 0x080fe200008f0eff */
[----:B------:R-:W-:Y:S01]  /*10820*/  IMAD R87, R40, 0x4, R85 ;  /* 0x0000000428577824 */ /* 0x000fe200078e0255 */
[----:B------:R-:W-:-:S02]  /*10830*/  LEA.HI.X.SX32 R193, R103, R42, 0x1, P0 ;  /* 0x0000002a67c17211 */ /* 0x000fc400000f0eff */
[C---:B------:R-:W-:Y:S02]  /*10840*/  LEA R198, P0, R95.reuse, R41, 0x1 ;  /* 0x000000295fc67211 */ /* 0x040fe400078008ff */
[C---:B------:R-:W-:Y:S02]  /*10850*/  LEA R75, R40.reuse, R87, 0x2 ;  /* 0x00000057284b7211 */ /* 0x040fe400078e10ff */
[-C--:B------:R-:W-:Y:S02]  /*10860*/  LEA.HI.X.SX32 R199, R95, R42.reuse, 0x1, P0 ;  /* 0x0000002a5fc77211 */ /* 0x080fe400000f0eff */
[-C--:B------:R-:W-:Y:S01]  /*10870*/  LEA R204, P0, R79, R41.reuse, 0x1 ;  /* 0x000000294fcc7211 */ /* 0x080fe200078008ff */
[C---:B------:R-:W-:Y:S01]  /*10880*/  IMAD R89, R40.reuse, 0x4, R75 ;  /* 0x0000000428597824 */ /* 0x040fe200078e024b */
        /* <DEDUP_REMOVED lines=10> */
[----:B------:R-:W-:Y:S02]  /*10930*/  LEA.HI.X.SX32 R201, R67, R42, 0x1, P1 ;  /* 0x0000002a43c97211 */ /* 0x000fe400008f0eff */
[----:B------:R-:W-:-:S02]  /*10940*/  LEA R97, R40, R95, 0x2 ;  /* 0x0000005f28617211 */ /* 0x000fc400078e10ff */
[-C--:B------:R-:W-:Y:S02]  /*10950*/  LEA.HI.X.SX32 R221, R43, R42.reuse, 0x1, P2 ;  /* 0x0000002a2bdd7211 */ /* 0x080fe400010f0eff */
[-C--:B------:R-:W-:Y:S01]  /*10960*/  LEA R206, P1, R123, R41.reuse, 0x1 ;  /* 0x000000297bce7211 */ /* 0x080fe200078208ff */
[C---:B------:R-:W-:Y:S01]  /*10970*/  IMAD R79, R40.reuse, 0x4, R97 ;  /* 0x00000004284f7824 */ /* 0x040fe200078e0261 */
[-C--:B------:R-:W-:Y:S02]  /*10980*/  LEA R210, P0, R59, R41.reuse, 0x1 ;  /* 0x000000293bd27211 */ /* 0x080fe400078008ff */
[-C--:B------:R-:W-:Y:S01]  /*10990*/  LEA.HI.X.SX32 R207, R123, R42.reuse, 0x1, P1 ;  /* 0x0000002a7bcf7211 */ /* 0x080fe200008f0eff */
[C---:B------:R-:W-:Y:S01]  /*109a0*/  IMAD R99, R40.reuse, 0x4, R79 ;  /* 0x0000000428637824 */ /* 0x040fe200078e024f */
[-C--:B------:R-:W-:Y:S02]  /*109b0*/  LEA R212, P1, R55, R41.reuse, 0x1 ;  /* 0x0000002937d47211 */ /* 0x080fe400078208ff */
[----:B------:R-:W-:Y:S01]  /*109c0*/  LEA.HI.X.SX32 R211, R59, R42, 0x1, P0 ;  /* 0x0000002a3bd37211 */ /* 0x000fe200000f0eff */
[----:B------:R-:W-:Y:S01]  /*109d0*/  IMAD R101, R40, 0x4, R99 ;  /* 0x0000000428657824 */ /* 0x000fe200078e0263 */
[----:B------:R-:W-:-:S02]  /*109e0*/  LEA R216, P0, R71, R41, 0x1 ;  /* 0x0000002947d87211 */ /* 0x000fc400078008ff */
[-C--:B------:R-:W-:Y:S01]  /*109f0*/  LEA.HI.X.SX32 R213, R55, R42.reuse, 0x1, P1 ;  /* 0x0000002a37d57211 */ /* 0x080fe200008f0eff */
[C---:B------:R-:W-:Y:S01]  /*10a00*/  IMAD R103, R40.reuse, 0x4, R101 ;  /* 0x0000000428677824 */ /* 0x040fe200078e0265 */
[----:B------:R-:W-:Y:S02]  /*10a10*/  LEA R218, P1, R47, R41, 0x1 ;  /* 0x000000292fda7211 */ /* 0x000fe400078208ff */
[-C--:B------:R-:W-:Y:S02]  /*10a20*/  LEA.HI.X.SX32 R217, R71, R42.reuse, 0x1, P0 ;  /* 0x0000002a47d97211 */ /* 0x080fe400000f0eff */
[C---:B------:R-:W-:Y:S02]  /*10a30*/  LEA R43, R40.reuse, R103, 0x2 ;  /* 0x00000067282b7211 */ /* 0x040fe400078e10ff */
[-C--:B------:R-:W-:Y:S02]  /*10a40*/  LEA R222, P0, R49, R41.reuse, 0x1 ;  /* 0x0000002931de7211 */ /* 0x080fe400078008ff */
[----:B------:R-:W-:Y:S01]  /*10a50*/  LEA.HI.X.SX32 R219, R47, R42, 0x1, P1 ;  /* 0x0000002a2fdb7211 */ /* 0x000fe200008f0eff */
[----:B------:R-:W-:Y:S01]  /*10a60*/  IMAD R105, R40, 0x4, R43 ;  /* 0x0000000428697824 */ /* 0x000fe200078e022b */
[----:B------:R-:W-:-:S02]  /*10a70*/  LEA R46, P1, R51, R41, 0x1 ;  /* 0x00000029332e7211 */ /* 0x000fc400078208ff */
[-C--:B------:R-:W-:Y:S01]  /*10a80*/  LEA.HI.X.SX32 R223, R49, R42.reuse, 0x1, P0 ;  /* 0x0000002a31df7211 */ /* 0x080fe200000f0eff */
        /* <DEDUP_REMOVED lines=8> */
[-C--:B------:R-:W-:Y:S02]  /*10b10*/  LEA.HI.X.SX32 R49, R53, R42.reuse, 0x1, P2 ;  /* 0x0000002a35317211 */ /* 0x080fe400010f0eff */
[C---:B------:R-:W-:Y:S02]  /*10b20*/  LEA R113, R40.reuse, R111, 0x2 ;  /* 0x0000006f28717211 */ /* 0x040fe400078e10ff */
        /* <DEDUP_REMOVED lines=9> */
[-C--:B------:R-:W-:Y:S02]  /*10bc0*/  LEA R68, P0, R89, R41.reuse, 0x1 ;  /* 0x0000002959447211 */ /* 0x080fe400078008ff */
[----:B------:R-:W-:Y:S01]  /*10bd0*/  LEA.HI.X.SX32 R61, R83, R42, 0x1, P2 ;  /* 0x0000002a533d7211 */ /* 0x000fe200010f0eff */
[C---:B------:R-:W-:Y:S01]  /*10be0*/  IMAD R121, R40.reuse, 0x4, R119 ;  /* 0x0000000428797824 */ /* 0x040fe200078e0277 */
[-C--:B------:R-:W-:Y:S02]  /*10bf0*/  LEA R52, P1, R73, R41.reuse, 0x1 ;  /* 0x0000002949347211 */ /* 0x080fe400078208ff */
[----:B------:R-:W-:Y:S02]  /*10c00*/  LEA R66, P2, R75, R41, 0x1 ;  /* 0x000000294b427211 */ /* 0x000fe400078408ff */
[----:B------:R-:W-:-:S02]  /*10c10*/  LEA R123, R40, R121, 0x2 ;  /* 0x00000079287b7211 */ /* 0x000fc400078e10ff */
[-C--:B------:R-:W-:Y:S02]  /*10c20*/  LEA.HI.X.SX32 R69, R89, R42.reuse, 0x1, P0 ;  /* 0x0000002a59457211 */ /* 0x080fe400000f0eff */
[-C--:B------:R-:W-:Y:S01]  /*10c30*/  LEA R74, P0, R95, R41.reuse, 0x1 ;  /* 0x000000295f4a7211 */ /* 0x080fe200078008ff */
[C---:B------:R-:W-:Y:S01]  /*10c40*/  IMAD R125, R40.reuse, 0x4, R123 ;  /* 0x00000004287d7824 */ /* 0x040fe200078e027b */
[-C--:B------:R-:W-:Y:S02]  /*10c50*/  LEA.HI.X.SX32 R53, R73, R42.reuse, 0x1, P1 ;  /* 0x0000002a49357211 */ /* 0x080fe400008f0eff */
        /* <DEDUP_REMOVED lines=9> */
[-C--:B------:R-:W-:Y:S02]  /*10cf0*/  LEA.HI.X.SX32 R81, R99, R42.reuse, 0x1, P0 ;  /* 0x0000002a63517211 */ /* 0x080fe400000f0eff */
[----:B------:R-:W-:Y:S02]  /*10d00*/  LEA R86, P0, R43, R41, 0x1 ;  /* 0x000000292b567211 */ /* 0x000fe400078008ff */
[----:B------:R-:W-:Y:S02]  /*10d10*/  LEA R135, R40, R131, 0x2 ;  /* 0x0000008328877211 */ /* 0x000fe400078e10ff */
[----:B------:R-:W-:-:S02]  /*10d20*/  LEA.HI.X.SX32 R65, R87, R42, 0x1, P1 ;  /* 0x0000002a57417211 */ /* 0x000fc400008f0eff */
[-C--:B------:R-:W-:Y:S02]  /*10d30*/  LEA R70, P1, R91, R41.reuse, 0x1 ;  /* 0x000000295b467211 */ /* 0x080fe400078208ff */
[-C--:B------:R-:W-:Y:S01]  /*10d40*/  LEA.HI.X.SX32 R87, R43, R42.reuse, 0x1, P0 ;  /* 0x0000002a2b577211 */ /* 0x080fe200000f0eff */
[C---:B------:R-:W-:Y:S01]  /*10d50*/  IMAD R43, R40.reuse, 0x4, R135 ;  /* 0x00000004282b7824 */ /* 0x040fe200078e0287 */
[-C--:B------:R-:W-:Y:S02]  /*10d60*/  LEA.HI.X.SX32 R71, R91, R42.reuse, 0x1, P1 ;  /* 0x0000002a5b477211 */ /* 0x080fe400008f0eff */
[-C--:B------:R-:W-:Y:S01]  /*10d70*/  LEA R76, P1, R97, R41.reuse, 0x1 ;  /* 0x00000029614c7211 */ /* 0x080fe200078208ff */
[C---:B------:R-:W-:Y:S01]  /*10d80*/  IMAD R137, R40.reuse, 0x4, R43 ;  /* 0x0000000428897824 */ /* 0x040fe200078e022b */
[-C--:B------:R-:W-:Y:S02]  /*10d90*/  LEA R72, P2, R93, R41.reuse, 0x1 ;  /* 0x000000295d487211 */ /* 0x080fe400078408ff */
[----:B------:R-:W-:Y:S01]  /*10da0*/  LEA.HI.X.SX32 R77, R97, R42, 0x1, P1 ;  /* 0x0000002a614d7211 */ /* 0x000fe200008f0eff */
[----:B------:R-:W-:Y:S01]  /*10db0*/  IMAD R139, R40, 0x4, R137 ;  /* 0x00000004288b7824 */ /* 0x000fe200078e0289 */
[----:B------:R-:W-:-:S02]  /*10dc0*/  LEA R82, P1, R101, R41, 0x1 ;  /* 0x0000002965527211 */ /* 0x000fc400078208ff */
[-C--:B------:R-:W-:Y:S01]  /*10dd0*/  LEA.HI.X.SX32 R73, R93, R42.reuse, 0x1, P2 ;  /* 0x0000002a5d497211 */ /* 0x080fe200010f0eff */
[----:B------:R-:W-:Y:S01]  /*10de0*/  IMAD R141, R40, 0x4, R139 ;  /* 0x00000004288d7824 */ /* 0x000fe200078e028b */
[-C--:B------:R-:W-:Y:S02]  /*10df0*/  LEA R78, P2, R79, R41.reuse, 0x1 ;  /* 0x000000294f4e7211 */ /* 0x080fe400078408ff */
[-C--:B------:R-:W-:Y:S02]  /*10e00*/  LEA.HI.X.SX32 R83, R101, R42.reuse, 0x1, P1 ;  /* 0x0000002a65537211 */ /* 0x080fe400008f0eff */
[-C--:B------:R-:W-:Y:S02]  /*10e10*/  LEA R88, P1, R105, R41.reuse, 0x1 ;  /* 0x0000002969587211 */ /* 0x080fe400078208ff */
[----:B------:R-:W-:Y:S02]  /*10e20*/  LEA.HI.X.SX32 R79, R79, R42, 0x1, P2 ;  /* 0x0000002a4f4f7211 */ /* 0x000fe400010f0eff */
[----:B------:R-:W-:-:S02]  /*10e30*/  LEA R84, P2, R103, R41, 0x1 ;  /* 0x0000002967547211 */ /* 0x000fc400078408ff */
[C---:B------:R-:W-:Y:S02]  /*10e40*/  LEA R143, R40.reuse, R141, 0x2 ;  /* 0x0000008d288f7211 */ /* 0x040fe400078e10ff */
[-C--:B------:R-:W-:Y:S02]  /*10e50*/  LEA.HI.X.SX32 R89, R105, R42.reuse, 0x1, P1 ;  /* 0x0000002a69597211 */ /* 0x080fe400008f0eff */
[-C--:B------:R-:W-:Y:S01]  /*10e60*/  LEA R94, P1, R111, R41.reuse, 0x1 ;  /* 0x000000296f5e7211 */ /* 0x080fe200078208ff */
[C---:B------:R-:W-:Y:S01]  /*10e70*/  IMAD R145, R40.reuse, 0x4, R143 ;  /* 0x0000000428917824 */ /* 0x040fe200078e028f */
[-C--:B------:R-:W-:Y:S02]  /*10e80*/  LEA.HI.X.SX32 R85, R103, R42.reuse, 0x1, P2 ;  /* 0x0000002a67557211 */ /* 0x080fe400010f0eff */
[----:B------:R-:W-:Y:S01]  /*10e90*/  LEA R90, P2, R107, R41, 0x1 ;  /* 0x000000296b5a7211 */ /* 0x000fe200078408ff */
[----:B------:R-:W-:Y:S01]  /*10ea0*/  IMAD R147, R40, 0x4, R145 ;  /* 0x0000000428937824 */ /* 0x000fe200078e0291 */
[----:B------:R-:W-:-:S02]  /*10eb0*/  LEA.HI.X.SX32 R95, R111, R42, 0x1, P1 ;  /* 0x0000002a6f5f7211 */ /* 0x000fc400008f0eff */
[-C--:B------:R-:W-:Y:S01]  /*10ec0*/  LEA R100, P1, R117, R41.reuse, 0x1 ;  /* 0x0000002975647211 */ /* 0x080fe200078208ff */
[C---:B------:R-:W-:Y:S01]  /*10ed0*/  IMAD R149, R40.reuse, 0x4, R147 ;  /* 0x0000000428957824 */ /* 0x040fe200078e0293 */
[-C--:B------:R-:W-:Y:S02]  /*10ee0*/  LEA.HI.X.SX32 R91, R107, R42.reuse, 0x1, P2 ;  /* 0x0000002a6b5b7211 */ /* 0x080fe400010f0eff */
[-C--:B------:R-:W-:Y:S01]  /*10ef0*/  LEA R96, P2, R113, R41.reuse, 0x1 ;  /* 0x0000002971607211 */ /* 0x080fe200078408ff */
[----:B------:R-:W-:Y:S01]  /*10f00*/  IMAD R151, R40, 0x4, R149 ;  /* 0x0000000428977824 */ /* 0x000fe200078e0295 */
[-C--:B------:R-:W-:Y:S02]  /*10f10*/  LEA.HI.X.SX32 R101, R117, R42.reuse, 0x1, P1 ;  /* 0x0000002a75657211 */ /* 0x080fe400008f0eff */
[----:B------:R-:W-:Y:S02]  /*10f20*/  LEA R106, P1, R123, R41, 0x1 ;  /* 0x000000297b6a7211 */ /* 0x000fe400078208ff */
[----:B------:R-:W-:-:S02]  /*10f30*/  LEA.HI.X.SX32 R97, R113, R42, 0x1, P2 ;  /* 0x0000002a71617211 */ /* 0x000fc400010f0eff */
[-C--:B------:R-:W-:Y:S02]  /*10f40*/  LEA R102, P2, R119, R41.reuse, 0x1 ;  /* 0x0000002977667211 */ /* 0x080fe400078408ff */
[-C--:B------:R-:W-:Y:S02]  /*10f50*/  LEA.HI.X.SX32 R107, R123, R42.reuse, 0x1, P1 ;  /* 0x0000002a7b6b7211 */ /* 0x080fe400008f0eff */
[-C--:B------:R-:W-:Y:S02]  /*10f60*/  LEA R112, P1, R129, R41.reuse, 0x1 ;  /* 0x0000002981707211 */ /* 0x080fe400078208ff */
[-C--:B------:R-:W-:Y:S02]  /*10f70*/  LEA R92, P0, R109, R41.reuse, 0x1 ;  /* 0x000000296d5c7211 */ /* 0x080fe400078008ff */
[----:B------:R-:W-:Y:S02]  /*10f80*/  LEA.HI.X.SX32 R103, R119, R42, 0x1, P2 ;  /* 0x0000002a77677211 */ /* 0x000fe400010f0eff */
[----:B------:R-:W-:-:S02]  /*10f90*/  LEA R108, P2, R125, R41, 0x1 ;  /* 0x000000297d6c7211 */ /* 0x000fc400078408ff */
[-C--:B------:R-:W-:Y:S02]  /*10fa0*/  LEA.HI.X.SX32 R113, R129, R42.reuse, 0x1, P1 ;  /* 0x0000002a81717211 */ /* 0x080fe400008f0eff */
[-C--:B------:R-:W-:Y:S02]  /*10fb0*/  LEA.HI.X.SX32 R93, R109, R42.reuse, 0x1, P0 ;  /* 0x0000002a6d5d7211 */ /* 0x080fe400000f0eff */
[----:B------:R-:W-:Y:S02]  /*10fc0*/  LEA R118, P1, R43, R41, 0x1 ;  /* 0x000000292b767211 */ /* 0x000fe400078208ff */
[----:B------:R-:W-:Y:S02]  /*10fd0*/  LEA R153, R40, R151, 0x2 ;  /* 0x0000009728997211 */ /* 0x000fe400078e10ff */
[----:B------:R-:W-:Y:S02]  /*10fe0*/  LEA R98, P0, R115, R41, 0x1 ;  /* 0x0000002973627211 */ /* 0x000fe400078008ff */
[----:B------:R-:W-:-:S02]  /*10ff0*/  LEA.HI.X.SX32 R109, R125, R42, 0x1, P2 ;  /* 0x0000002a7d6d7211 */ /* 0x000fc400010f0eff */
[-C--:B------:R-:W-:Y:S02]  /*11000*/  LEA R114, P2, R131, R41.reuse, 0x1 ;  /* 0x0000002983727211 */ /* 0x080fe400078408ff */
[-C--:B------:R-:W-:Y:S01]  /*11010*/  LEA.HI.X.SX32 R119, R43, R42.reuse, 0x1, P1 ;  /* 0x0000002a2b777211 */ /* 0x080fe200008f0eff */
[C---:B------:R-:W-:Y:S01]  /*11020*/  IMAD R43, R40.reuse, 0x4, R153 ;  /* 0x00000004282b7824 */ /* 0x040fe200078e0299 */
        /* <DEDUP_REMOVED lines=8> */
[----:B------:R-:W-:Y:S01]  /*110b0*/  IMAD R159, R40, 0x4, R157 ;  /* 0x00000004289f7824 */ /* 0x000fe200078e029d */
[-C--:B------:R-:W-:Y:S02]  /*110c0*/  LEA.HI.X.SX32 R121, R137, R42.reuse, 0x1, P2 ;  /* 0x0000002a89797211 */ /* 0x080fe400010f0eff */
[-C--:B------:R-:W-:Y:S02]  /*110d0*/  LEA R126, P2, R143, R41.reuse, 0x1 ;  /* 0x000000298f7e7211 */ /* 0x080fe400078408ff */
[-C--:B------:R-:W-:Y:S02]  /*110e0*/  LEA.HI.X.SX32 R111, R127, R42.reuse, 0x1, P0 ;  /* 0x0000002a7f6f7211 */ /* 0x080fe400000f0eff */
[----:B------:R-:W-:Y:S02]  /*110f0*/  LEA R116, P0, R135, R41, 0x1 ;  /* 0x0000002987747211 */ /* 0x000fe400078008ff */
[----:B------:R-:W-:-:S02]  /*11100*/  LEA.HI.X.SX32 R127, R143, R42, 0x1, P2 ;  /* 0x0000002a8f7f7211 */ /* 0x000fc400010f0eff */
[-C--:B------:R-:W-:Y:S02]  /*11110*/  LEA R134, P2, R149, R41.reuse, 0x1 ;  /* 0x0000002995867211 */ /* 0x080fe400078408ff */
[----:B------:R-:W-:Y:S02]  /*11120*/  LEA R124, P1, R141, R41, 0x1 ;  /* 0x000000298d7c7211 */ /* 0x000fe400078208ff */
[-C--:B------:R-:W-:Y:S02]  /*11130*/  LEA.HI.X.SX32 R117, R135, R42.reuse, 0x1, P0 ;  /* 0x0000002a87757211 */ /* 0x080fe400000f0eff */
[-C--:B------:R-:W-:Y:S02]  /*11140*/  LEA.HI.X.SX32 R135, R149, R42.reuse, 0x1, P2 ;  /* 0x0000002a95877211 */ /* 0x080fe400010f0eff */
[----:B------:R-:W-:Y:S02]  /*11150*/  LEA R149, R40, R159, 0x2 ;  /* 0x0000009f28957211 */ /* 0x000fe400078e10ff */
[----:B------:R-:W-:-:S02]  /*11160*/  LEA.HI.X.SX32 R125, R141, R42, 0x1, P1 ;  /* 0x0000002a8d7d7211 */ /* 0x000fc400008f0eff */
[-C--:B------:R-:W-:Y:S01]  /*11170*/  LEA R130, P1, R147, R41.reuse, 0x1 ;  /* 0x0000002993827211 */ /* 0x080fe200078208ff */
[C---:B------:R-:W-:Y:S01]  /*11180*/  IMAD R225, R40.reuse, 0x4, R149 ;  /* 0x0000000428e17824 */ /* 0x040fe200078e0295 */
[-C--:B------:R-:W-:Y:S02]  /*11190*/  LEA R140, P2, R43, R41.reuse, 0x1 ;  /* 0x000000292b8c7211 */ /* 0x080fe400078408ff */
[-C--:B------:R-:W-:Y:S02]  /*111a0*/  LEA R122, P0, R139, R41.reuse, 0x1 ;  /* 0x000000298b7a7211 */ /* 0x080fe400078008ff */
[-C--:B------:R-:W-:Y:S02]  /*111b0*/  LEA.HI.X.SX32 R131, R147, R42.reuse, 0x1, P1 ;  /* 0x0000002a93837211 */ /* 0x080fe400008f0eff */
[----:B------:R-:W-:Y:S02]  /*111c0*/  LEA R138, P1, R153, R41, 0x1 ;  /* 0x00000029998a7211 */ /* 0x000fe400078208ff */
[-C--:B------:R-:W-:Y:S01]  /*111d0*/  LEA.HI.X.SX32 R141, R43, R42.reuse, 0x1, P2 ;  /* 0x0000002a2b8d7211 */ /* 0x080fe200010f0eff */
[----:B------:R-:W-:Y:S01]  /*111e0*/  IMAD R43, R40, 0x4, R225 ;  /* 0x00000004282b7824 */ /* 0x000fe200078e02e1 */
[----:B------:R-:W-:-:S02]  /*111f0*/  LEA.HI.X.SX32 R123, R139, R42, 0x1, P0 ;  /* 0x0000002a8b7b7211 */ /* 0x000fc400000f0eff */
[-C--:B------:R-:W-:Y:S01]  /*11200*/  LEA R128, P0, R145, R41.reuse, 0x1 ;  /* 0x0000002991807211 */ /* 0x080fe200078008ff */
[C---:B------:R-:W-:Y:S01]  /*11210*/  IMAD R239, R40.reuse, 0x4, R43 ;  /* 0x0000000428ef7824 */ /* 0x040fe200078e022b */
[-C--:B------:R-:W-:Y:S02]  /*11220*/  LEA.HI.X.SX32 R139, R153, R42.reuse, 0x1, P1 ;  /* 0x0000002a998b7211 */ /* 0x080fe400008f0eff */
[-C--:B------:R-:W-:Y:S02]  /*11230*/  LEA R144, P1, R157, R41.reuse, 0x1 ;  /* 0x000000299d907211 */ /* 0x080fe400078208ff */
[-C--:B------:R-:W-:Y:S02]  /*11240*/  LEA.HI.X.SX32 R129, R145, R42.reuse, 0x1, P0 ;  /* 0x0000002a91817211 */ /* 0x080fe400000f0eff */
[----:B------:R-:W-:Y:S01]  /*11250*/  LEA.HI.X.SX32 R145, R157, R42, 0x1, P1 ;  /* 0x0000002a9d917211 */ /* 0x000fe200008f0eff */
[----:B------:R-:W-:Y:S01]  /*11260*/  IMAD R157, R40, 0x4, R239 ;  /* 0x00000004289d7824 */ /* 0x000fe200078e02ef */
[----:B------:R-:W-:-:S02]  /*11270*/  LEA R136, P0, R151, R41, 0x1 ;  /* 0x0000002997887211 */ /* 0x000fc400078008ff */
[-C--:B------:R-:W-:Y:S02]  /*11280*/  LEA R146, P2, R159, R41.reuse, 0x1 ;  /* 0x000000299f927211 */ /* 0x080fe400078408ff */
[-C--:B------:R-:W-:Y:S02]  /*11290*/  LEA.HI.X.SX32 R137, R151, R42.reuse, 0x1, P0 ;  /* 0x0000002a97897211 */ /* 0x080fe400000f0eff */
[-C--:B------:R-:W-:Y:S02]  /*112a0*/  LEA.HI.X.SX32 R147, R159, R42.reuse, 0x1, P2 ;  /* 0x0000002a9f937211 */ /* 0x080fe400010f0eff */
[C---:B------:R-:W-:Y:S02]  /*112b0*/  LEA R142, P0, R155.reuse, R41, 0x1 ;  /* 0x000000299b8e7211 */ /* 0x040fe400078008ff */
[----:B------:R-:W-:Y:S02]  /*112c0*/  LEA R159, R40, R157, 0x2 ;  /* 0x0000009d289f7211 */ /* 0x000fe400078e10ff */
[----:B------:R-:W-:-:S02]  /*112d0*/  LEA.HI.X.SX32 R143, R155, R42, 0x1, P0 ;  /* 0x0000002a9b8f7211 */ /* 0x000fc400000f0eff */
[-C--:B------:R-:W-:Y:S01]  /*112e0*/  LEA R148, P0, R149, R41.reuse, 0x1 ;  /* 0x0000002995947211 */ /* 0x080fe200078008ff */
[----:B------:R-:W-:Y:S01]  /*112f0*/  IMAD R40, R40, 0x4, R159 ;  /* 0x0000000428287824 */ /* 0x000fe200078e029f */
[-C--:B------:R-:W-:Y:S02]  /*11300*/  LEA R150, P1, R225, R41.reuse, 0x1 ;  /* 0x00000029e1967211 */ /* 0x080fe400078208ff */
[----:B------:R-:W-:Y:S02]  /*11310*/  LEA R152, P2, R43, R41, 0x1 ;  /* 0x000000292b987211 */ /* 0x000fe400078408ff */
[-C--:B------:R-:W-:Y:S02]  /*11320*/  LEA.HI.X.SX32 R149, R149, R42.reuse, 0x1, P0 ;  /* 0x0000002a95957211 */ /* 0x080fe400000f0eff */
[-C--:B------:R-:W-:Y:S02]  /*11330*/  LEA.HI.X.SX32 R151, R225, R42.reuse, 0x1, P1 ;  /* 0x0000002ae1977211 */ /* 0x080fe400008f0eff */
[----:B------:R-:W-:-:S02]  /*11340*/  LEA.HI.X.SX32 R153, R43, R42, 0x1, P2 ;  /* 0x0000002a2b997211 */ /* 0x000fc400010f0eff */
[-C--:B------:R-:W-:Y:S02]  /*11350*/  LEA R154, P0, R239, R41.reuse, 0x1 ;  /* 0x00000029ef9a7211 */ /* 0x080fe400078008ff */
[-C--:B------:R-:W-:Y:S02]  /*11360*/  LEA R156, P1, R157, R41.reuse, 0x1 ;  /* 0x000000299d9c7211 */ /* 0x080fe400078208ff */
[-C--:B------:R-:W-:Y:S02]  /*11370*/  LEA R158, P2, R159, R41.reuse, 0x1 ;  /* 0x000000299f9e7211 */ /* 0x080fe400078408ff */
[----:B------:R-:W-:Y:S02]  /*11380*/  LEA R224, P3, R40, R41, 0x1 ;  /* 0x0000002928e07211 */ /* 0x000fe400078608ff */
[-C--:B------:R-:W-:Y:S02]  /*11390*/  LEA.HI.X.SX32 R155, R239, R42.reuse, 0x1, P0 ;  /* 0x0000002aef9b7211 */ /* 0x080fe400000f0eff */
[----:B------:R-:W-:-:S02]  /*113a0*/  LEA.HI.X.SX32 R157, R157, R42, 0x1, P1 ;  /* 0x0000002a9d9d7211 */ /* 0x000fc400008f0eff */
[-C--:B------:R-:W-:Y:S02]  /*113b0*/  LEA.HI.X.SX32 R159, R159, R42.reuse, 0x1, P2 ;  /* 0x0000002a9f9f7211 */ /* 0x080fe400010f0eff */
[----:B------:R-:W-:Y:S02]  /*113c0*/  LEA.HI.X.SX32 R225, R40, R42, 0x1, P3 ;  /* 0x0000002a28e17211 */ /* 0x000fe400018f0eff */
[----:B------:R-:W1:Y:S01]  /*113d0*/  LDS.128 R40, [R44+0x1000] ;  /* 0x001000002c287984 */ /* 0x000e620000000c00 */
[----:B------:R-:W-:Y:S02]  /*113e0*/  PRMT R45, R36, 0x7632, R45 ;  /* 0x00007632242d7816 */ /* 0x000fe4000000002d */
[----:B------:R-:W-:Y:S02]  /*113f0*/  PRMT R36, R37, 0x7632, R36 ;  /* 0x0000763225247816 */ /* 0x000fe40000000024 */
[----:B------:R-:W-:Y:S01]  /*11400*/  ISETP.GE.U32.AND P0, PT, R3, 0x40, PT ;  /* 0x000000400300780c */ /* 0x000fe20003f06070 */
[----:B------:R2:W-:Y:S04]  /*11410*/  STG.E.U16 desc[UR10][R226.64], R45 ;  /* 0x0000002de2007986 */ /* 0x0005e8000c10150a */
[----:B------:R3:W-:Y:S04]  /*11420*/  STG.E.U16 desc[UR10][R228.64], R37 ;  /* 0x00000025e4007986 */ /* 0x0007e8000c10150a */
[----:B------:R4:W-:Y:S01]  /*11430*/  STG.E.U16 desc[UR10][R230.64], R36 ;  /* 0x00000024e6007986 */ /* 0x0009e2000c10150a */
[----:B--2---:R-:W-:-:S03]  /*11440*/  PRMT R227, R39, 0x7632, R227 ;  /* 0x0000763227e37816 */ /* 0x004fc600000000e3 */
[----:B------:R2:W-:Y:S01]  /*11450*/  STG.E.U16 desc[UR10][R232.64], R38 ;  /* 0x00000026e8007986 */ /* 0x0005e2000c10150a */
[----:B---3--:R-:W-:-:S03]  /*11460*/  PRMT R229, R32, 0x7632, R229 ;  /* 0x0000763220e57816 */ /* 0x008fc600000000e5 */
[----:B------:R-:W-:Y:S01]  /*11470*/  STG.E.U16 desc[UR10][R234.64], R132 ;  /* 0x00000084ea007986 */ /* 0x000fe2000c10150a */
[----:B------:R-:W-:Y:S02]  /*11480*/  PRMT R37, R33, 0x7632, R37 ;  /* 0x0000763221257816 */ /* 0x000fe40000000025 */
[----:B----4-:R-:W-:Y:S01]  /*11490*/  PRMT R36, R34, 0x7632, R36 ;  /* 0x0000763222247816 */ /* 0x010fe20000000024 */
[----:B------:R3:W-:Y:S04]  /*114a0*/  STG.E.U16 desc[UR10][R236.64], R39 ;  /* 0x00000027ec007986 */ /* 0x0007e8000c10150a */
[----:B------:R-:W-:Y:S01]  /*114b0*/  STG.E.U16 desc[UR10][R160.64], R227 ;  /* 0x000000e3a0007986 */ /* 0x000fe2000c10150a */
[----:B--2---:R-:W-:-:S03]  /*114c0*/  PRMT R38, R35, 0x7632, R38 ;  /* 0x0000763223267816 */ /* 0x004fc60000000026 */
[----:B------:R2:W-:Y:S04]  /*114d0*/  STG.E.U16 desc[UR10][R162.64], R32 ;  /* 0x00000020a2007986 */ /* 0x0005e8000c10150a */
[----:B------:R-:W-:Y:S01]  /*114e0*/  STG.E.U16 desc[UR10][R164.64], R229 ;  /* 0x000000e5a4007986 */ /* 0x000fe2000c10150a */
[----:B---3--:R-:W-:-:S03]  /*114f0*/  PRMT R39, R28, 0x7632, R39 ;  /* 0x000076321c277816 */ /* 0x008fc60000000027 */
[----:B------:R3:W-:Y:S04]  /*11500*/  STG.E.U16 desc[UR10][R166.64], R33 ;  /* 0x00000021a6007986 */ /* 0x0007e8000c10150a */
[----:B------:R4:W-:Y:S01]  /*11510*/  STG.E.U16 desc[UR10][R168.64], R37 ;  /* 0x00000025a8007986 */ /* 0x0009e2000c10150a */
[----:B--2---:R-:W-:-:S03]  /*11520*/  PRMT R32, R29, 0x7632, R32 ;  /* 0x000076321d207816 */ /* 0x004fc60000000020 */
[----:B------:R2:W-:Y:S04]  /*11530*/  STG.E.U16 desc[UR10][R170.64], R34 ;  /* 0x00000022aa007986 */ /* 0x0005e8000c10150a */
[----:B------:R5:W-:Y:S01]  /*11540*/  STG.E.U16 desc[UR10][R172.64], R36 ;  /* 0x00000024ac007986 */ /* 0x000be2000c10150a */
[----:B---3--:R-:W-:-:S03]  /*11550*/  PRMT R33, R30, 0x7632, R33 ;  /* 0x000076321e217816 */ /* 0x008fc60000000021 */
[----:B------:R1:W-:Y:S01]  /*11560*/  STG.E.U16 desc[UR10][R174.64], R35 ;  /* 0x00000023ae007986 */ /* 0x0003e2000c10150a */
[----:B----4-:R-:W-:-:S03]  /*11570*/  PRMT R37, R18, 0x7632, R37 ;  /* 0x0000763212257816 */ /* 0x010fc60000000025 */
[----:B------:R-:W-:Y:S01]  /*11580*/  STG.E.U16 desc[UR10][R176.64], R38 ;  /* 0x00000026b0007986 */ /* 0x000fe2000c10150a */
[----:B--2---:R-:W-:-:S03]  /*11590*/  PRMT R34, R31, 0x7632, R34 ;  /* 0x000076321f227816 */ /* 0x004fc60000000022 */
[----:B------:R2:W-:Y:S01]  /*115a0*/  STG.E.U16 desc[UR10][R178.64], R28 ;  /* 0x0000001cb2007986 */ /* 0x0005e2000c10150a */
[----:B-----5:R-:W-:-:S03]  /*115b0*/  PRMT R36, R20, 0x7632, R36 ;  /* 0x0000763214247816 */ /* 0x020fc60000000024 */
[----:B------:R3:W-:Y:S01]  /*115c0*/  STG.E.U16 desc[UR10][R180.64], R39 ;  /* 0x00000027b4007986 */ /* 0x0007e2000c10150a */
[----:B-1----:R-:W-:-:S03]  /*115d0*/  PRMT R35, R40, 0x7632, R35 ;  /* 0x0000763228237816 */ /* 0x002fc60000000023 */
[----:B------:R1:W-:Y:S04]  /*115e0*/  STG.E.U16 desc[UR10][R182.64], R29 ;  /* 0x0000001db6007986 */ /* 0x0003e8000c10150a */
[----:B------:R4:W-:Y:S01]  /*115f0*/  STG.E.U16 desc[UR10][R184.64], R32 ;  /* 0x00000020b8007986 */ /* 0x0009e2000c10150a */
[----:B--2---:R-:W-:-:S03]  /*11600*/  PRMT R28, R41, 0x7632, R28 ;  /* 0x00007632291c7816 */ /* 0x004fc6000000001c */
[----:B------:R2:W-:Y:S01]  /*11610*/  STG.E.U16 desc[UR10][R186.64], R30 ;  /* 0x0000001eba007986 */ /* 0x0005e2000c10150a */
[----:B---3--:R-:W-:-:S03]  /*11620*/  PRMT R39, R19, 0x7632, R39 ;  /* 0x0000763213277816 */ /* 0x008fc60000000027 */
[----:B------:R3:W-:Y:S01]  /*11630*/  STG.E.U16 desc[UR10][R188.64], R33 ;  /* 0x00000021bc007986 */ /* 0x0007e2000c10150a */
[----:B-1----:R-:W-:-:S03]  /*11640*/  PRMT R29, R42, 0x7632, R29 ;  /* 0x000076322a1d7816 */ /* 0x002fc6000000001d */
[----:B------:R-:W-:Y:S01]  /*11650*/  STG.E.U16 desc[UR10][R190.64], R31 ;  /* 0x0000001fbe007986 */ /* 0x000fe2000c10150a */
[----:B----4-:R-:W-:-:S03]  /*11660*/  PRMT R32, R24, 0x7632, R32 ;  /* 0x0000763218207816 */ /* 0x010fc60000000020 */
[----:B------:R1:W-:Y:S01]  /*11670*/  STG.E.U16 desc[UR10][R192.64], R34 ;  /* 0x00000022c0007986 */ /* 0x0003e2000c10150a */
[----:B--2---:R-:W-:-:S03]  /*11680*/  PRMT R30, R43, 0x7632, R30 ;  /* 0x000076322b1e7816 */ /* 0x004fc6000000001e */
[----:B------:R-:W-:Y:S01]  /*11690*/  STG.E.U16 desc[UR10][R194.64], R40 ;  /* 0x00000028c2007986 */ /* 0x000fe2000c10150a */
[----:B---3--:R-:W-:-:S03]  /*116a0*/  PRMT R33, R25, 0x7632, R33 ;  /* 0x0000763219217816 */ /* 0x008fc60000000021 */
[----:B------:R2:W-:Y:S04]  /*116b0*/  STG.E.U16 desc[UR10][R196.64], R35 ;  /* 0x00000023c4007986 */ /* 0x0005e8000c10150a */
[----:B------:R-:W-:Y:S01]  /*116c0*/  STG.E.U16 desc[UR10][R198.64], R41 ;  /* 0x00000029c6007986 */ /* 0x000fe2000c10150a */
[----:B-1----:R-:W-:-:S03]  /*116d0*/  PRMT R34, R26, 0x7632, R34 ;  /* 0x000076321a227816 */ /* 0x002fc60000000022 */
[----:B------:R-:W-:Y:S04]  /*116e0*/  STG.E.U16 desc[UR10][R200.64], R28 ;  /* 0x0000001cc8007986 */ /* 0x000fe8000c10150a */
[----:B------:R-:W-:Y:S01]  /*116f0*/  STG.E.U16 desc[UR10][R202.64], R42 ;  /* 0x0000002aca007986 */ /* 0x000fe2000c10150a */
[----:B--2---:R-:W-:-:S03]  /*11700*/  PRMT R35, R27, 0x7632, R35 ;  /* 0x000076321b237816 */ /* 0x004fc60000000023 */
[----:B------:R-:W-:Y:S04]  /*11710*/  STG.E.U16 desc[UR10][R204.64], R29 ;  /* 0x0000001dcc007986 */ /* 0x000fe8000c10150a */
[----:B------:R-:W-:Y:S04]  /*11720*/  STG.E.U16 desc[UR10][R206.64], R43 ;  /* 0x0000002bce007986 */ /* 0x000fe8000c10150a */
[----:B------:R-:W-:Y:S04]  /*11730*/  STG.E.U16 desc[UR10][R208.64], R30 ;  /* 0x0000001ed0007986 */ /* 0x000fe8000c10150a */
[----:B------:R-:W1:Y:S04]  /*11740*/  LDS.128 R28, [R44+0x2000] ;  /* 0x002000002c1c7984 */ /* 0x000e680000000c00 */
[----:B------:R2:W-:Y:S04]  /*11750*/  STG.E.U16 desc[UR10][R210.64], R24 ;  /* 0x00000018d2007986 */ /* 0x0005e8000c10150a */
[----:B------:R-:W-:Y:S04]  /*11760*/  STG.E.U16 desc[UR10][R212.64], R32 ;  /* 0x00000020d4007986 */ /* 0x000fe8000c10150a */
[----:B------:R3:W-:Y:S04]  /*11770*/  STG.E.U16 desc[UR10][R214.64], R25 ;  /* 0x00000019d6007986 */ /* 0x0007e8000c10150a */
[----:B------:R4:W-:Y:S01]  /*11780*/  STG.E.U16 desc[UR10][R216.64], R33 ;  /* 0x00000021d8007986 */ /* 0x0009e2000c10150a */
[----:B--2---:R-:W-:-:S03]  /*11790*/  PRMT R24, R21, 0x7632, R24 ;  /* 0x0000763215187816 */ /* 0x004fc60000000018 */
[----:B------:R2:W-:Y:S04]  /*117a0*/  STG.E.U16 desc[UR10][R218.64], R26 ;  /* 0x0000001ada007986 */ /* 0x0005e8000c10150a */
[----:B------:R-:W-:Y:S01]  /*117b0*/  STG.E.U16 desc[UR10][R220.64], R34 ;  /* 0x00000022dc007986 */ /* 0x000fe2000c10150a */
[----:B---3--:R-:W-:-:S03]  /*117c0*/  PRMT R25, R22, 0x7632, R25 ;  /* 0x0000763216197816 */ /* 0x008fc60000000019 */
[----:B------:R-:W-:Y:S01]  /*117d0*/  STG.E.U16 desc[UR10][R222.64], R27 ;  /* 0x0000001bde007986 */ /* 0x000fe2000c10150a */
[----:B----4-:R-:W-:-:S03]  /*117e0*/  PRMT R33, R16, 0x7632, R33 ;  /* 0x0000763210217816 */ /* 0x010fc60000000021 */
[----:B------:R3:W-:Y:S01]  /*117f0*/  STG.E.U16 desc[UR10][R46.64], R35 ;  /* 0x000000232e007986 */ /* 0x0007e2000c10150a */
[----:B--2---:R-:W-:-:S03]  /*11800*/  PRMT R26, R23, 0x7632, R26 ;  /* 0x00007632171a7816 */ /* 0x004fc6000000001a */
[----:B------:R2:W-:Y:S04]  /*11810*/  STG.E.U16 desc[UR10][R48.64], R20 ;  /* 0x0000001430007986 */ /* 0x0005e8000c10150a */
[----:B------:R4:W-:Y:S01]  /*11820*/  STG.E.U16 desc[UR10][R50.64], R36 ;  /* 0x0000002432007986 */ /* 0x0009e2000c10150a */
[----:B-1----:R-:W-:Y:S02]  /*11830*/  PRMT R41, R28, 0x7632, R41 ;  /* 0x000076321c297816 */ /* 0x002fe40000000029 */
[----:B------:R-:W-:Y:S01]  /*11840*/  PRMT R43, R29, 0x7632, R43 ;  /* 0x000076321d2b7816 */ /* 0x000fe2000000002b */
[----:B------:R1:W-:Y:S01]  /*11850*/  STG.E.U16 desc[UR10][R52.64], R21 ;  /* 0x0000001534007986 */ /* 0x0003e2000c10150a */
[----:B---3--:R-:W-:Y:S02]  /*11860*/  PRMT R35, R17, 0x7632, R35 ;  /* 0x0000763211237816 */ /* 0x008fe40000000023 */
[----:B------:R-:W-:Y:S01]  /*11870*/  PRMT R45, R30, 0x7632, R45 ;  /* 0x000076321e2d7816 */ /* 0x000fe2000000002d */
[----:B------:R3:W-:Y:S01]  /*11880*/  STG.E.U16 desc[UR10][R54.64], R24 ;  /* 0x0000001836007986 */ /* 0x0007e2000c10150a */
[----:B------:R-:W-:-:S02]  /*11890*/  PRMT R47, R31, 0x7632, R47 ;  /* 0x000076321f2f7816 */ /* 0x000fc4000000002f */
[----:B--2---:R-:W-:Y:S01]  /*118a0*/  PRMT R49, R12, 0x7632, R49 ;  /* 0x000076320c317816 */ /* 0x004fe20000000031 */
[----:B------:R2:W-:Y:S01]  /*118b0*/  STG.E.U16 desc[UR10][R56.64], R22 ;  /* 0x0000001638007986 */ /* 0x0005e2000c10150a */
[----:B----4-:R-:W-:-:S03]  /*118c0*/  PRMT R51, R13, 0x7632, R51 ;  /* 0x000076320d337816 */ /* 0x010fc60000000033 */
[----:B------:R4:W-:Y:S01]  /*118d0*/  STG.E.U16 desc[UR10][R58.64], R25 ;  /* 0x000000193a007986 */ /* 0x0009e2000c10150a */
[----:B-1----:R-:W-:-:S03]  /*118e0*/  PRMT R53, R14, 0x7632, R53 ;  /* 0x000076320e357816 */ /* 0x002fc60000000035 */
[----:B------:R1:W-:Y:S01]  /*118f0*/  STG.E.U16 desc[UR10][R60.64], R23 ;  /* 0x000000173c007986 */ /* 0x0003e2000c10150a */
[----:B---3--:R-:W-:-:S03]  /*11900*/  PRMT R55, R15, 0x7632, R55 ;  /* 0x000076320f377816 */ /* 0x008fc60000000037 */
[----:B------:R3:W-:Y:S01]  /*11910*/  STG.E.U16 desc[UR10][R62.64], R26 ;  /* 0x0000001a3e007986 */ /* 0x0007e2000c10150a */
[----:B--2---:R-:W-:-:S03]  /*11920*/  PRMT R57, R8, 0x7632, R57 ;  /* 0x0000763208397816 */ /* 0x004fc60000000039 */
[----:B------:R2:W-:Y:S01]  /*11930*/  STG.E.U16 desc[UR10][R64.64], R16 ;  /* 0x0000001040007986 */ /* 0x0005e2000c10150a */
[----:B----4-:R-:W-:-:S03]  /*11940*/  PRMT R59, R9, 0x7632, R59 ;  /* 0x00007632093b7816 */ /* 0x010fc6000000003b */
[----:B------:R-:W-:Y:S01]  /*11950*/  STG.E.U16 desc[UR10][R66.64], R33 ;  /* 0x0000002142007986 */ /* 0x000fe2000c10150a */
[----:B-1----:R-:W-:-:S03]  /*11960*/  PRMT R61, R10, 0x7632, R61 ;  /* 0x000076320a3d7816 */ /* 0x002fc6000000003d */
[----:B------:R1:W-:Y:S01]  /*11970*/  STG.E.U16 desc[UR10][R68.64], R17 ;  /* 0x0000001144007986 */ /* 0x0003e2000c10150a */
[----:B---3--:R-:W-:-:S03]  /*11980*/  PRMT R63, R11, 0x7632, R63 ;  /* 0x000076320b3f7816 */ /* 0x008fc6000000003f */
[----:B------:R3:W-:Y:S01]  /*11990*/  STG.E.U16 desc[UR10][R70.64], R35 ;  /* 0x0000002346007986 */ /* 0x0007e2000c10150a */
[----:B--2---:R-:W-:-:S03]  /*119a0*/  PRMT R65, R4, 0x7632, R65 ;  /* 0x0000763204417816 */ /* 0x004fc60000000041 */
[----:B------:R2:W-:Y:S04]  /*119b0*/  STG.E.U16 desc[UR10][R72.64], R18 ;  /* 0x0000001248007986 */ /* 0x0005e8000c10150a */
[----:B------:R-:W-:Y:S01]  /*119c0*/  STG.E.U16 desc[UR10][R74.64], R37 ;  /* 0x000000254a007986 */ /* 0x000fe2000c10150a */
[----:B-1----:R-:W-:-:S03]  /*119d0*/  PRMT R68, R5, 0x7632, R68 ;  /* 0x0000763205447816 */ /* 0x002fc60000000044 */
[----:B------:R-:W-:Y:S01]  /*119e0*/  STG.E.U16 desc[UR10][R76.64], R19 ;  /* 0x000000134c007986 */ /* 0x000fe2000c10150a */
[----:B---3--:R-:W-:-:S03]  /*119f0*/  PRMT R70, R6, 0x7632, R70 ;  /* 0x0000763206467816 */ /* 0x008fc60000000046 */
[----:B------:R-:W-:Y:S01]  /*11a00*/  STG.E.U16 desc[UR10][R78.64], R39 ;  /* 0x000000274e007986 */ /* 0x000fe2000c10150a */
[----:B--2---:R-:W-:-:S03]  /*11a10*/  PRMT R72, R7, 0x7632, R72 ;  /* 0x0000763207487816 */ /* 0x004fc60000000048 */
[----:B------:R-:W-:Y:S04]  /*11a20*/  STG.E.U16 desc[UR10][R80.64], R28 ;  /* 0x0000001c50007986 */ /* 0x000fe8000c10150a */
[----:B------:R-:W-:Y:S04]  /*11a30*/  STG.E.U16 desc[UR10][R82.64], R41 ;  /* 0x0000002952007986 */ /* 0x000fe8000c10150a */
[----:B------:R-:W-:Y:S04]  /*11a40*/  STG.E.U16 desc[UR10][R84.64], R29 ;  /* 0x0000001d54007986 */ /* 0x000fe8000c10150a */
[----:B------:R-:W-:Y:S04]  /*11a50*/  STG.E.U16 desc[UR10][R86.64], R43 ;  /* 0x0000002b56007986 */ /* 0x000fe8000c10150a */
[----:B------:R-:W-:Y:S04]  /*11a60*/  STG.E.U16 desc[UR10][R88.64], R30 ;  /* 0x0000001e58007986 */ /* 0x000fe8000c10150a */
[----:B------:R-:W-:Y:S04]  /*11a70*/  STG.E.U16 desc[UR10][R90.64], R45 ;  /* 0x0000002d5a007986 */ /* 0x000fe8000c10150a */
[----:B------:R-:W-:Y:S04]  /*11a80*/  STG.E.U16 desc[UR10][R92.64], R31 ;  /* 0x0000001f5c007986 */ /* 0x000fe8000c10150a */
[----:B------:R-:W-:Y:S04]  /*11a90*/  STG.E.U16 desc[UR10][R94.64], R47 ;  /* 0x0000002f5e007986 */ /* 0x000fe8000c10150a */
[----:B------:R-:W1:Y:S04]  /*11aa0*/  LDS.128 R44, [R44+0x3000] ;  /* 0x003000002c2c7984 */ /* 0x000e680000000c00 */
        /* <DEDUP_REMOVED lines=8> */
[----:B------:R2:W-:Y:S04]  /*11b30*/  STG.E.U16 desc[UR10][R112.64], R8 ;  /* 0x0000000870007986 */ /* 0x0005e8000c10150a */
[----:B------:R-:W-:Y:S01]  /*11b40*/  STG.E.U16 desc[UR10][R114.64], R57 ;  /* 0x0000003972007986 */ /* 0x000fe2000c10150a */
[----:B-1----:R-:W-:-:S02]  /*11b50*/  PRMT R74, R44, 0x7632, R74 ;  /* 0x000076322c4a7816 */ /* 0x002fc4000000004a */
[----:B------:R-:W-:Y:S01]  /*11b60*/  PRMT R76, R45, 0x7632, R76 ;  /* 0x000076322d4c7816 */ /* 0x000fe2000000004c */
[----:B------:R1:W-:Y:S01]  /*11b70*/  STG.E.U16 desc[UR10][R116.64], R9 ;  /* 0x0000000974007986 */ /* 0x0003e2000c10150a */
[----:B------:R-:W-:-:S03]  /*11b80*/  PRMT R78, R46, 0x7632, R78 ;  /* 0x000076322e4e7816 */ /* 0x000fc6000000004e */
[----:B------:R-:W-:Y:S01]  /*11b90*/  STG.E.U16 desc[UR10][R118.64], R59 ;  /* 0x0000003b76007986 */ /* 0x000fe2000c10150a */
[----:B--2---:R-:W-:-:S03]  /*11ba0*/  PRMT R112, R47, 0x7632, R112 ;  /* 0x000076322f707816 */ /* 0x004fc60000000070 */
[----:B------:R-:W-:Y:S04]  /*11bb0*/  STG.E.U16 desc[UR10][R120.64], R10 ;  /* 0x0000000a78007986 */ /* 0x000fe8000c10150a */
[----:B------:R-:W-:Y:S01]  /*11bc0*/  STG.E.U16 desc[UR10][R122.64], R61 ;  /* 0x0000003d7a007986 */ /* 0x000fe2000c10150a */
[----:B-1----:R-:W1:Y:S03]  /*11bd0*/  LDC.64 R8, c[0x0][0x3a0] ;  /* 0x0000e800ff087b82 */ /* 0x002e660000000a00 */
[----:B------:R-:W-:Y:S04]  /*11be0*/  STG.E.U16 desc[UR10][R124.64], R11 ;  /* 0x0000000b7c007986 */ /* 0x000fe8000c10150a */
[----:B------:R-:W-:Y:S04]  /*11bf0*/  STG.E.U16 desc[UR10][R126.64], R63 ;  /* 0x0000003f7e007986 */ /* 0x000fe8000c10150a */
[----:B------:R-:W-:Y:S04]  /*11c00*/  STG.E.U16 desc[UR10][R128.64], R4 ;  /* 0x0000000480007986 */ /* 0x000fe8000c10150a */
[----:B------:R-:W-:Y:S04]  /*11c10*/  STG.E.U16 desc[UR10][R130.64], R65 ;  /* 0x0000004182007986 */ /* 0x000fe8000c10150a */
[----:B------:R2:W-:Y:S04]  /*11c20*/  STG.E.U16 desc[UR10][R134.64], R5 ;  /* 0x0000000586007986 */ /* 0x0005e8000c10150a */
[----:B------:R-:W-:Y:S04]  /*11c30*/  STG.E.U16 desc[UR10][R136.64], R68 ;  /* 0x0000004488007986 */ /* 0x000fe8000c10150a */
[----:B------:R3:W-:Y:S04]  /*11c40*/  STG.E.U16 desc[UR10][R138.64], R6 ;  /* 0x000000068a007986 */ /* 0x0007e8000c10150a */
[----:B------:R-:W-:Y:S01]  /*11c50*/  STG.E.U16 desc[UR10][R140.64], R70 ;  /* 0x000000468c007986 */ /* 0x000fe2000c10150a */
[----:B--2---:R-:W-:-:S03]  /*11c60*/  IMAD.SHL.U32 R5, R240, 0x4, RZ ;  /* 0x00000004f0057824 */ /* 0x004fc600078e00ff */
[----:B------:R2:W-:Y:S04]  /*11c70*/  STG.E.U16 desc[UR10][R142.64], R7 ;  /* 0x000000078e007986 */ /* 0x0005e8000c10150a */
[----:B------:R-:W-:Y:S01]  /*11c80*/  STG.E.U16 desc[UR10][R144.64], R72 ;  /* 0x0000004890007986 */ /* 0x000fe2000c10150a */
[----:B---3--:R-:W-:-:S03]  /*11c90*/  IMAD.HI R6, R240, 0x4, RZ ;  /* 0x00000004f0067827 */ /* 0x008fc600078e02ff */
[----:B------:R-:W-:Y:S04]  /*11ca0*/  STG.E.U16 desc[UR10][R146.64], R44 ;  /* 0x0000002c92007986 */ /* 0x000fe8000c10150a */
[----:B------:R-:W-:Y:S01]  /*11cb0*/  STG.E.U16 desc[UR10][R148.64], R74 ;  /* 0x0000004a94007986 */ /* 0x000fe2000c10150a */
[----:B--2---:R-:W-:Y:S02]  /*11cc0*/  LOP3.LUT R7, R2, 0xf0, RZ, 0xc0, !PT ;  /* 0x000000f002077812 */ /* 0x004fe400078ec0ff */
[----:B------:R-:W2:Y:S01]  /*11cd0*/  LDC R2, c[0x0][0x3ec] ;  /* 0x0000fb00ff027b82 */ /* 0x000ea20000000800 */
[----:B------:R-:W-:Y:S04]  /*11ce0*/  STG.E.U16 desc[UR10][R150.64], R45 ;  /* 0x0000002d96007986 */ /* 0x000fe8000c10150a */
[----:B------:R-:W-:Y:S04]  /*11cf0*/  STG.E.U16 desc[UR10][R152.64], R76 ;  /* 0x0000004c98007986 */ /* 0x000fe8000c10150a */
[----:B------:R-:W-:Y:S04]  /*11d00*/  STG.E.U16 desc[UR10][R154.64], R46 ;  /* 0x0000002e9a007986 */ /* 0x000fe8000c10150a */
[----:B------:R-:W-:Y:S04]  /*11d10*/  STG.E.U16 desc[UR10][R156.64], R78 ;  /* 0x0000004e9c007986 */ /* 0x000fe8000c10150a */
[----:B------:R-:W-:Y:S04]  /*11d20*/  STG.E.U16 desc[UR10][R158.64], R47 ;  /* 0x0000002f9e007986 */ /* 0x000fe8000c10150a */
[----:B------:R-:W-:Y:S01]  /*11d30*/  STG.E.U16 desc[UR10][R224.64], R112 ;  /* 0x00000070e0007986 */ /* 0x000fe2000c10150a */
[----:B--2---:R-:W-:Y:S01]  /*11d40*/  IMAD R2, R242, R2, RZ ;  /* 0x00000002f2027224 */ /* 0x004fe200078e02ff */
[----:B------:R-:W-:Y:S03]  /*11d50*/  BAR.SYNC.DEFER_BLOCKING 0x0 ;  /* 0x0000000000007b1d */ /* 0x000fe60000010000 */
[----:B------:R-:W-:-:S02]  /*11d60*/  IMAD.SHL.U32 R3, R2, 0x4, RZ ;  /* 0x0000000402037824 */ /* 0x000fc400078e00ff */
[----:B------:R-:W-:-:S03]  /*11d70*/  IMAD.HI R4, R2, 0x4, RZ ;  /* 0x0000000402047827 */ /* 0x000fc600078e02ff */
[----:B-1----:R-:W-:-:S04]  /*11d80*/  IADD3 R2, P1, P2, R5, R8, R3 ;  /* 0x0000000805027210 */ /* 0x002fc80007a3e003 */
[----:B------:R-:W-:Y:S01]  /*11d90*/  IADD3.X R3, PT, PT, R6, R9, R4, P1, P2 ;  /* 0x0000000906037210 */ /* 0x000fe20000fe4404 */
[----:B------:R-:W-:Y:S01]  /*11da0*/  STSM.16.M88 [R0], R133 ;  /* 0x0000008500007844 */ /* 0x000fe20000000000 */
[----:B------:R-:W-:Y:S06]  /*11db0*/  BAR.SYNC.DEFER_BLOCKING 0x0 ;  /* 0x0000000000007b1d */ /* 0x000fec0000010000 */
[----:B------:R-:W1:Y:S04]  /*11dc0*/  LDSM.16.M88 R7, [R7+UR9] ;  /* 0x000000090707783b */ /* 0x000e680008000000 */
[----:B-1----:R1:W-:Y:S01]  /*11dd0*/  @!P0 STG.E desc[UR10][R2.64], R7 ;  /* 0x0000000702008986 */ /* 0x0023e2000c10190a */
[----:B------:R-:W-:Y:S06]  /*11de0*/  BAR.SYNC.DEFER_BLOCKING 0x0 ;  /* 0x0000000000007b1d */ /* 0x000fec0000010000 */
[----:B------:R-:W-:Y:S05]  /*11df0*/  @P5 BRA `(.L_x_20) ;  /* 0x0000000000a05947 */ /* 0x000fea0003800000 */
[----:B-1----:R-:W1:Y:S01]  /*11e00*/  S2R R3, SR_CgaCtaId ;  /* 0x0000000000037919 */ /* 0x002e620000008800 */
[----:B------:R-:W-:Y:S01]  /*11e10*/  NOP ;  /* 0x0000000000007918 */ /* 0x000fe20000000000 */
[----:B------:R-:W-:Y:S01]  /*11e20*/  MOV R0, 0x50 ;  /* 0x0000005000007802 */ /* 0x000fe20000000f00 */
[----:B------:R-:W-:-:S03]  /*11e30*/  IMAD.MOV.U32 R7, RZ, RZ, 0x1 ;  /* 0x00000001ff077424 */ /* 0x000fc600078e00ff */
[----:B-1----:R-:W-:Y:S01]  /*11e40*/  LEA R9, R3, R0, 0x18 ;  /* 0x0000000003097211 */ /* 0x002fe200078ec0ff */
[----:B------:R-:W-:Y:S01]  /*11e50*/  IMAD.MOV.U32 R3, RZ, RZ, 0xffff ;  /* 0x0000ffffff037424 */ /* 0x000fe200078e00ff */
[----:B------:R-:W-:-:S03]  /*11e60*/  MOV R0, UR8 ;  /* 0x0000000800007c02 */ /* 0x000fc60008000f00 */
[----:B------:R-:W1:Y:S01]  /*11e70*/  LDS R5, [R9] ;  /* 0x0000000009057984 */ /* 0x000e620000000800 */
[----:B------:R-:W-:-:S04]  /*11e80*/  LOP3.LUT R0, R0, 0xffff, RZ, 0xc0, !PT ;  /* 0x0000ffff00007812 */ /* 0x000fc800078ec0ff */
[----:B------:R-:W-:-:S05]  /*11e90*/  SHF.R.U32.HI R0, RZ, 0x5, R0 ;  /* 0x00000005ff007819 */ /* 0x000fca0000011600 */
[----:B------:R-:W-:Y:S01]  /*11ea0*/  VIADD R2, R0, 0x10 ;  /* 0x0000001000027836 */ /* 0x000fe20000000000 */
[----:B------:R-:W-:-:S04]  /*11eb0*/  SHF.L.U32 R0, R3, R0, RZ ;  /* 0x0000000003007219 */ /* 0x000fc800000006ff */
[----:B------:R-:W-:-:S04]  /*11ec0*/  SHF.L.U32 R3, R7, R2, RZ ;  /* 0x0000000207037219 */ /* 0x000fc800000006ff */
[----:B------:R-:W-:-:S04]  /*11ed0*/  LOP3.LUT R0, R3, R0, RZ, 0xfc, !PT ;  /* 0x0000000003007212 */ /* 0x000fc800078efcff */
[C---:B------:R-:W-:Y:S02]  /*11ee0*/  LOP3.LUT R2, R0.reuse, 0xffff, RZ, 0xc0, !PT ;  /* 0x0000ffff00027812 */ /* 0x040fe400078ec0ff */
[----:B-1----:R-:W-:-:S04]  /*11ef0*/  LOP3.LUT R3, R0, 0xffff, R5, 0x80, !PT ;  /* 0x0000ffff00037812 */ /* 0x002fc800078e8005 */
[----:B------:R-:W-:-:S13]  /*11f00*/  ISETP.NE.AND P0, PT, R3, R2, PT ;  /* 0x000000020300720c */ /* 0x000fda0003f05270 */
[----:B------:R-:W-:Y:S05]  /*11f10*/  @P0 BRA `(.L_x_21) ;  /* 0x0000000000500947 */ /* 0x000fea0003800000 */
[----:B------:R-:W-:Y:S02]  /*11f20*/  SHF.R.U32.HI R5, RZ, 0x10, R5 ;  /* 0x00000010ff057819 */ /* 0x000fe40000011605 */
[----:B------:R-:W-:-:S04]  /*11f30*/  SHF.R.U32.HI R2, RZ, 0x10, R0 ;  /* 0x00000010ff027819 */ /* 0x000fc80000011600 */
[----:B------:R-:W-:-:S04]  /*11f40*/  LOP3.LUT R5, R5, R2, RZ, 0xc0, !PT ;  /* 0x0000000205057212 */ /* 0x000fc800078ec0ff */
[----:B------:R-:W-:-:S13]  /*11f50*/  ISETP.NE.AND P0, PT, R5, R2, PT ;  /* 0x000000020500720c */ /* 0x000fda0003f05270 */
[----:B------:R-:W-:Y:S05]  /*11f60*/  @P0 BRA `(.L_x_22) ;  /* 0x0000000000300947 */ /* 0x000fea0003800000 */
[----:B0-----:R-:W-:Y:S01]  /*11f70*/  R2UR UR4, R0 ;  /* 0x00000000000472ca */ /* 0x001fe200000e0000 */
[----:B------:R-:W0:Y:S01]  /*11f80*/  S2R R3, SR_LANEID ;  /* 0x0000000000037919 */ /* 0x000e220000000000 */
[----:B------:R-:W-:-:S06]  /*11f90*/  VOTE.ANY R2, PT, PT ;  /* 0x0000000000027806 */ /* 0x000fcc00038e0100 */
[----:B------:R-:W0:Y:S05]  /*11fa0*/  FLO.U32 R2, R2 ;  /* 0x0000000200027300 */ /* 0x000e2a00000e0000 */
[----:B------:R-:W-:-:S06]  /*11fb0*/  ULOP3.LUT UR4, URZ, UR4, URZ, 0x33, !UPT ;  /* 0x00000004ff047292 */ /* 0x000fcc000f8e33ff */
[----:B------:R-:W-:-:S04]  /*11fc0*/  IMAD.U32 R4, RZ, RZ, UR4 ;  /* 0x00000004ff047e24 */ /* 0x000fc8000f8e00ff */
[----:B------:R-:W1:Y:S02]  /*11fd0*/  REDUX UR5, R4 ;  /* 0x00000000040573c4 */ /* 0x000e640000000000 */
[----:B------:R2:W-:Y:S01]  /*11fe0*/  UTCATOMSWS.AND URZ, UR4 ;  /* 0x0000000400ff79e3 */ /* 0x0005e20008000000 */
[----:B0-----:R-:W-:Y:S02]  /*11ff0*/  ISETP.EQ.U32.AND P0, PT, R2, R3, PT ;  /* 0x000000030200720c */ /* 0x001fe40003f02070 */
[----:B-1----:R-:W-:-:S11]  /*12000*/  MOV R0, UR5 ;  /* 0x0000000500007c02 */ /* 0x002fd60008000f00 */
[----:B------:R2:W-:Y:S01]  /*12010*/  @P0 ATOMS.AND RZ, [R9], R0 ;  /* 0x0000000009ff038c */ /* 0x0005e20002800000 */
[----:B------:R-:W-:Y:S05]  /*12020*/  BRA `(.L_x_20) ;  /* 0x0000000000147947 */ /* 0x000fea0003800000 */
.L_x_22:
[----:B------:R-:W-:-:S07]  /*12030*/  MOV R2, 0x12050 ;  /* 0x0001205000027802 */ /* 0x000fce0000000f00 */
[----:B0-----:R-:W-:Y:S05]  /*12040*/  CALL.REL.NOINC `($__internal_0_$__cuda_sm10x_tcgen05_guardrail_trap_col_being_dealloced_not_returned_by_alloc) ;  /* 0x0000000000447944 */ /* 0x001fea0003c00000 */
[----:B------:R-:W-:Y:S05]  /*12050*/  BRA `(.L_x_20) ;  /* 0x0000000000087947 */ /* 0x000fea0003800000 */
.L_x_21:
[----:B------:R-:W-:-:S07]  /*12060*/  MOV R2, 0x12080 ;  /* 0x0001208000027802 */ /* 0x000fce0000000f00 */
[----:B0-----:R-:W-:Y:S05]  /*12070*/  CALL.REL.NOINC `($__internal_2_$__cuda_sm10x_tcgen05_guardrail_trap_unallocated_columns_being_dealloced) ;  /* 0x0000000000507944 */ /* 0x001fea0003c00000 */
.L_x_20:
[----:B------:R-:W-:Y:S01]  /*12080*/  NOP ;  /* 0x0000000000007918 */ /* 0x000fe20000000000 */
[----:B0-2---:R-:W-:Y:S05]  /*12090*/  EXIT ;  /* 0x000000000000794d */ /* 0x005fea0003800000 */
.L_x_8:
[----:B------:R-:W1:Y:S02]  /*120a0*/  SYNCS.PHASECHK.TRANS64.TRYWAIT P0, [UR9+0x18000], RZ ;  /* 0x018000ffff0075a7 */ /* 0x000e640008001109 */
[----:B-1----:R-:W-:Y:S05]  /*120b0*/  @!P0 BRA `(.L_x_8) ;  /* 0xfffffffc00f88947 */ /* 0x002fea000383ffff */
[----:B------:R-:W-:Y:S05]  /*120c0*/  BRA `(.L_x_7) ;  /* 0xffffff3400487947 */ /* 0x000fea000383ffff */
.L_x_14:
[----:B------:R-:W0:Y:S02]  /*120d0*/  SYNCS.PHASECHK.TRANS64.TRYWAIT P5, [UR9+0x28010], RZ ;  /* 0x028010ffff0075a7 */ /* 0x000e2400080a1109 */
[----:B0-----:R-:W-:Y:S05]  /*120e0*/  @!P5 BRA `(.L_x_14) ;  /* 0xfffffffc00f8d947 */ /* 0x001fea000383ffff */
[----:B------:R-:W-:Y:S05]  /*120f0*/  BRA `(.L_x_23) ;  /* 0xffffff9000d87947 */ /* 0x000fea000383ffff */
.L_x_15:
[----:B------:R-:W0:Y:S02]  /*12100*/  SYNCS.PHASECHK.TRANS64.TRYWAIT P5, [UR7], R12 ;  /* 0x0000000cff0075a7 */ /* 0x000e2400080a1107 */
[----:B0-----:R-:W-:Y:S05]  /*12110*/  @!P5 BRA `(.L_x_15) ;  /* 0xfffffffc00f8d947 */ /* 0x001fea000383ffff */
[----:B------:R-:W-:Y:S05]  /*12120*/  BRA `(.L_x_24) ;  /* 0xffffff98001c7947 */ /* 0x000fea000383ffff */
.L_x_19:
[----:B------:R-:W1:Y:S02]  /*12130*/  SYNCS.PHASECHK.TRANS64.TRYWAIT P0, [UR7], R12 ;  /* 0x0000000cff0075a7 */ /* 0x000e640008001107 */
[----:B-1----:R-:W-:Y:S05]  /*12140*/  @!P0 BRA `(.L_x_19) ;  /* 0xfffffffc00f88947 */ /* 0x002fea000383ffff */
[----:B------:R-:W-:Y:S05]  /*12150*/  BRA `(.L_x_18) ;  /* 0xffffffb4005c7947 */ /* 0x000fea000383ffff */
        .weak           $__internal_0_$__cuda_sm10x_tcgen05_guardrail_trap_col_being_dealloced_not_returned_by_alloc
        .type           $__internal_0_$__cuda_sm10x_tcgen05_guardrail_trap_col_being_dealloced_not_returned_by_alloc,@function
        .size           $__internal_0_$__cuda_sm10x_tcgen05_guardrail_trap_col_being_dealloced_not_returned_by_alloc,($__internal_1_$__cuda_sm10x_tcgen05_guardrail_trap_phase_invalid_during_alloc - $__internal_0_$__cuda_sm10x_tcgen05_guardrail_trap_col_being_dealloced_not_returned_by_alloc)
$__internal_0_$__cuda_sm10x_tcgen05_guardrail_trap_col_being_dealloced_not_returned_by_alloc:
[----:B------:R-:W-:Y:S05]  /*12160*/  BPT.TRAP 0x1 ;  /* 0x000000040000795c */ /* 0x000fea0000300000 */
[----:B------:R-:W-:-:S04]  /*12170*/  IMAD.MOV.U32 R3, RZ, RZ, 0x0 ;  /* 0x00000000ff037424 */ /* 0x000fc800078e00ff */
[----:B------:R-:W-:Y:S05]  /*12180*/  RET.REL.NODEC R2 `(attn_fwd) ;  /* 0xfffffedc029c7950 */ /* 0x000fea0003c3ffff */
        .weak           $__internal_1_$__cuda_sm10x_tcgen05_guardrail_trap_phase_invalid_during_alloc
        .type           $__internal_1_$__cuda_sm10x_tcgen05_guardrail_trap_phase_invalid_during_alloc,@function
        .size           $__internal_1_$__cuda_sm10x_tcgen05_guardrail_trap_phase_invalid_during_alloc,($__internal_2_$__cuda_sm10x_tcgen05_guardrail_trap_unallocated_columns_being_dealloced - $__internal_1_$__cuda_sm10x_tcgen05_guardrail_trap_phase_invalid_during_alloc)
$__internal_1_$__cuda_sm10x_tcgen05_guardrail_trap_phase_invalid_during_alloc:
[----:B------:R-:W-:Y:S05]  /*12190*/  BPT.TRAP 0x1 ;  /* 0x000000040000795c */ /* 0x000fea0000300000 */
[----:B------:R-:W-:-:S04]  /*121a0*/  IMAD.MOV.U32 R3, RZ, RZ, 0x0 ;  /* 0x00000000ff037424 */ /* 0x000fc800078e00ff */
[----:B------:R-:W-:Y:S05]  /*121b0*/  RET.REL.NODEC R2 `(attn_fwd) ;  /* 0xfffffedc02907950 */ /* 0x000fea0003c3ffff */
        .weak           $__internal_2_$__cuda_sm10x_tcgen05_guardrail_trap_unallocated_columns_being_dealloced
        .type           $__internal_2_$__cuda_sm10x_tcgen05_guardrail_trap_unallocated_columns_being_dealloced,@function
        .size           $__internal_2_$__cuda_sm10x_tcgen05_guardrail_trap_unallocated_columns_being_dealloced,(.L_x_28 - $__internal_2_$__cuda_sm10x_tcgen05_guardrail_trap_unallocated_columns_being_dealloced)
$__internal_2_$__cuda_sm10x_tcgen05_guardrail_trap_unallocated_columns_being_dealloced:
[----:B------:R-:W-:Y:S05]  /*121c0*/  BPT.TRAP 0x1 ;  /* 0x000000040000795c */ /* 0x000fea0000300000 */
[----:B------:R-:W-:-:S04]  /*121d0*/  IMAD.MOV.U32 R3, RZ, RZ, 0x0 ;  /* 0x00000000ff037424 */ /* 0x000fc800078e00ff */
[----:B------:R-:W-:Y:S05]  /*121e0*/  RET.REL.NODEC R2 `(attn_fwd) ;  /* 0xfffffedc02847950 */ /* 0x000fea0003c3ffff */
.L_x_25:
[----:B------:R-:W-:-:S00]  /*121f0*/  BRA `(.L_x_25) ;  /* 0xfffffffc00fc7947 */ /* 0x000fc0000383ffff */
[----:B------:R-:W-:-:S00]  /*12200*/  NOP ;  /* 0x0000000000007918 */ /* 0x000fc00000000000 */
[----:B------:R-:W-:-:S00]  /*12210*/  NOP ;  /* 0x0000000000007918 */ /* 0x000fc00000000000 */
[----:B------:R-:W-:-:S00]  /*12220*/  NOP ;  /* 0x0000000000007918 */ /* 0x000fc00000000000 */
[----:B------:R-:W-:-:S00]  /*12230*/  NOP ;  /* 0x0000000000007918 */ /* 0x000fc00000000000 */
[----:B------:R-:W-:-:S00]  /*12240*/  NOP ;  /* 0x0000000000007918 */ /* 0x000fc00000000000 */
[----:B------:R-:W-:-:S00]  /*12250*/  NOP ;  /* 0x0000000000007918 */ /* 0x000fc00000000000 */
[----:B------:R-:W-:-:S00]  /*12260*/  NOP ;  /* 0x0000000000007918 */ /* 0x000fc00000000000 */
[----:B------:R-:W-:-:S00]  /*12270*/  NOP ;  /* 0x0000000000007918 */ /* 0x000fc00000000000 */
.L_x_28:


//--------------------- .nv.global.init           --------------------------
	.section	.nv.global.init,"aw",@progbits
.nv.global.init:
	.type		_$_str,@object
	.size		_$_str,(.L_3 - _$_str)
_$_str:
        /*0000*/ 	.byte	0x5f, 0x5f, 0x43, 0x55, 0x44, 0x41, 0x5f, 0x46, 0x54, 0x5a, 0x00
.L_3:


//--------------------- .nv.shared.attn_fwd       --------------------------
	.section	.nv.shared.attn_fwd,"aw",@nobits
	.sectionflags	@""
	.align	16
	.zero		1024


//--------------------- .nv.shared.reserved.0     --------------------------
	.section	.nv.shared.reserved.0,"aw",@nobits
	.align	8
	.weak		__nv_reservedSMEM_offset_0_alias
	.size		__nv_reservedSMEM_offset_0_alias, 0, 64
	.other		__nv_reservedSMEM_offset_0_alias,@"STO_CUDA_RESERVED_SHARED STV_DEFAULT"
__nv_reservedSMEM_offset_0_alias:
	.zero		0
.nv.shared.reserved.0:
	.zero		64
	.weak		__nv_reservedSMEM_allocation_phase
	.type		__nv_reservedSMEM_allocation_phase,@object
	.size		__nv_reservedSMEM_allocation_phase,(.L_0 - __nv_reservedSMEM_allocation_phase)
__nv_reservedSMEM_allocation_phase:
	.zero		1
.L_0:
	.zero		7
	.weak		__nv_reservedSMEM_devtool_atexit_pc
	.type		__nv_reservedSMEM_devtool_atexit_pc,@object
	.size		__nv_reservedSMEM_devtool_atexit_pc,(__nv_reservedSMEM_allocation_mask - __nv_reservedSMEM_devtool_atexit_pc)
__nv_reservedSMEM_devtool_atexit_pc:
	.zero		8
	.weak		__nv_reservedSMEM_allocation_mask
	.type		__nv_reservedSMEM_allocation_mask,@object
	.size		__nv_reservedSMEM_allocation_mask,(.L_2 - __nv_reservedSMEM_allocation_mask)
__nv_reservedSMEM_allocation_mask:
	.zero		4
.L_2:


//--------------------- .nv.constant0.attn_fwd    --------------------------
	.section	.nv.constant0.attn_fwd,"a",@progbits
	.sectionflags	@""
	.align	4
.nv.constant0.attn_fwd:
	.zero		1032


//--------------------- SYMBOLS --------------------------

	.type		.nv.reservedSmem.offset0,@object
	.size		.nv.reservedSmem.offset0,0x4
	.type		.nv.reservedSmem.cap,@object
	.size		.nv.reservedSmem.cap,0x4
